	.target	sm_90a

	.elftype	@"ET_EXEC"


//--------------------- .note.nv.tkinfo           --------------------------
	.section	.note.nv.tkinfo,"",@"SHT_NOTE"
	.sectionflags	@"SHF_NOTE_NV_TKINFO"
	.tkinfo
        /*0018*/ 	.word	0x00000002
        /*0030*/ 	.string	""
        /*0030*/ 	.string	"ptxas"
        /*0030*/ 	.string	"Cuda compilation tools, release 13.0, V13.0.88"
        /*0030*/ 	.string	"Build cuda_13.0.r13.0/compiler.36424714_0"
        /*0030*/ 	.string	"-v  -suppress-debug-info  -lineinfo  -arch sm_90a "



//--------------------- .note.nv.cuinfo           --------------------------
	.section	.note.nv.cuinfo,"",@"SHT_NOTE"
	.sectionflags	@"SHF_NOTE_NV_CUINFO"
        /*0018*/ 	.short	0x0002
        /*001a*/ 	.short	0x005a
        /*001c*/ 	.short	0x0082
	.zero		2


//--------------------- .nv.info                  --------------------------
	.section	.nv.info,"",@"SHT_CUDA_INFO"
	.align	4


	//----- nvinfo : EIATTR_REGCOUNT
	.align		4
        /*0000*/ 	.byte	0x04, 0x2f
        /*0002*/ 	.short	(.L_1 - .L_0)
	.align		4
.L_0:
        /*0004*/ 	.word	index@(matmul_kernel)
        /*0008*/ 	.word	0x000000ff


	//----- nvinfo : EIATTR_FRAME_SIZE
	.align		4
.L_1:
        /*000c*/ 	.byte	0x04, 0x11
        /*000e*/ 	.short	(.L_3 - .L_2)
	.align		4
.L_2:
        /*0010*/ 	.word	index@(matmul_kernel)
        /*0014*/ 	.word	0x00002590


	//----- nvinfo : EIATTR_MIN_STACK_SIZE
	.align		4
.L_3:
        /*0018*/ 	.byte	0x04, 0x12
        /*001a*/ 	.short	(.L_5 - .L_4)
	.align		4
.L_4:
        /*001c*/ 	.word	index@(matmul_kernel)
        /*0020*/ 	.word	0x00002590
.L_5:


//--------------------- .nv.compat                --------------------------
	.section	.nv.compat,"",@"SHT_CUDA_COMPAT_INFO"
	.align	4
        /*0000*/ 	.byte	0x02, 0x09, 0x01, 0x00, 0x02, 0x02, 0x04, 0x00, 0x02, 0x05, 0x05, 0x00, 0x03, 0x07, 0x01, 0x01
        /*0010*/ 	.byte	0x02, 0x03, 0x00, 0x00, 0x02, 0x06, 0x01, 0x00, 0x04, 0x0b, 0x08, 0x00, 0x00, 0x00, 0x00, 0x00
        /*0020*/ 	.byte	0x00, 0x00, 0x00, 0x00


//--------------------- .nv.info.matmul_kernel    --------------------------
	.section	.nv.info.matmul_kernel,"",@"SHT_CUDA_INFO"
	.sectionflags	@""
	.align	4


	//----- nvinfo : EIATTR_CUDA_API_VERSION
	.align		4
        /*0000*/ 	.byte	0x04, 0x37
        /*0002*/ 	.short	(.L_7 - .L_6)
.L_6:
        /*0004*/ 	.word	0x00000082


	//----- nvinfo : EIATTR_KPARAM_INFO
	.align		4
.L_7:
        /*0008*/ 	.byte	0x04, 0x17
        /*000a*/ 	.short	(.L_9 - .L_8)
.L_8:
        /*000c*/ 	.word	0x00000000
        /*0010*/ 	.short	0x000d
        /*0012*/ 	.short	0x0048
        /*0014*/ 	.byte	0x00, 0xf4, 0x21, 0x00


	//----- nvinfo : EIATTR_KPARAM_INFO
	.align		4
.L_9:
        /*0018*/ 	.byte	0x04, 0x17
        /*001a*/ 	.short	(.L_11 - .L_10)
.L_10:
        /*001c*/ 	.word	0x00000000
        /*0020*/ 	.short	0x000c
        /*0022*/ 	.short	0x0040
        /*0024*/ 	.byte	0x00, 0xf4, 0x21, 0x00


	//----- nvinfo : EIATTR_KPARAM_INFO
	.align		4
.L_11:
        /*0028*/ 	.byte	0x04, 0x17
        /*002a*/ 	.short	(.L_13 - .L_12)
.L_12:
        /*002c*/ 	.word	0x00000000
        /*0030*/ 	.short	0x000b
        /*0032*/ 	.short	0x0038
        /*0034*/ 	.byte	0x00, 0xf0, 0x11, 0x00


	//----- nvinfo : EIATTR_KPARAM_INFO
	.align		4
.L_13:
        /*0038*/ 	.byte	0x04, 0x17
        /*003a*/ 	.short	(.L_15 - .L_14)
.L_14:
        /*003c*/ 	.word	0x00000000
        /*0040*/ 	.short	0x000a
        /*0042*/ 	.short	0x0034
        /*0044*/ 	.byte	0x00, 0xf0, 0x11, 0x00


	//----- nvinfo : EIATTR_KPARAM_INFO
	.align		4
.L_15:
        /*0048*/ 	.byte	0x04, 0x17
        /*004a*/ 	.short	(.L_17 - .L_16)
.L_16:
        /*004c*/ 	.word	0x00000000
        /*0050*/ 	.short	0x0009
        /*0052*/ 	.short	0x0030
        /*0054*/ 	.byte	0x00, 0xf0, 0x11, 0x00


	//----- nvinfo : EIATTR_KPARAM_INFO
	.align		4
.L_17:
        /*0058*/ 	.byte	0x04, 0x17
        /*005a*/ 	.short	(.L_19 - .L_18)
.L_18:
        /*005c*/ 	.word	0x00000000
        /*0060*/ 	.short	0x0008
        /*0062*/ 	.short	0x002c
        /*0064*/ 	.byte	0x00, 0xf0, 0x11, 0x00


	//----- nvinfo : EIATTR_KPARAM_INFO
	.align		4
.L_19:
        /*0068*/ 	.byte	0x04, 0x17
        /*006a*/ 	.short	(.L_21 - .L_20)
.L_20:
        /*006c*/ 	.word	0x00000000
        /*0070*/ 	.short	0x0007
        /*0072*/ 	.short	0x0028
        /*0074*/ 	.byte	0x00, 0xf0, 0x11, 0x00


	//----- nvinfo : EIATTR_KPARAM_INFO
	.align		4
.L_21:
        /*0078*/ 	.byte	0x04, 0x17
        /*007a*/ 	.short	(.L_23 - .L_22)
.L_22:
        /*007c*/ 	.word	0x00000000
        /*0080*/ 	.short	0x0006
        /*0082*/ 	.short	0x0024
        /*0084*/ 	.byte	0x00, 0xf0, 0x11, 0x00


	//----- nvinfo : EIATTR_KPARAM_INFO
	.align		4
.L_23:
        /*0088*/ 	.byte	0x04, 0x17
        /*008a*/ 	.short	(.L_25 - .L_24)
.L_24:
        /*008c*/ 	.word	0x00000000
        /*0090*/ 	.short	0x0005
        /*0092*/ 	.short	0x0020
        /*0094*/ 	.byte	0x00, 0xf0, 0x11, 0x00


	//----- nvinfo : EIATTR_KPARAM_INFO
	.align		4
.L_25:
        /*0098*/ 	.byte	0x04, 0x17
        /*009a*/ 	.short	(.L_27 - .L_26)
.L_26:
        /*009c*/ 	.word	0x00000000
        /*00a0*/ 	.short	0x0004
        /*00a2*/ 	.short	0x001c
        /*00a4*/ 	.byte	0x00, 0xf0, 0x11, 0x00


	//----- nvinfo : EIATTR_KPARAM_INFO
	.align		4
.L_27:
        /*00a8*/ 	.byte	0x04, 0x17
        /*00aa*/ 	.short	(.L_29 - .L_28)
.L_28:
        /*00ac*/ 	.word	0x00000000
        /*00b0*/ 	.short	0x0003
        /*00b2*/ 	.short	0x0018
        /*00b4*/ 	.byte	0x00, 0xf0, 0x11, 0x00


	//----- nvinfo : EIATTR_KPARAM_INFO
	.align		4
.L_29:
        /*00b8*/ 	.byte	0x04, 0x17
        /*00ba*/ 	.short	(.L_31 - .L_30)
.L_30:
        /*00bc*/ 	.word	0x00000000
        /*00c0*/ 	.short	0x0002
        /*00c2*/ 	.short	0x0010
        /*00c4*/ 	.byte	0x00, 0xf4, 0x21, 0x00


	//----- nvinfo : EIATTR_KPARAM_INFO
	.align		4
.L_31:
        /*00c8*/ 	.byte	0x04, 0x17
        /*00ca*/ 	.short	(.L_33 - .L_32)
.L_32:
        /*00cc*/ 	.word	0x00000000
        /*00d0*/ 	.short	0x0001
        /*00d2*/ 	.short	0x0008
        /*00d4*/ 	.byte	0x00, 0xf4, 0x21, 0x00


	//----- nvinfo : EIATTR_KPARAM_INFO
	.align		4
.L_33:
        /*00d8*/ 	.byte	0x04, 0x17
        /*00da*/ 	.short	(.L_35 - .L_34)
.L_34:
        /*00dc*/ 	.word	0x00000000
        /*00e0*/ 	.short	0x0000
        /*00e2*/ 	.short	0x0000
        /*00e4*/ 	.byte	0x00, 0xf4, 0x21, 0x00


	//----- nvinfo : EIATTR_SPARSE_MMA_MASK
	.align		4
.L_35:
        /*00e8*/ 	.byte	0x03, 0x50
        /*00ea*/ 	.short	0x0000


	//----- nvinfo : EIATTR_MAXREG_COUNT
	.align		4
        /*00ec*/ 	.byte	0x03, 0x1b
        /*00ee*/ 	.short	0x00ff


	//----- nvinfo : EIATTR_NUM_BARRIERS
	.align		4
        /*00f0*/ 	.byte	0x02, 0x4c
        /*00f2*/ 	.byte	0x01
	.zero		1


	//----- nvinfo : EIATTR_ANNOTATIONS
	.align		4
        /*00f4*/ 	.byte	0x04, 0x55
        /*00f6*/ 	.short	(.L_37 - .L_36)


	//   ....[0]....
.L_36:
        /*00f8*/ 	.word	0x00000001
        /*00fc*/ 	.byte	0x30, 0x05, 0x00, 0x00, 0x01, 0x00, 0x00, 0x00, 0x60, 0x05, 0x00, 0x00, 0x01, 0x00, 0x00, 0x00
        /* <DEDUP_REMOVED lines=2198> */
        /*8a6c*/ 	.byte	0x10, 0x74, 0x03, 0x00


	//----- nvinfo : EIATTR_MERCURY_ISA_VERSION
	.align		4
.L_37:
        /*8a70*/ 	.byte	0x03, 0x5f
        /*8a72*/ 	.short	0x0101


	//----- nvinfo : EIATTR_EXIT_INSTR_OFFSETS
	.align		4
        /*8a74*/ 	.byte	0x04, 0x1c
        /*8a76*/ 	.short	(.L_39 - .L_38)


	//   ....[0]....
.L_38:
        /*8a78*/ 	.word	0x0008bad0


	//   ....[1]....
        /*8a7c*/ 	.word	0x0008baf0


	//----- nvinfo : EIATTR_REQNTID
	.align		4
.L_39:
        /*8a80*/ 	.byte	0x04, 0x10
        /*8a82*/ 	.short	(.L_41 - .L_40)
.L_40:
        /*8a84*/ 	.word	0x00000080
        /*8a88*/ 	.word	0x00000001
        /*8a8c*/ 	.word	0x00000001


	//----- nvinfo : EIATTR_CBANK_PARAM_SIZE
	.align		4
.L_41:
        /*8a90*/ 	.byte	0x03, 0x19
        /*8a92*/ 	.short	0x0050


	//----- nvinfo : EIATTR_PARAM_CBANK
	.align		4
        /*8a94*/ 	.byte	0x04, 0x0a
        /*8a96*/ 	.short	(.L_43 - .L_42)
	.align		4
.L_42:
        /*8a98*/ 	.word	index@(.nv.constant0.matmul_kernel)
        /*8a9c*/ 	.short	0x0210
        /*8a9e*/ 	.short	0x0050


	//----- nvinfo : EIATTR_SW_WAR
	.align		4
.L_43:
        /*8aa0*/ 	.byte	0x04, 0x36
        /*8aa2*/ 	.short	(.L_45 - .L_44)
.L_44:
        /*8aa4*/ 	.word	0x00000008
.L_45:


//--------------------- .nv.callgraph             --------------------------
	.section	.nv.callgraph,"",@"SHT_CUDA_CALLGRAPH"
	.align	4
	.sectionentsize	8
	.align		4
        /*0000*/ 	.word	0x00000000
	.align		4
        /*0004*/ 	.word	0xffffffff
	.align		4
        /*0008*/ 	.word	0x00000000
	.align		4
        /*000c*/ 	.word	0xfffffffe
	.align		4
        /*0010*/ 	.word	0x00000000
	.align		4
        /*0014*/ 	.word	0xfffffffd
	.align		4
        /*0018*/ 	.word	0x00000000
	.align		4
        /*001c*/ 	.word	0xfffffffc


//--------------------- .text.matmul_kernel       --------------------------
	.section	.text.matmul_kernel,"ax",@progbits
	.align	128
        .global         matmul_kernel
        .type           matmul_kernel,@function
        .size           matmul_kernel,(.L_x_4 - matmul_kernel)
        .other          matmul_kernel,@"STO_CUDA_ENTRY STV_DEFAULT"
matmul_kernel:
.text.matmul_kernel:
[----:B------:R-:W0:Y:S08]  /*0000*/  LDC R1, c[0x0][0x28] ;  /* 0x00000a00ff017b82 */ /* 0x000e300000000800 */
[----:B------:R-:W1:Y:S01]  /*0010*/  LDC.64 R124, c[0x0][0x228] ;  /* 0x00008a00ff7c7b82 */ /* 0x000e620000000a00 */
[----:B------:R-:W2:Y:S01]  /*0020*/  S2R R5, SR_CTAID.X ;  /* 0x0000000000057919 */ /* 0x000ea20000002500 */
[----:B0-----:R-:W-:Y:S01]  /*0030*/  VIADD R1, R1, 0xffffda70 ;  /* 0xffffda7001017836 */ /* 0x001fe20000000000 */
[----:B------:R-:W-:Y:S01]  /*0040*/  UMOV UR4, 0x400 ;  /* 0x0000040000047882 */ /* 0x000fe20000000000 */
[----:B------:R-:W-:Y:S01]  /*0050*/  ULDC.64 UR6, c[0x0][0x208] ;  /* 0x0000820000067ab9 */ /* 0x000fe20000000a00 */
[----:B------:R-:W0:Y:S03]  /*0060*/  S2R R126, SR_TID.X ;  /* 0x00000000007e7919 */ /* 0x000e260000002100 */
[----:B------:R-:W3:Y:S01]  /*0070*/  S2UR UR5, SR_CgaCtaId ;  /* 0x00000000000579c3 */ /* 0x000ee20000008800 */
[----:B-1----:R-:W-:-:S05]  /*0080*/  VIADD R0, R125, 0x1ff ;  /* 0x000001ff7d007836 */ /* 0x002fca0000000000 */
[----:B------:R-:W-:Y:S01]  /*0090*/  SHF.R.S32.HI R3, RZ, 0x1f, R0 ;  /* 0x0000001fff037819 */ /* 0x000fe20000011400 */
[----:B---3--:R-:W-:-:S03]  /*00a0*/  ULEA UR4, UR5, UR4, 0x18 ;  /* 0x0000000405047291 */ /* 0x008fc6000f8ec03f */
[----:B------:R-:W-:Y:S02]  /*00b0*/  LEA.HI R3, R3, R0, RZ, 0x9 ;  /* 0x0000000003037211 */ /* 0x000fe400078f48ff */
[----:B--2---:R-:W-:Y:S02]  /*00c0*/  IABS R8, R5 ;  /* 0x0000000500087213 */ /* 0x004fe40000000000 */
[----:B------:R-:W-:Y:S02]  /*00d0*/  SHF.R.S32.HI R4, RZ, 0x9, R3 ;  /* 0x00000009ff047819 */ /* 0x000fe40000011403 */
[----:B0-----:R-:W-:Y:S02]  /*00e0*/  LOP3.LUT R12, R126, 0x7f, RZ, 0xc0, !PT ;  /* 0x0000007f7e0c7812 */ /* 0x001fe400078ec0ff */
[-C--:B------:R-:W-:Y:S02]  /*00f0*/  IABS R7, R4.reuse ;  /* 0x0000000400077213 */ /* 0x080fe40000000000 */
[----:B------:R-:W-:-:S02]  /*0100*/  IABS R10, R4 ;  /* 0x00000004000a7213 */ /* 0x000fc40000000000 */
[----:B------:R-:W0:Y:S08]  /*0110*/  I2F.RP R0, R7 ;  /* 0x0000000700007306 */ /* 0x000e300000209400 */
[----:B0-----:R-:W0:Y:S02]  /*0120*/  MUFU.RCP R0, R0 ;  /* 0x0000000000007308 */ /* 0x001e240000001000 */
[----:B0-----:R-:W-:-:S02]  /*0130*/  VIADD R2, R0, 0xffffffe ;  /* 0x0ffffffe00027836 */ /* 0x001fc40000000000 */
[----:B------:R-:W-:-:S04]  /*0140*/  IMAD.MOV R0, RZ, RZ, -R10 ;  /* 0x000000ffff007224 */ /* 0x000fc800078e0a0a */
[----:B------:R0:W1:Y:S02]  /*0150*/  F2I.FTZ.U32.TRUNC.NTZ R3, R2 ;  /* 0x0000000200037305 */ /* 0x000064000021f000 */
[----:B0-----:R-:W-:Y:S02]  /*0160*/  IMAD.MOV.U32 R2, RZ, RZ, RZ ;  /* 0x000000ffff027224 */ /* 0x001fe400078e00ff */
[----:B-1----:R-:W-:-:S04]  /*0170*/  IMAD.MOV R6, RZ, RZ, -R3 ;  /* 0x000000ffff067224 */ /* 0x002fc800078e0a03 */
[----:B------:R-:W-:Y:S02]  /*0180*/  IMAD R9, R6, R7, RZ ;  /* 0x0000000706097224 */ /* 0x000fe400078e02ff */
[----:B------:R-:W-:Y:S02]  /*0190*/  IMAD.MOV.U32 R6, RZ, RZ, R8 ;  /* 0x000000ffff067224 */ /* 0x000fe400078e0008 */
[----:B------:R-:W-:-:S06]  /*01a0*/  IMAD.HI.U32 R3, R3, R9, R2 ;  /* 0x0000000903037227 */ /* 0x000fcc00078e0002 */
[----:B------:R-:W-:-:S04]  /*01b0*/  IMAD.HI.U32 R3, R3, R6, RZ ;  /* 0x0000000603037227 */ /* 0x000fc800078e00ff */
[----:B------:R-:W-:-:S05]  /*01c0*/  IMAD R0, R3, R0, R6 ;  /* 0x0000000003007224 */ /* 0x000fca00078e0206 */
[----:B------:R-:W-:-:S13]  /*01d0*/  ISETP.GT.U32.AND P1, PT, R7, R0, PT ;  /* 0x000000000700720c */ /* 0x000fda0003f24070 */
[----:B------:R-:W-:Y:S02]  /*01e0*/  @!P1 IMAD.IADD R0, R0, 0x1, -R7 ;  /* 0x0000000100009824 */ /* 0x000fe400078e0a07 */
[----:B------:R-:W-:Y:S01]  /*01f0*/  @!P1 VIADD R3, R3, 0x1 ;  /* 0x0000000103039836 */ /* 0x000fe20000000000 */
[----:B------:R-:W-:Y:S02]  /*0200*/  ISETP.NE.AND P1, PT, R4, RZ, PT ;  /* 0x000000ff0400720c */ /* 0x000fe40003f25270 */
[----:B------:R-:W-:Y:S02]  /*0210*/  ISETP.GE.U32.AND P0, PT, R0, R7, PT ;  /* 0x000000070000720c */ /* 0x000fe40003f06070 */
[----:B------:R-:W-:-:S04]  /*0220*/  LOP3.LUT R0, R5, R4, RZ, 0x3c, !PT ;  /* 0x0000000405007212 */ /* 0x000fc800078e3cff */
[----:B------:R-:W-:Y:S01]  /*0230*/  ISETP.GE.AND P2, PT, R0, RZ, PT ;  /* 0x000000ff0000720c */ /* 0x000fe20003f46270 */
[----:B------:R-:W-:-:S06]  /*0240*/  VIADD R0, R124, 0x7f ;  /* 0x0000007f7c007836 */ /* 0x000fcc0000000000 */
[----:B------:R-:W-:-:S04]  /*0250*/  @P0 VIADD R3, R3, 0x1 ;  /* 0x0000000103030836 */ /* 0x000fc80000000000 */
[----:B------:R-:W-:Y:S01]  /*0260*/  IMAD.MOV.U32 R8, RZ, RZ, R3 ;  /* 0x000000ffff087224 */ /* 0x000fe200078e0003 */
[----:B------:R-:W-:-:S03]  /*0270*/  SHF.R.S32.HI R3, RZ, 0x1f, R0 ;  /* 0x0000001fff037819 */ /* 0x000fc60000011400 */
[----:B------:R-:W-:Y:S01]  /*0280*/  @!P2 IMAD.MOV R8, RZ, RZ, -R8 ;  /* 0x000000ffff08a224 */ /* 0x000fe200078e0a08 */
[----:B------:R-:W-:Y:S02]  /*0290*/  LEA.HI R3, R3, R0, RZ, 0x7 ;  /* 0x0000000003037211 */ /* 0x000fe400078f38ff */
[----:B------:R-:W-:-:S04]  /*02a0*/  @!P1 LOP3.LUT R8, RZ, R4, RZ, 0x33, !PT ;  /* 0x00000004ff089212 */ /* 0x000fc800078e33ff */
[----:B------:R-:W-:Y:S01]  /*02b0*/  LEA.HI.SX32 R3, R3, -R8, 0x19 ;  /* 0x8000000803037211 */ /* 0x000fe200078fcaff */
[----:B------:R-:W-:-:S03]  /*02c0*/  IMAD.MOV R6, RZ, RZ, -R8 ;  /* 0x000000ffff067224 */ /* 0x000fc600078e0a08 */
[----:B------:R-:W-:Y:S01]  /*02d0*/  VIMNMX R10, R3, 0x1, PT ;  /* 0x00000001030a7848 */ /* 0x000fe20003fe0100 */
[----:B------:R-:W-:-:S03]  /*02e0*/  IMAD R9, R4, R6, R5 ;  /* 0x0000000604097224 */ /* 0x000fc600078e0205 */
[----:B------:R-:W-:Y:S02]  /*02f0*/  IABS R7, R10 ;  /* 0x0000000a00077213 */ /* 0x000fe40000000000 */
[----:B------:R-:W-:Y:S02]  /*0300*/  IABS R6, R9 ;  /* 0x0000000900067213 */ /* 0x000fe40000000000 */
[----:B------:R-:W0:Y:S08]  /*0310*/  I2F.RP R0, R7 ;  /* 0x0000000700007306 */ /* 0x000e300000209400 */
[----:B0-----:R-:W0:Y:S02]  /*0320*/  MUFU.RCP R0, R0 ;  /* 0x0000000000007308 */ /* 0x001e240000001000 */
[----:B0-----:R-:W-:-:S06]  /*0330*/  VIADD R2, R0, 0xffffffe ;  /* 0x0ffffffe00027836 */ /* 0x001fcc0000000000 */
[----:B------:R0:W1:Y:S02]  /*0340*/  F2I.FTZ.U32.TRUNC.NTZ R3, R2 ;  /* 0x0000000200037305 */ /* 0x000064000021f000 */
[----:B0-----:R-:W-:Y:S02]  /*0350*/  IMAD.MOV.U32 R2, RZ, RZ, RZ ;  /* 0x000000ffff027224 */ /* 0x001fe400078e00ff */
[----:B-1----:R-:W-:-:S04]  /*0360*/  IMAD.MOV R11, RZ, RZ, -R3 ;  /* 0x000000ffff0b7224 */ /* 0x002fc800078e0a03 */
[----:B------:R-:W-:Y:S01]  /*0370*/  IMAD.MOV.U32 R4, RZ, RZ, R11 ;  /* 0x000000ffff047224 */ /* 0x000fe200078e000b */
[----:B------:R-:W-:-:S03]  /*0380*/  IABS R11, R10 ;  /* 0x0000000a000b7213 */ /* 0x000fc60000000000 */
[----:B------:R-:W-:Y:S02]  /*0390*/  IMAD R5, R4, R7, RZ ;  /* 0x0000000704057224 */ /* 0x000fe400078e02ff */
[----:B------:R-:W-:Y:S02]  /*03a0*/  IMAD.MOV.U32 R4, RZ, RZ, R6 ;  /* 0x000000ffff047224 */ /* 0x000fe400078e0006 */
[----:B------:R-:W-:Y:S02]  /*03b0*/  IMAD.HI.U32 R3, R3, R5, R2 ;  /* 0x0000000503037227 */ /* 0x000fe400078e0002 */
[----:B------:R-:W0:Y:S02]  /*03c0*/  LDC R2, c[0x0][0x230] ;  /* 0x00008c00ff027b82 */ /* 0x000e240000000800 */
[----:B------:R-:W-:Y:S02]  /*03d0*/  IMAD.MOV R0, RZ, RZ, -R11 ;  /* 0x000000ffff007224 */ /* 0x000fe400078e0a0b */
[----:B------:R-:W-:-:S04]  /*03e0*/  IMAD.HI.U32 R3, R3, R4, RZ ;  /* 0x0000000403037227 */ /* 0x000fc800078e00ff */
[----:B------:R-:W-:-:S05]  /*03f0*/  IMAD R0, R3, R0, R4 ;  /* 0x0000000003007224 */ /* 0x000fca00078e0204 */
[----:B------:R-:W-:Y:S01]  /*0400*/  ISETP.GT.U32.AND P1, PT, R7, R0, PT ;  /* 0x000000000700720c */ /* 0x000fe20003f24070 */
[----:B0-----:R-:W-:-:S12]  /*0410*/  VIADD R13, R2, 0x7f ;  /* 0x0000007f020d7836 */ /* 0x001fd80000000000 */
[----:B------:R-:W-:Y:S02]  /*0420*/  @!P1 IMAD.IADD R0, R0, 0x1, -R7 ;  /* 0x0000000100009824 */ /* 0x000fe400078e0a07 */
[----:B------:R-:W-:Y:S01]  /*0430*/  @!P1 VIADD R3, R3, 0x1 ;  /* 0x0000000103039836 */ /* 0x000fe20000000000 */
[----:B------:R-:W-:Y:S02]  /*0440*/  ISETP.NE.AND P1, PT, R10, RZ, PT ;  /* 0x000000ff0a00720c */ /* 0x000fe40003f25270 */
[----:B------:R-:W-:Y:S02]  /*0450*/  ISETP.GE.U32.AND P0, PT, R0, R7, PT ;  /* 0x000000070000720c */ /* 0x000fe40003f06070 */
[----:B------:R-:W-:-:S04]  /*0460*/  LOP3.LUT R0, R9, R10, RZ, 0x3c, !PT ;  /* 0x0000000a09007212 */ /* 0x000fc800078e3cff */
[----:B------:R-:W-:-:S07]  /*0470*/  ISETP.GE.AND P2, PT, R0, RZ, PT ;  /* 0x000000ff0000720c */ /* 0x000fce0003f46270 */
[----:B------:R-:W-:Y:S01]  /*0480*/  @P0 VIADD R3, R3, 0x1 ;  /* 0x0000000103030836 */ /* 0x000fe20000000000 */
[----:B------:R-:W-:-:S03]  /*0490*/  ISETP.GT.AND P0, PT, R13, 0x7f, PT ;  /* 0x0000007f0d00780c */ /* 0x000fc60003f04270 */
[----:B------:R-:W-:-:S04]  /*04a0*/  IMAD.MOV.U32 R0, RZ, RZ, R3 ;  /* 0x000000ffff007224 */ /* 0x000fc800078e0003 */
[----:B------:R-:W-:Y:S01]  /*04b0*/  @!P2 IMAD.MOV R0, RZ, RZ, -R0 ;  /* 0x000000ffff00a224 */ /* 0x000fe200078e0a00 */
[----:B------:R-:W-:-:S05]  /*04c0*/  @!P1 LOP3.LUT R0, RZ, R10, RZ, 0x33, !PT ;  /* 0x0000000aff009212 */ /* 0x000fca00078e33ff */
[----:B------:R-:W-:Y:S02]  /*04d0*/  IMAD.MOV R3, RZ, RZ, -R0 ;  /* 0x000000ffff037224 */ /* 0x000fe400078e0a00 */
[----:B------:R-:W-:Y:S02]  /*04e0*/  IMAD.SHL.U32 R0, R0, 0x200, RZ ;  /* 0x0000020000007824 */ /* 0x000fe400078e00ff */
[----:B------:R-:W-:Y:S02]  /*04f0*/  IMAD R3, R10, R3, R9 ;  /* 0x000000030a037224 */ /* 0x000fe400078e0209 */
[C---:B------:R-:W-:Y:S02]  /*0500*/  VIADD R2, R0.reuse, 0x1 ;  /* 0x0000000100027836 */ /* 0x040fe40000000000 */
[C---:B------:R-:W-:Y:S02]  /*0510*/  VIADD R5, R0.reuse, 0x2 ;  /* 0x0000000200057836 */ /* 0x040fe40000000000 */
[C---:B------:R-:W-:Y:S01]  /*0520*/  VIADD R4, R0.reuse, 0x3 ;  /* 0x0000000300047836 */ /* 0x040fe20000000000 */
[----:B------:R0:W-:Y:S01]  /*0530*/  STL [R1+0x820], R2 ;  /* 0x0008200201007387 */ /* 0x0001e20000100800 */
[----:B------:R-:W-:-:S02]  /*0540*/  VIADD R6, R0, 0x108 ;  /* 0x0000010800067836 */ /* 0x000fc40000000000 */
[----:B------:R-:W-:Y:S01]  /*0550*/  IMAD.IADD R3, R8, 0x1, R3 ;  /* 0x0000000108037824 */ /* 0x000fe200078e0203 */
[----:B------:R1:W-:Y:S01]  /*0560*/  STL [R1+0x81c], R5 ;  /* 0x00081c0501007387 */ /* 0x0003e20000100800 */
[C---:B------:R-:W-:Y:S02]  /*0570*/  VIADD R251, R0.reuse, 0xf5 ;  /* 0x000000f500fb7836 */ /* 0x040fe40000000000 */
[----:B------:R-:W-:Y:S01]  /*0580*/  IMAD R3, R3, 0x80, R12 ;  /* 0x0000008003037824 */ /* 0x000fe200078e020c */
[----:B------:R2:W-:Y:S01]  /*0590*/  STL [R1+0x818], R4 ;  /* 0x0008180401007387 */ /* 0x0005e20000100800 */
[C---:B------:R-:W-:Y:S02]  /*05a0*/  VIADD R252, R0.reuse, 0x10d ;  /* 0x0000010d00fc7836 */ /* 0x040fe40000000000 */
[C---:B0-----:R-:W-:Y:S02]  /*05b0*/  VIADD R2, R0.reuse, 0x4 ;  /* 0x0000000400027836 */ /* 0x041fe40000000000 */
[----:B------:R-:W-:-:S02]  /*05c0*/  VIADD R8, R0, 0x112 ;  /* 0x0000011200087836 */ /* 0x000fc40000000000 */
[C---:B-1----:R-:W-:Y:S01]  /*05d0*/  VIADD R5, R0.reuse, 0x5 ;  /* 0x0000000500057836 */ /* 0x042fe20000000000 */
[----:B------:R0:W-:Y:S01]  /*05e0*/  STL [R1+0x814], R2 ;  /* 0x0008140201007387 */ /* 0x0001e20000100800 */
[C---:B------:R-:W-:Y:S02]  /*05f0*/  VIADD R7, R0.reuse, 0x113 ;  /* 0x0000011300077836 */ /* 0x040fe40000000000 */
[C---:B--2---:R-:W-:Y:S01]  /*0600*/  VIADD R4, R0.reuse, 0x6 ;  /* 0x0000000600047836 */ /* 0x044fe20000000000 */
[----:B------:R1:W-:Y:S01]  /*0610*/  STL [R1+0x810], R5 ;  /* 0x0008100501007387 */ /* 0x0003e20000100800 */
[C---:B------:R-:W-:Y:S02]  /*0620*/  VIADD R250, R0.reuse, 0x114 ;  /* 0x0000011400fa7836 */ /* 0x040fe40000000000 */
[C---:B------:R-:W-:Y:S01]  /*0630*/  VIADD R249, R0.reuse, 0x115 ;  /* 0x0000011500f97836 */ /* 0x040fe20000000000 */
[----:B------:R2:W-:Y:S01]  /*0640*/  STL [R1+0x80c], R4 ;  /* 0x00080c0401007387 */ /* 0x0005e20000100800 */
[----:B------:R-:W-:-:S02]  /*0650*/  VIADD R248, R0, 0x116 ;  /* 0x0000011600f87836 */ /* 0x000fc40000000000 */
[C---:B0-----:R-:W-:Y:S02]  /*0660*/  VIADD R2, R0.reuse, 0x7 ;  /* 0x0000000700027836 */ /* 0x041fe40000000000 */
[C---:B------:R-:W-:Y:S02]  /*0670*/  VIADD R247, R0.reuse, 0x117 ;  /* 0x0000011700f77836 */ /* 0x040fe40000000000 */
[C---:B-1----:R-:W-:Y:S01]  /*0680*/  VIADD R5, R0.reuse, 0x8 ;  /* 0x0000000800057836 */ /* 0x042fe20000000000 */
[----:B------:R0:W-:Y:S01]  /*0690*/  STL [R1+0x808], R2 ;  /* 0x0008080201007387 */ /* 0x0001e20000100800 */
[C---:B------:R-:W-:Y:S02]  /*06a0*/  VIADD R246, R0.reuse, 0x118 ;  /* 0x0000011800f67836 */ /* 0x040fe40000000000 */
[C---:B--2---:R-:W-:Y:S01]  /*06b0*/  VIADD R4, R0.reuse, 0x9 ;  /* 0x0000000900047836 */ /* 0x044fe20000000000 */
[----:B------:R1:W-:Y:S01]  /*06c0*/  STL [R1+0x804], R5 ;  /* 0x0008040501007387 */ /* 0x0003e20000100800 */
[----:B------:R-:W-:-:S02]  /*06d0*/  VIADD R245, R0, 0x119 ;  /* 0x0000011900f57836 */ /* 0x000fc40000000000 */
[C---:B------:R-:W-:Y:S01]  /*06e0*/  VIADD R244, R0.reuse, 0x11a ;  /* 0x0000011a00f47836 */ /* 0x040fe20000000000 */
[----:B------:R2:W-:Y:S01]  /*06f0*/  STL [R1+0x800], R4 ;  /* 0x0008000401007387 */ /* 0x0005e20000100800 */
[C---:B------:R-:W-:Y:S02]  /*0700*/  VIADD R243, R0.reuse, 0x11b ;  /* 0x0000011b00f37836 */ /* 0x040fe40000000000 */
[C---:B0-----:R-:W-:Y:S02]  /*0710*/  VIADD R2, R0.reuse, 0xa ;  /* 0x0000000a00027836 */ /* 0x041fe40000000000 */
[C---:B------:R-:W-:Y:S02]  /*0720*/  VIADD R242, R0.reuse, 0x11c ;  /* 0x0000011c00f27836 */ /* 0x040fe40000000000 */
[C---:B-1----:R-:W-:Y:S01]  /*0730*/  VIADD R5, R0.reuse, 0xb ;  /* 0x0000000b00057836 */ /* 0x042fe20000000000 */
[----:B------:R0:W-:Y:S01]  /*0740*/  STL [R1+0x7fc], R2 ;  /* 0x0007fc0201007387 */ /* 0x0001e20000100800 */
[----:B------:R-:W-:-:S02]  /*0750*/  VIADD R241, R0, 0x11d ;  /* 0x0000011d00f17836 */ /* 0x000fc40000000000 */
[C---:B--2---:R-:W-:Y:S01]  /*0760*/  VIADD R4, R0.reuse, 0xc ;  /* 0x0000000c00047836 */ /* 0x044fe20000000000 */
[----:B------:R1:W-:Y:S01]  /*0770*/  STL [R1+0x7f8], R5 ;  /* 0x0007f80501007387 */ /* 0x0003e20000100800 */
[C---:B------:R-:W-:Y:S02]  /*0780*/  VIADD R240, R0.reuse, 0x11e ;  /* 0x0000011e00f07836 */ /* 0x040fe40000000000 */
[C---:B------:R-:W-:Y:S01]  /*0790*/  VIADD R239, R0.reuse, 0x11f ;  /* 0x0000011f00ef7836 */ /* 0x040fe20000000000 */
        /* <DEDUP_REMOVED lines=493> */
[----:B------:R-:W-:-:S03]  /*2670*/  VIADD R9, R0, 0x1ff ;  /* 0x000001ff00097836 */ /* 0x000fc60000000000 */
[----:B------:R2:W-:Y:S01]  /*2680*/  STL [R1+0x5b4], R4 ;  /* 0x0005b40401007387 */ /* 0x0005e20000100800 */
[C---:B0-----:R-:W-:Y:S02]  /*2690*/  VIADD R2, R0.reuse, 0x94 ;  /* 0x0000009400027836 */ /* 0x041fe40000000000 */
[----:B-1----:R-:W-:-:S03]  /*26a0*/  VIADD R5, R0, 0x95 ;  /* 0x0000009500057836 */ /* 0x002fc60000000000 */
[----:B------:R0:W-:Y:S01]  /*26b0*/  STL [R1+0x5b0], R2 ;  /* 0x0005b00201007387 */ /* 0x0001e20000100800 */
[----:B--2---:R-:W-:-:S03]  /*26c0*/  VIADD R4, R0, 0x96 ;  /* 0x0000009600047836 */ /* 0x004fc60000000000 */
[----:B------:R1:W-:Y:S04]  /*26d0*/  STL [R1+0x5a4], R5 ;  /* 0x0005a40501007387 */ /* 0x0003e80000100800 */
        /* <DEDUP_REMOVED lines=197> */
[----:B------:R1:W-:Y:S01]  /*3330*/  STL [R1+0xec], R5 ;  /* 0x0000ec0501007387 */ /* 0x0003e20000100800 */
[C---:B0-----:R-:W-:Y:S02]  /*3340*/  VIADD R2, R0.reuse, 0xfa ;  /* 0x000000fa00027836 */ /* 0x041fe40000000000 */
[----:B-1----:R-:W-:-:S03]  /*3350*/  VIADD R5, R0, 0xfc ;  /* 0x000000fc00057836 */ /* 0x002fc60000000000 */
[----:B------:R0:W-:Y:S04]  /*3360*/  STL [R1+0xe8], R2 ;  /* 0x0000e80201007387 */ /* 0x0001e80000100800 */
        /* <DEDUP_REMOVED lines=28> */
[----:B------:R1:W-:Y:S01]  /*3530*/  STL [R1+0xc], R5 ;  /* 0x00000c0501007387 */ /* 0x0003e20000100800 */
[C---:B0-----:R-:W-:Y:S02]  /*3540*/  VIADD R2, R0.reuse, 0x10b ;  /* 0x0000010b00027836 */ /* 0x041fe40000000000 */
[----:B-1----:R-:W-:-:S03]  /*3550*/  VIADD R5, R0, 0x10c ;  /* 0x0000010c00057836 */ /* 0x002fc60000000000 */
[----:B------:R0:W-:Y:S04]  /*3560*/  STL [R1+0x4], R2 ;  /* 0x0000040201007387 */ /* 0x0001e80000100800 */
[----:B------:R1:W-:Y:S01]  /*3570*/  STL [R1], R5 ;  /* 0x0000000501007387 */ /* 0x0003e20000100800 */
[C---:B0-----:R-:W-:Y:S02]  /*3580*/  VIADD R2, R0.reuse, 0x10e ;  /* 0x0000010e00027836 */ /* 0x041fe40000000000 */
[----:B-1----:R-:W-:-:S03]  /*3590*/  VIADD R5, R0, 0x110 ;  /* 0x0000011000057836 */ /* 0x002fc60000000000 */
[----:B------:R0:W-:Y:S04]  /*35a0*/  STL [R1+0x8], R2 ;  /* 0x0000080201007387 */ /* 0x0001e80000100800 */
[----:B------:R1:W-:Y:S01]  /*35b0*/  STL [R1+0x1d54], R3 ;  /* 0x001d540301007387 */ /* 0x0003e20000100800 */
[----:B0-----:R-:W-:Y:S01]  /*35c0*/  VIADD R2, R0, 0x111 ;  /* 0x0000011100027836 */ /* 0x001fe20000000000 */
[----:B------:R-:W-:Y:S06]  /*35d0*/  @P0 BRA `(.L_x_0) ;  /* 0x0000001c000c0947 */ /* 0x000fec0003800000 */
[----:B------:R-:W-:Y:S01]  /*35e0*/  IMAD.SHL.U32 R2, R126, 0x10, RZ ;  /* 0x000000107e027824 */ /* 0x000fe200078e00ff */
[----:B------:R2:W-:Y:S01]  /*35f0*/  STL [R1+0x400], RZ ;  /* 0x000400ff01007387 */ /* 0x0005e20000100800 */
[----:B------:R-:W-:Y:S02]  /*3600*/  CS2R R24, SRZ ;  /* 0x0000000000187805 */ /* 0x000fe4000001ff00 */
[----:B------:R-:W-:Y:S02]  /*3610*/  CS2R R26, SRZ ;  /* 0x00000000001a7805 */ /* 0x000fe4000001ff00 */
[----:B------:R-:W-:Y:S01]  /*3620*/  CS2R R28, SRZ ;  /* 0x00000000001c7805 */ /* 0x000fe2000001ff00 */
[----:B------:R2:W-:Y:S01]  /*3630*/  STL [R1+0x1d50], R2 ;  /* 0x001d500201007387 */ /* 0x0005e20000100800 */
[----:B------:R-:W-:Y:S02]  /*3640*/  CS2R R30, SRZ ;  /* 0x00000000001e7805 */ /* 0x000fe4000001ff00 */
[----:B------:R-:W-:-:S02]  /*3650*/  CS2R R32, SRZ ;  /* 0x0000000000207805 */ /* 0x000fc4000001ff00 */
[----:B------:R-:W-:Y:S01]  /*3660*/  CS2R R34, SRZ ;  /* 0x0000000000227805 */ /* 0x000fe2000001ff00 */
[----:B------:R2:W-:Y:S01]  /*3670*/  STL [R1+0x404], RZ ;  /* 0x000404ff01007387 */ /* 0x0005e20000100800 */
[----:B------:R-:W-:Y:S02]  /*3680*/  CS2R R36, SRZ ;  /* 0x0000000000247805 */ /* 0x000fe4000001ff00 */
[----:B------:R-:W-:Y:S02]  /*3690*/  CS2R R38, SRZ ;  /* 0x0000000000267805 */ /* 0x000fe4000001ff00 */
[----:B------:R-:W-:Y:S01]  /*36a0*/  CS2R R40, SRZ ;  /* 0x0000000000287805 */ /* 0x000fe2000001ff00 */
[----:B------:R2:W-:Y:S01]  /*36b0*/  STL [R1+0x408], RZ ;  /* 0x000408ff01007387 */ /* 0x0005e20000100800 */
        /* <DEDUP_REMOVED lines=72> */
[----:B------:R-:W-:-:S03]  /*3b40*/  CS2R R150, SRZ ;  /* 0x0000000000967805 */ /* 0x000fc6000001ff00 */
[----:B------:R2:W-:Y:S04]  /*3b50*/  STL [R1+0x454], RZ ;  /* 0x000454ff01007387 */ /* 0x0005e80000100800 */
        /* <DEDUP_REMOVED lines=234> */
[----:B------:R2:W-:Y:S04]  /*4a00*/  STL [R1], RZ ;  /* 0x000000ff01007387 */ /* 0x0005e80000100800 */
        /* <DEDUP_REMOVED lines=126> */
[----:B------:R2:W-:Y:S01]  /*51f0*/  STL [R1+0x1fc], RZ ;  /* 0x0001fcff01007387 */ /* 0x0005e20000100800 */
[----:B------:R-:W-:Y:S05]  /*5200*/  BRA `(.L_x_1) ;  /* 0x000005b800087947 */ /* 0x000fea0003800000 */
.L_x_0:
[----:B------:R0:W-:Y:S01]  /*5210*/  STL [R1+0x1e80], R246 ;  /* 0x001e80f601007387 */ /* 0x0001e20000100800 */
[----:B-1----:R-:W-:Y:S01]  /*5220*/  IABS R3, R125 ;  /* 0x0000007d00037213 */ /* 0x002fe20000000000 */
[----:B------:R-:W-:Y:S01]  /*5230*/  ULDC UR5, c[0x0][0x23c] ;  /* 0x00008f0000057ab9 */ /* 0x000fe20000000800 */
[----:B------:R-:W-:Y:S01]  /*5240*/  ISETP.GE.AND P4, PT, R9, RZ, PT ;  /* 0x000000ff0900720c */ /* 0x000fe20003f86270 */
[----:B------:R-:W-:Y:S01]  /*5250*/  ULDC.64 UR8, c[0x0][0x218] ;  /* 0x0000860000087ab9 */ /* 0x000fe20000000a00 */
[----:B------:R-:W-:Y:S01]  /*5260*/  ISETP.GE.AND P2, PT, R11, RZ, PT ;  /* 0x000000ff0b00720c */ /* 0x000fe20003f46270 */
[----:B------:R-:W-:Y:S01]  /*5270*/  ULDC.64 UR10, c[0x0][0x210] ;  /* 0x00008400000a7ab9 */ /* 0x000fe20000000a00 */
[----:B0-----:R-:W2:Y:S04]  /*5280*/  LDL.LU R246, [R1+0x3c0] ;  /* 0x0003c00001f67983 */ /* 0x001ea80000300800 */
[----:B------:R-:W-:Y:S04]  /*5290*/  STL [R1+0x1e7c], R247 ;  /* 0x001e7cf701007387 */ /* 0x000fe80000100800 */
[----:B------:R-:W-:Y:S04]  /*52a0*/  STL [R1+0x1e78], R248 ;  /* 0x001e78f801007387 */ /* 0x000fe80000100800 */
[----:B------:R-:W-:Y:S04]  /*52b0*/  STL [R1+0x1e74], R249 ;  /* 0x001e74f901007387 */ /* 0x000fe80000100800 */
[----:B------:R-:W-:Y:S04]  /*52c0*/  STL [R1+0x1e70], R250 ;  /* 0x001e70fa01007387 */ /* 0x000fe80000100800 */
[----:B------:R-:W-:Y:S04]  /*52d0*/  STL [R1+0x1e6c], R7 ;  /* 0x001e6c0701007387 */ /* 0x000fe80000100800 */
[----:B------:R0:W-:Y:S04]  /*52e0*/  STL [R1+0x1e68], R8 ;  /* 0x001e680801007387 */ /* 0x0001e80000100800 */
[----:B0-----:R-:W3:Y:S04]  /*52f0*/  LDL.LU R8, [R1+0x258] ;  /* 0x0002580001087983 */ /* 0x001ee80000300800 */
[----:B------:R-:W-:Y:S04]  /*5300*/  STL [R1+0x1e64], R2 ;  /* 0x001e640201007387 */ /* 0x000fe80000100800 */
[----:B------:R-:W-:Y:S04]  /*5310*/  STL [R1+0x1e60], R5 ;  /* 0x001e600501007387 */ /* 0x000fe80000100800 */
[----:B------:R0:W-:Y:S04]  /*5320*/  STL [R1+0x1e5c], R6 ;  /* 0x001e5c0601007387 */ /* 0x0001e80000100800 */
[----:B0-----:R-:W4:Y:S04]  /*5330*/  LDL.LU R6, [R1+0x1c0] ;  /* 0x0001c00001067983 */ /* 0x001f280000300800 */
[----:B------:R0:W-:Y:S04]  /*5340*/  STL [R1+0x1e58], R252 ;  /* 0x001e58fc01007387 */ /* 0x0001e80000100800 */
[----:B0-----:R-:W2:Y:S04]  /*5350*/  LDL.LU R252, [R1+0xf8] ;  /* 0x0000f80001fc7983 */ /* 0x001ea80000300800 */
[----:B------:R-:W2:Y:S04]  /*5360*/  LDL.LU R2, [R1+0x154] ;  /* 0x0001540001027983 */ /* 0x000ea80000300800 */
[----:B------:R-:W2:Y:S04]  /*5370*/  LDL.LU R247, [R1+0x2e4] ;  /* 0x0002e40001f77983 */ /* 0x000ea80000300800 */
[----:B------:R-:W2:Y:S04]  /*5380*/  LDL.LU R250, [R1+0x224] ;  /* 0x0002240001fa7983 */ /* 0x000ea80000300800 */
[----:B------:R-:W2:Y:S04]  /*5390*/  LDL.LU R249, [R1+0x1a8] ;  /* 0x0001a80001f97983 */ /* 0x000ea80000300800 */
[----:B------:R-:W2:Y:S01]  /*53a0*/  LDL.LU R5, [R1+0xcc] ;  /* 0x0000cc0001057983 */ /* 0x000ea20000300800 */
[----:B------:R-:W-:Y:S01]  /*53b0*/  IMAD.MOV.U32 R7, RZ, RZ, R251 ;  /* 0x000000ffff077224 */ /* 0x000fe200078e00fb */
[----:B------:R-:W0:Y:S01]  /*53c0*/  I2F.RP R128, R3 ;  /* 0x0000000300807306 */ /* 0x000e220000209400 */
[----:B------:R-:W-:Y:S01]  /*53d0*/  IMAD.MOV.U32 R248, RZ, RZ, R4 ;  /* 0x000000fffff87224 */ /* 0x000fe200078e0004 */
[----:B------:R1:W-:Y:S04]  /*53e0*/  STL [R1+0x1e54], R0 ;  /* 0x001e540001007387 */ /* 0x0003e80000100800 */
[----:B-1----:R-:W3:Y:S01]  /*53f0*/  LDL R0, [R1+0x1d54] ;  /* 0x001d540001007983 */ /* 0x002ee20000100800 */
[----:B------:R-:W-:Y:S01]  /*5400*/  IABS R251, R124 ;  /* 0x0000007c00fb7213 */ /* 0x000fe20000000000 */
[----:B0-----:R-:W0:Y:S01]  /*5410*/  MUFU.RCP R128, R128 ;  /* 0x0000008000807308 */ /* 0x001e220000001000 */
[----:B------:R-:W-:-:S07]  /*5420*/  ISETP.NE.AND P6, PT, R124, RZ, PT ;  /* 0x000000ff7c00720c */ /* 0x000fce0003fc5270 */
[----:B------:R-:W1:Y:S01]  /*5430*/  I2F.RP R126, R251 ;  /* 0x000000fb007e7306 */ /* 0x000e620000209400 */
[----:B0-----:R-:W-:-:S07]  /*5440*/  VIADD R128, R128, 0xffffffe ;  /* 0x0ffffffe80807836 */ /* 0x001fce0000000000 */
[----:B------:R-:W-:Y:S08]  /*5450*/  F2I.FTZ.U32.TRUNC.NTZ R129, R128 ;  /* 0x0000008000817305 */ /* 0x000ff0000021f000 */
[----:B-1----:R-:W0:Y:S02]  /*5460*/  MUFU.RCP R126, R126 ;  /* 0x0000007e007e7308 */ /* 0x002e240000001000 */
[----:B0-----:R-:W-:-:S06]  /*5470*/  VIADD R126, R126, 0xffffffe ;  /* 0x0ffffffe7e7e7836 */ /* 0x001fcc0000000000 */
[----:B------:R0:W1:Y:S02]  /*5480*/  F2I.FTZ.U32.TRUNC.NTZ R127, R126 ;  /* 0x0000007e007f7305 */ /* 0x000064000021f000 */
[----:B0-----:R-:W-:Y:S02]  /*5490*/  IMAD.MOV.U32 R126, RZ, RZ, RZ ;  /* 0x000000ffff7e7224 */ /* 0x001fe400078e00ff */
[----:B-1----:R-:W-:-:S04]  /*54a0*/  IMAD.MOV R4, RZ, RZ, -R127 ;  /* 0x000000ffff047224 */ /* 0x002fc800078e0a7f */
[----:B------:R-:W-:-:S04]  /*54b0*/  IMAD R4, R4, R251, RZ ;  /* 0x000000fb04047224 */ /* 0x000fc800078e02ff */
[----:B------:R-:W-:-:S04]  /*54c0*/  IMAD.HI.U32 R4, R127, R4, R126 ;  /* 0x000000047f047227 */ /* 0x000fc800078e007e */
[----:B------:R-:W-:Y:S01]  /*54d0*/  IMAD.MOV R127, RZ, RZ, -R129 ;  /* 0x000000ffff7f7224 */ /* 0x000fe200078e0a81 */
[----:B---3--:R-:W-:Y:S02]  /*54e0*/  IABS R128, R0 ;  /* 0x0000000000807213 */ /* 0x008fe40000000000 */
[----:B------:R-:W-:Y:S01]  /*54f0*/  ISETP.GE.AND P3, PT, R0, RZ, PT ;  /* 0x000000ff0000720c */ /* 0x000fe20003f66270 */
[----:B----4-:R-:W-:Y:S02]  /*5500*/  IMAD.MOV.U32 R0, RZ, RZ, R6 ;  /* 0x000000ffff007224 */ /* 0x010fe400078e0006 */
[----:B------:R-:W-:Y:S02]  /*5510*/  IMAD.MOV.U32 R126, RZ, RZ, R128 ;  /* 0x000000ffff7e7224 */ /* 0x000fe400078e0080 */
[----:B------:R-:W-:Y:S02]  /*5520*/  IMAD.MOV.U32 R128, RZ, RZ, RZ ;  /* 0x000000ffff807224 */ /* 0x000fe400078e00ff */
[----:B------:R-:W-:-:S04]  /*5530*/  IMAD.HI.U32 R4, R4, R126, RZ ;  /* 0x0000007e04047227 */ /* 0x000fc800078e00ff */
[----:B------:R-:W-:Y:S02]  /*5540*/  IMAD.MOV R4, RZ, RZ, -R4 ;  /* 0x000000ffff047224 */ /* 0x000fe400078e0a04 */
[----:B------:R-:W-:Y:S02]  /*5550*/  IMAD.MOV.U32 R6, RZ, RZ, R8 ;  /* 0x000000ffff067224 */ /* 0x000fe400078e0008 */
[----:B------:R-:W-:Y:S02]  /*5560*/  IMAD R126, R251, R4, R126 ;  /* 0x00000004fb7e7224 */ /* 0x000fe400078e027e */
[----:B------:R-:W-:Y:S01]  /*5570*/  IMAD R4, R127, R3, RZ ;  /* 0x000000037f047224 */ /* 0x000fe200078e02ff */
[----:B------:R-:W-:Y:S01]  /*5580*/  IABS R127, R9 ;  /* 0x00000009007f7213 */ /* 0x000fe20000000000 */
[----:B--2---:R-:W-:Y:S01]  /*5590*/  IMAD.MOV.U32 R8, RZ, RZ, R246 ;  /* 0x000000ffff087224 */ /* 0x004fe200078e00f6 */
[----:B------:R-:W-:Y:S01]  /*55a0*/  ISETP.GT.U32.AND P0, PT, R251, R126, PT ;  /* 0x0000007efb00720c */ /* 0x000fe20003f04070 */
[----:B------:R-:W-:Y:S01]  /*55b0*/  IMAD.HI.U32 R4, R129, R4, R128 ;  /* 0x0000000481047227 */ /* 0x000fe200078e0080 */
[----:B------:R-:W-:-:S02]  /*55c0*/  IABS R129, R11 ;  /* 0x0000000b00817213 */ /* 0x000fc40000000000 */
[----:B------:R-:W-:-:S03]  /*55d0*/  IABS R128, R10 ;  /* 0x0000000a00807213 */ /* 0x000fc60000000000 */
[----:B------:R-:W-:-:S04]  /*55e0*/  IMAD.HI.U32 R9, R4, R127, RZ ;  /* 0x0000007f04097227 */ /* 0x000fc800078e00ff */
[----:B------:R-:W-:Y:S02]  /*55f0*/  IMAD.MOV R9, RZ, RZ, -R9 ;  /* 0x000000ffff097224 */ /* 0x000fe400078e0a09 */
[----:B------:R-:W-:Y:S01]  /*5600*/  @!P0 IMAD.IADD R126, R126, 0x1, -R251 ;  /* 0x000000017e7e8824 */ /* 0x000fe200078e0afb */
[----:B------:R-:W-:Y:S01]  /*5610*/  ISETP.GE.AND P0, PT, R10, RZ, PT ;  /* 0x000000ff0a00720c */ /* 0x000fe20003f06270 */
[----:B------:R-:W-:-:S03]  /*5620*/  IMAD.HI.U32 R10, R4, R129, RZ ;  /* 0x00000081040a7227 */ /* 0x000fc600078e00ff */
[----:B------:R-:W-:Y:S01]  /*5630*/  ISETP.GT.U32.AND P5, PT, R251, R126, PT ;  /* 0x0000007efb00720c */ /* 0x000fe20003fa4070 */
[----:B------:R-:W-:Y:S02]  /*5640*/  IMAD.MOV R10, RZ, RZ, -R10 ;  /* 0x000000ffff0a7224 */ /* 0x000fe400078e0a0a */
[----:B------:R-:W-:Y:S01]  /*5650*/  IMAD R127, R3, R9, R127 ;  /* 0x00000009037f7224 */ /* 0x000fe200078e027f */
[----:B------:R-:W-:Y:S01]  /*5660*/  IABS R9, R13 ;  /* 0x0000000d00097213 */ /* 0x000fe20000000000 */
[----:B------:R-:W-:-:S03]  /*5670*/  IMAD.HI.U32 R11, R4, R128, RZ ;  /* 0x00000080040b7227 */ /* 0x000fc600078e00ff */
[C---:B------:R-:W-:Y:S01]  /*5680*/  ISETP.GT.U32.AND P1, PT, R3.reuse, R127, PT ;  /* 0x0000007f0300720c */ /* 0x040fe20003f24070 */
[C---:B------:R-:W-:Y:S01]  /*5690*/  IMAD R129, R3.reuse, R10, R129 ;  /* 0x0000000a03817224 */ /* 0x040fe200078e0281 */
[----:B------:R-:W-:Y:S01]  /*56a0*/  IABS R10, R12 ;  /* 0x0000000c000a7213 */ /* 0x000fe20000000000 */
[----:B------:R-:W-:Y:S02]  /*56b0*/  IMAD.MOV R11, RZ, RZ, -R11 ;  /* 0x000000ffff0b7224 */ /* 0x000fe400078e0a0b */
[----:B------:R-:W-:Y:S02]  /*56c0*/  @!P5 IMAD.IADD R126, R126, 0x1, -R251 ;  /* 0x000000017e7ed824 */ /* 0x000fe400078e0afb */
[C---:B------:R-:W-:Y:S01]  /*56d0*/  IMAD R128, R3.reuse, R11, R128 ;  /* 0x0000000b03807224 */ /* 0x040fe200078e0280 */
[----:B------:R-:W-:Y:S01]  /*56e0*/  IABS R11, R14 ;  /* 0x0000000e000b7213 */ /* 0x000fe20000000000 */
[----:B------:R-:W-:Y:S02]  /*56f0*/  IMAD.MOV.U32 R246, RZ, RZ, R126 ;  /* 0x000000fffff67224 */ /* 0x000fe400078e007e */
[----:B------:R-:W-:Y:S01]  /*5700*/  IMAD.HI.U32 R126, R4, R10, RZ ;  /* 0x0000000a047e7227 */ /* 0x000fe200078e00ff */
[----:B------:R-:W-:-:S03]  /*5710*/  ISETP.GT.U32.AND P5, PT, R3, R128, PT ;  /* 0x000000800300720c */ /* 0x000fc60003fa4070 */
[----:B------:R-:W-:Y:S02]  /*5720*/  IMAD.MOV R126, RZ, RZ, -R126 ;  /* 0x000000ffff7e7224 */ /* 0x000fe400078e0a7e */
[--C-:B------:R-:W-:Y:S02]  /*5730*/  @!P1 IMAD.IADD R127, R127, 0x1, -R3.reuse ;  /* 0x000000017f7f9824 */ /* 0x100fe400078e0a03 */
[C---:B------:R-:W-:Y:S02]  /*5740*/  IMAD R10, R3.reuse, R126, R10 ;  /* 0x0000007e030a7224 */ /* 0x040fe400078e020a */
[----:B------:R-:W-:Y:S01]  /*5750*/  @!P3 IMAD.MOV R246, RZ, RZ, -R246 ;  /* 0x000000fffff6b224 */ /* 0x000fe200078e0af6 */
[C---:B------:R-:W-:Y:S01]  /*5760*/  ISETP.GT.U32.AND P3, PT, R3.reuse, R129, PT ;  /* 0x000000810300720c */ /* 0x040fe20003f64070 */
[----:B------:R-:W-:Y:S01]  /*5770*/  IMAD.HI.U32 R251, R4, R9, RZ ;  /* 0x0000000904fb7227 */ /* 0x000fe200078e00ff */
[----:B------:R-:W-:Y:S02]  /*5780*/  @!P6 LOP3.LUT R246, RZ, R124, RZ, 0x33, !PT ;  /* 0x0000007cfff6e212 */ /* 0x000fe400078e33ff */
[C---:B------:R-:W-:Y:S01]  /*5790*/  ISETP.GT.U32.AND P1, PT, R3.reuse, R127, PT ;  /* 0x0000007f0300720c */ /* 0x040fe20003f24070 */
[----:B------:R-:W-:Y:S01]  /*57a0*/  @!P5 IMAD.IADD R128, R128, 0x1, -R3 ;  /* 0x000000018080d824 */ /* 0x000fe200078e0a03 */
[----:B------:R-:W-:Y:S01]  /*57b0*/  ISETP.GT.U32.AND P6, PT, R3, R10, PT ;  /* 0x0000000a0300720c */ /* 0x000fe20003fc4070 */
[----:B------:R-:W-:-:S02]  /*57c0*/  IMAD.MOV R251, RZ, RZ, -R251 ;  /* 0x000000fffffb7224 */ /* 0x000fc400078e0afb */
[----:B------:R-:W-:Y:S01]  /*57d0*/  IMAD.HI.U32 R126, R4, R11, RZ ;  /* 0x0000000b047e7227 */ /* 0x000fe200078e00ff */
[----:B------:R-:W-:-:S03]  /*57e0*/  ISETP.GT.U32.AND P5, PT, R3, R128, PT ;  /* 0x000000800300720c */ /* 0x000fc60003fa4070 */
[----:B------:R-:W-:Y:S02]  /*57f0*/  @!P3 IMAD.IADD R129, R129, 0x1, -R3 ;  /* 0x000000018181b824 */ /* 0x000fe400078e0a03 */
[----:B------:R-:W-:Y:S02]  /*5800*/  IMAD R9, R3, R251, R9 ;  /* 0x000000fb03097224 */ /* 0x000fe400078e0209 */
[--C-:B------:R-:W-:Y:S02]  /*5810*/  @!P1 IMAD.IADD R127, R127, 0x1, -R3.reuse ;  /* 0x000000017f7f9824 */ /* 0x100fe400078e0a03 */
[----:B------:R-:W-:Y:S01]  /*5820*/  @!P6 IMAD.IADD R10, R10, 0x1, -R3 ;  /* 0x000000010a0ae824 */ /* 0x000fe200078e0a03 */
[C---:B------:R-:W-:Y:S01]  /*5830*/  ISETP.GT.U32.AND P3, PT, R3.reuse, R129, PT ;  /* 0x000000810300720c */ /* 0x040fe20003f64070 */
[----:B------:R-:W-:Y:S01]  /*5840*/  IMAD.MOV R126, RZ, RZ, -R126 ;  /* 0x000000ffff7e7224 */ /* 0x000fe200078e0a7e */
[C---:B------:R-:W-:Y:S01]  /*5850*/  ISETP.GT.U32.AND P1, PT, R3.reuse, R9, PT ;  /* 0x000000090300720c */ /* 0x040fe20003f24070 */
[----:B------:R-:W-:Y:S01]  /*5860*/  @!P4 IMAD.MOV R127, RZ, RZ, -R127 ;  /* 0x000000ffff7fc224 */ /* 0x000fe200078e0a7f */
[C---:B------:R-:W-:Y:S01]  /*5870*/  ISETP.GT.U32.AND P4, PT, R3.reuse, R10, PT ;  /* 0x0000000a0300720c */ /* 0x040fe20003f84070 */
[----:B------:R-:W-:Y:S01]  /*5880*/  IMAD R11, R3, R126, R11 ;  /* 0x0000007e030b7224 */ /* 0x000fe200078e020b */
[----:B------:R-:W-:Y:S01]  /*5890*/  IABS R124, R15 ;  /* 0x0000000f007c7213 */ /* 0x000fe20000000000 */
[----:B------:R-:W2:Y:S01]  /*58a0*/  LDL.LU R251, [R1+0x204] ;  /* 0x0002040001fb7983 */ /* 0x000ea20000300800 */
[----:B------:R-:W-:-:S02]  /*58b0*/  IABS R126, R16 ;  /* 0x00000010007e7213 */ /* 0x000fc40000000000 */
[----:B------:R-:W-:Y:S01]  /*58c0*/  ISETP.GE.AND P6, PT, R12, RZ, PT ;  /* 0x000000ff0c00720c */ /* 0x000fe20003fc6270 */
[----:B------:R0:W-:Y:S01]  /*58d0*/  STL [R1+0x600], R246 ;  /* 0x000600f601007387 */ /* 0x0001e20000100800 */
[----:B------:R-:W-:-:S04]  /*58e0*/  IMAD.HI.U32 R12, R4, R124, RZ ;  /* 0x0000007c040c7227 */ /* 0x000fc800078e00ff */
[--C-:B------:R-:W-:Y:S01]  /*58f0*/  @!P5 IMAD.IADD R128, R128, 0x1, -R3.reuse ;  /* 0x000000018080d824 */ /* 0x100fe200078e0a03 */
[----:B------:R-:W-:Y:S01]  /*5900*/  ISETP.GT.U32.AND P5, PT, R3, R11, PT ;  /* 0x0000000b0300720c */ /* 0x000fe20003fa4070 */
[----:B0-----:R-:W3:Y:S01]  /*5910*/  LDL.LU R246, [R1+0x1e80] ;  /* 0x001e800001f67983 */ /* 0x001ee20000300800 */
[----:B------:R-:W-:Y:S02]  /*5920*/  IMAD.MOV R12, RZ, RZ, -R12 ;  /* 0x000000ffff0c7224 */ /* 0x000fe400078e0a0c */
[--C-:B------:R-:W-:Y:S01]  /*5930*/  @!P3 IMAD.IADD R129, R129, 0x1, -R3.reuse ;  /* 0x000000018181b824 */ /* 0x100fe200078e0a03 */
[----:B------:R0:W-:Y:S01]  /*5940*/  STL [R1+0x5e8], R127 ;  /* 0x0005e87f01007387 */ /* 0x0001e20000100800 */
[----:B------:R-:W-:Y:S01]  /*5950*/  @!P0 IMAD.MOV R128, RZ, RZ, -R128 ;  /* 0x000000ffff808224 */ /* 0x000fe200078e0a80 */
[----:B------:R-:W-:Y:S01]  /*5960*/  ISETP.GE.AND P3, PT, R13, RZ, PT ;  /* 0x000000ff0d00720c */ /* 0x000fe20003f66270 */
[--C-:B------:R-:W-:Y:S01]  /*5970*/  @!P1 IMAD.IADD R9, R9, 0x1, -R3.reuse ;  /* 0x0000000109099824 */ /* 0x100fe200078e0a03 */
[----:B------:R-:W-:Y:S01]  /*5980*/  ISETP.GE.AND P1, PT, R14, RZ, PT ;  /* 0x000000ff0e00720c */ /* 0x000fe20003f26270 */
[----:B------:R-:W-:-:S02]  /*5990*/  @!P4 IMAD.IADD R10, R10, 0x1, -R3 ;  /* 0x000000010a0ac824 */ /* 0x000fc400078e0a03 */
[----:B0-----:R-:W-:-:S04]  /*59a0*/  IMAD.HI.U32 R127, R4, R126, RZ ;  /* 0x0000007e047f7227 */ /* 0x001fc800078e00ff */
[----:B------:R-:W-:Y:S02]  /*59b0*/  IMAD.MOV R13, RZ, RZ, -R127 ;  /* 0x000000ffff0d7224 */ /* 0x000fe400078e0a7f */
[----:B------:R-:W4:Y:S01]  /*59c0*/  LDL.LU R127, [R1+0x140] ;  /* 0x00014000017f7983 */ /* 0x000f220000300800 */
[----:B------:R-:W-:-:S03]  /*59d0*/  IMAD R124, R3, R12, R124 ;  /* 0x0000000c037c7224 */ /* 0x000fc600078e027c */
[----:B------:R-:W2:Y:S01]  /*59e0*/  LDL.LU R14, [R1+0x1a0] ;  /* 0x0001a000010e7983 */ /* 0x000ea20000300800 */
[C---:B------:R-:W-:Y:S01]  /*59f0*/  IMAD R126, R3.reuse, R13, R126 ;  /* 0x0000000d037e7224 */ /* 0x040fe200078e027e */
[----:B------:R-:W-:Y:S01]  /*5a00*/  ISETP.GT.U32.AND P4, PT, R3, R124, PT ;  /* 0x0000007c0300720c */ /* 0x000fe20003f84070 */
[----:B------:R-:W-:Y:S01]  /*5a10*/  @!P5 IMAD.IADD R11, R11, 0x1, -R3 ;  /* 0x000000010b0bd824 */ /* 0x000fe200078e0a03 */
[----:B------:R0:W-:Y:S01]  /*5a20*/  STL [R1+0x5e4], R128 ;  /* 0x0005e48001007387 */ /* 0x0001e20000100800 */
[C---:B------:R-:W-:Y:S01]  /*5a30*/  ISETP.GT.U32.AND P0, PT, R3.reuse, R9, PT ;  /* 0x000000090300720c */ /* 0x040fe20003f04070 */
[----:B------:R-:W-:Y:S01]  /*5a40*/  IMAD.MOV.U32 R12, RZ, RZ, R129 ;  /* 0x000000ffff0c7224 */ /* 0x000fe200078e0081 */
[----:B------:R-:W-:Y:S02]  /*5a50*/  IABS R13, R17 ;  /* 0x00000011000d7213 */ /* 0x000fe40000000000 */
[----:B------:R-:W-:Y:S01]  /*5a60*/  ISETP.GT.U32.AND P5, PT, R3, R11, PT ;  /* 0x0000000b0300720c */ /* 0x000fe20003fa4070 */
[----:B------:R-:W-:Y:S01]  /*5a70*/  @!P2 IMAD.MOV R12, RZ, RZ, -R12 ;  /* 0x000000ffff0ca224 */ /* 0x000fe200078e0a0c */
[----:B------:R-:W-:-:S02]  /*5a80*/  ISETP.GE.AND P2, PT, R15, RZ, PT ;  /* 0x000000ff0f00720c */ /* 0x000fc40003f46270 */
[----:B------:R-:W-:Y:S01]  /*5a90*/  IABS R15, R19 ;  /* 0x00000013000f7213 */ /* 0x000fe20000000000 */
[----:B0-----:R-:W-:Y:S01]  /*5aa0*/  IMAD.MOV.U32 R128, RZ, RZ, R10 ;  /* 0x000000ffff807224 */ /* 0x001fe200078e000a */
[----:B------:R0:W-:Y:S01]  /*5ab0*/  STL [R1+0x5dc], R12 ;  /* 0x0005dc0c01007387 */ /* 0x0001e20000100800 */
[--C-:B------:R-:W-:Y:S01]  /*5ac0*/  @!P4 IMAD.IADD R124, R124, 0x1, -R3.reuse ;  /* 0x000000017c7cc824 */ /* 0x100fe200078e0a03 */
[----:B------:R-:W-:Y:S01]  /*5ad0*/  ISETP.GE.AND P4, PT, R18, RZ, PT ;  /* 0x000000ff1200720c */ /* 0x000fe20003f86270 */
[----:B------:R-:W-:Y:S01]  /*5ae0*/  @!P6 IMAD.MOV R128, RZ, RZ, -R128 ;  /* 0x000000ffff80e224 */ /* 0x000fe200078e0a80 */
[----:B------:R-:W-:Y:S01]  /*5af0*/  ISETP.GT.U32.AND P6, PT, R3, R126, PT ;  /* 0x0000007e0300720c */ /* 0x000fe20003fc4070 */
[--C-:B------:R-:W-:Y:S01]  /*5b00*/  @!P0 IMAD.IADD R9, R9, 0x1, -R3.reuse ;  /* 0x0000000109098824 */ /* 0x100fe200078e0a03 */
[----:B------:R-:W-:Y:S01]  /*5b10*/  ISETP.GE.AND P0, PT, R16, RZ, PT ;  /* 0x000000ff1000720c */ /* 0x000fe20003f06270 */
[----:B------:R-:W-:Y:S01]  /*5b20*/  @!P5 IMAD.IADD R11, R11, 0x1, -R3 ;  /* 0x000000010b0bd824 */ /* 0x000fe200078e0a03 */
[----:B------:R-:W-:Y:S01]  /*5b30*/  ISETP.GE.AND P5, PT, R17, RZ, PT ;  /* 0x000000ff1100720c */ /* 0x000fe20003fa6270 */
[----:B------:R-:W-:Y:S01]  /*5b40*/  @!P3 IMAD.MOV R9, RZ, RZ, -R9 ;  /* 0x000000ffff09b224 */ /* 0x000fe200078e0a09 */
[----:B------:R-:W-:Y:S01]  /*5b50*/  STL [R1+0x5d8], R128 ;  /* 0x0005d88001007387 */ /* 0x000fe20000100800 */
[----:B------:R-:W-:Y:S01]  /*5b60*/  IMAD.MOV.U32 R129, RZ, RZ, R11 ;  /* 0x000000ffff817224 */ /* 0x000fe200078e000b */
[----:B------:R-:W-:Y:S01]  /*5b70*/  IABS R11, R20 ;  /* 0x00000014000b7213 */ /* 0x000fe20000000000 */
[----:B------:R-:W-:Y:S01]  /*5b80*/  IMAD.MOV.U32 R10, RZ, RZ, R13 ;  /* 0x000000ffff0a7224 */ /* 0x000fe200078e000d */
[----:B------:R-:W-:Y:S01]  /*5b90*/  STL [R1+0x5cc], R9 ;  /* 0x0005cc0901007387 */ /* 0x000fe20000100800 */
[----:B------:R-:W-:Y:S01]  /*5ba0*/  @!P1 IMAD.MOV R129, RZ, RZ, -R129 ;  /* 0x000000ffff819224 */ /* 0x000fe200078e0a81 */
[----:B------:R-:W-:Y:S01]  /*5bb0*/  ISETP.GE.AND P1, PT, R19, RZ, PT ;  /* 0x000000ff1300720c */ /* 0x000fe20003f26270 */
[----:B------:R-:W-:Y:S01]  /*5bc0*/  @!P6 IMAD.IADD R126, R126, 0x1, -R3 ;  /* 0x000000017e7ee824 */ /* 0x000fe200078e0a03 */
[C---:B------:R-:W-:Y:S01]  /*5bd0*/  ISETP.GT.U32.AND P6, PT, R3.reuse, R124, PT ;  /* 0x0000007c0300720c */ /* 0x040fe20003fc4070 */
[----:B------:R-:W-:Y:S01]  /*5be0*/  IMAD.MOV.U32 R19, RZ, RZ, R247 ;  /* 0x000000ffff137224 */ /* 0x000fe200078e00f7 */
[----:B------:R-:W-:Y:S01]  /*5bf0*/  STL [R1+0x5c8], R129 ;  /* 0x0005c88101007387 */ /* 0x000fe20000100800 */
[----:B------:R-:W-:Y:S01]  /*5c00*/  IMAD.HI.U32 R17, R4, R11, RZ ;  /* 0x0000000b04117227 */ /* 0x000fe200078e00ff */
[----:B------:R-:W-:-:S02]  /*5c10*/  ISETP.GT.U32.AND P3, PT, R3, R126, PT ;  /* 0x0000007e0300720c */ /* 0x000fc40003f64070 */
[----:B0-----:R-:W-:Y:S01]  /*5c20*/  IABS R12, R18 ;  /* 0x00000012000c7213 */ /* 0x001fe20000000000 */
[----:B------:R-:W-:-:S04]  /*5c30*/  IMAD.HI.U32 R13, R4, R10, RZ ;  /* 0x0000000a040d7227 */ /* 0x000fc800078e00ff */
[----:B------:R-:W-:Y:S01]  /*5c40*/  IMAD.MOV.U32 R16, RZ, RZ, R15 ;  /* 0x000000ffff107224 */ /* 0x000fe200078e000f */
[----:B------:R-:W-:Y:S01]  /*5c50*/  IABS R15, R23 ;  /* 0x00000017000f7213 */ /* 0x000fe20000000000 */
[----:B------:R-:W-:Y:S02]  /*5c60*/  @!P6 IMAD.IADD R124, R124, 0x1, -R3 ;  /* 0x000000017c7ce824 */ /* 0x000fe400078e0a03 */
[----:B------:R-:W-:Y:S02]  /*5c70*/  IMAD.MOV R13, RZ, RZ, -R13 ;  /* 0x000000ffff0d7224 */ /* 0x000fe400078e0a0d */
[----:B------:R-:W-:Y:S02]  /*5c80*/  @!P3 IMAD.IADD R126, R126, 0x1, -R3 ;  /* 0x000000017e7eb824 */ /* 0x000fe400078e0a03 */
[----:B------:R-:W-:Y:S02]  /*5c90*/  IMAD.MOV.U32 R247, RZ, RZ, R124 ;  /* 0x000000fffff77224 */ /* 0x000fe400078e007c */
[----:B------:R-:W-:-:S02]  /*5ca0*/  IMAD.MOV.U32 R124, RZ, RZ, R19 ;  /* 0x000000ffff7c7224 */ /* 0x000fc400078e0013 */
[----:B------:R-:W-:Y:S02]  /*5cb0*/  IMAD.MOV R19, RZ, RZ, -R17 ;  /* 0x000000ffff137224 */ /* 0x000fe400078e0a11 */
[----:B------:R-:W-:Y:S02]  /*5cc0*/  IMAD.MOV.U32 R17, RZ, RZ, R248 ;  /* 0x000000ffff117224 */ /* 0x000fe400078e00f8 */
[----:B------:R-:W-:Y:S02]  /*5cd0*/  IMAD.MOV.U32 R248, RZ, RZ, R126 ;  /* 0x000000fffff87224 */ /* 0x000fe400078e007e */
[----:B------:R-:W3:Y:S01]  /*5ce0*/  LDL.LU R126, [R1+0x3e4] ;  /* 0x0003e400017e7983 */ /* 0x000ee20000300800 */
[----:B------:R-:W-:Y:S01]  /*5cf0*/  IMAD R10, R3, R13, R10 ;  /* 0x0000000d030a7224 */ /* 0x000fe200078e020a */
[----:B------:R-:W-:Y:S01]  /*5d00*/  IABS R13, R21 ;  /* 0x00000015000d7213 */ /* 0x000fe20000000000 */
[----:B------:R-:W-:Y:S02]  /*5d10*/  @!P2 IMAD.MOV R247, RZ, RZ, -R247 ;  /* 0x000000fffff7a224 */ /* 0x000fe400078e0af7 */
[----:B------:R-:W-:Y:S01]  /*5d20*/  @!P0 IMAD.MOV R248, RZ, RZ, -R248 ;  /* 0x000000fffff88224 */ /* 0x000fe200078e0af8 */
[----:B------:R-:W-:-:S02]  /*5d30*/  ISETP.GE.AND P0, PT, R20, RZ, PT ;  /* 0x000000ff1400720c */ /* 0x000fc40003f06270 */
[----:B------:R0:W-:Y:S01]  /*5d40*/  STL [R1+0x5bc], R247 ;  /* 0x0005bcf701007387 */ /* 0x0001e20000100800 */
[C---:B------:R-:W-:Y:S01]  /*5d50*/  IMAD R11, R3.reuse, R19, R11 ;  /* 0x00000013030b7224 */ /* 0x040fe200078e020b */
[----:B------:R-:W-:Y:S02]  /*5d60*/  ISETP.GT.U32.AND P6, PT, R3, R10, PT ;  /* 0x0000000a0300720c */ /* 0x000fe40003fc4070 */
[----:B0-----:R-:W3:Y:S04]  /*5d70*/  LDL.LU R247, [R1+0x1e7c] ;  /* 0x001e7c0001f77983 */ /* 0x001ee80000300800 */
[----:B------:R0:W-:Y:S07]  /*5d80*/  STL [R1+0x5b8], R248 ;  /* 0x0005b8f801007387 */ /* 0x0001ee0000100800 */
[----:B------:R-:W-:Y:S01]  /*5d90*/  @!P6 IMAD.IADD R10, R10, 0x1, -R3 ;  /* 0x000000010a0ae824 */ /* 0x000fe200078e0a03 */
[----:B0-----:R-:W3:Y:S01]  /*5da0*/  LDL.LU R248, [R1+0x1e78] ;  /* 0x001e780001f87983 */ /* 0x001ee20000300800 */
[----:B----4-:R-:W-:-:S02]  /*5db0*/  IMAD.MOV.U32 R129, RZ, RZ, R127 ;  /* 0x000000ffff817224 */ /* 0x010fc400078e007f */
[----:B------:R-:W-:-:S04]  /*5dc0*/  IMAD.HI.U32 R127, R4, R15, RZ ;  /* 0x0000000f047f7227 */ /* 0x000fc800078e00ff */
[----:B--2---:R-:W-:Y:S02]  /*5dd0*/  IMAD.MOV.U32 R128, RZ, RZ, R14 ;  /* 0x000000ffff807224 */ /* 0x004fe400078e000e */
[----:B------:R-:W-:-:S04]  /*5de0*/  IMAD.HI.U32 R14, R4, R12, RZ ;  /* 0x0000000c040e7227 */ /* 0x000fc800078e00ff */
[----:B------:R-:W-:Y:S01]  /*5df0*/  IMAD.MOV R9, RZ, RZ, -R14 ;  /* 0x000000ffff097224 */ /* 0x000fe200078e0a0e */
[----:B------:R-:W-:-:S03]  /*5e00*/  IABS R14, R22 ;  /* 0x00000016000e7213 */ /* 0x000fc60000000000 */
[----:B------:R-:W-:Y:S02]  /*5e10*/  IMAD R12, R3, R9, R12 ;  /* 0x00000009030c7224 */ /* 0x000fe400078e020c */
[----:B------:R-:W-:-:S03]  /*5e20*/  IMAD.HI.U32 R9, R4, R16, RZ ;  /* 0x0000001004097227 */ /* 0x000fc600078e00ff */
[----:B------:R-:W-:Y:S01]  /*5e30*/  ISETP.GT.U32.AND P3, PT, R3, R12, PT ;  /* 0x0000000c0300720c */ /* 0x000fe20003f64070 */
[----:B------:R-:W-:Y:S02]  /*5e40*/  IMAD.MOV R9, RZ, RZ, -R9 ;  /* 0x000000ffff097224 */ /* 0x000fe400078e0a09 */
[----:B------:R-:W-:-:S04]  /*5e50*/  IMAD.HI.U32 R18, R4, R14, RZ ;  /* 0x0000000e04127227 */ /* 0x000fc800078e00ff */
[----:B------:R-:W-:Y:S02]  /*5e60*/  IMAD R9, R3, R9, R16 ;  /* 0x0000000903097224 */ /* 0x000fe400078e0210 */
[----:B------:R-:W-:-:S03]  /*5e70*/  IMAD.HI.U32 R16, R4, R13, RZ ;  /* 0x0000000d04107227 */ /* 0x000fc600078e00ff */
[C---:B------:R-:W-:Y:S01]  /*5e80*/  ISETP.GT.U32.AND P6, PT, R3.reuse, R9, PT ;  /* 0x000000090300720c */ /* 0x040fe20003fc4070 */
[----:B------:R-:W-:Y:S02]  /*5e90*/  IMAD.MOV R16, RZ, RZ, -R16 ;  /* 0x000000ffff107224 */ /* 0x000fe400078e0a10 */
[----:B---3--:R-:W-:Y:S02]  /*5ea0*/  IMAD.MOV.U32 R20, RZ, RZ, R126 ;  /* 0x000000ffff147224 */ /* 0x008fe400078e007e */
[----:B------:R-:W-:Y:S02]  /*5eb0*/  IMAD.MOV.U32 R126, RZ, RZ, R17 ;  /* 0x000000ffff7e7224 */ /* 0x000fe400078e0011 */
[----:B------:R-:W-:Y:S02]  /*5ec0*/  IMAD.MOV R17, RZ, RZ, -R18 ;  /* 0x000000ffff117224 */ /* 0x000fe400078e0a12 */
[----:B------:R-:W-:Y:S02]  /*5ed0*/  IMAD.MOV R18, RZ, RZ, -R127 ;  /* 0x000000ffff127224 */ /* 0x000fe400078e0a7f */
[----:B------:R-:W2:Y:S01]  /*5ee0*/  LDL.LU R127, [R1] ;  /* 0x00000000017f7983 */ /* 0x000ea20000300800 */
[C---:B------:R-:W-:Y:S01]  /*5ef0*/  IMAD R13, R3.reuse, R16, R13 ;  /* 0x00000010030d7224 */ /* 0x040fe200078e020d */
[C---:B------:R-:W-:Y:S01]  /*5f00*/  ISETP.GT.U32.AND P2, PT, R3.reuse, R10, PT ;  /* 0x0000000a0300720c */ /* 0x040fe20003f44070 */
[--C-:B------:R-:W-:Y:S01]  /*5f10*/  @!P3 IMAD.IADD R12, R12, 0x1, -R3.reuse ;  /* 0x000000010c0cb824 */ /* 0x100fe200078e0a03 */
[----:B------:R-:W3:Y:S04]  /*5f20*/  LDL.LU R19, [R1+0x11c] ;  /* 0x00011c0001137983 */ /* 0x000ee80000300800 */
[----:B------:R-:W4:Y:S01]  /*5f30*/  LDL.LU R16, [R1+0x4] ;  /* 0x0000040001107983 */ /* 0x000f220000300800 */
[----:B------:R-:W-:Y:S01]  /*5f40*/  ISETP.GT.U32.AND P3, PT, R3, R12, PT ;  /* 0x0000000c0300720c */ /* 0x000fe20003f64070 */
[----:B------:R-:W-:-:S02]  /*5f50*/  @!P6 IMAD.IADD R9, R9, 0x1, -R3 ;  /* 0x000000010909e824 */ /* 0x000fc400078e0a03 */
[----:B------:R-:W-:-:S03]  /*5f60*/  IMAD R15, R3, R18, R15 ;  /* 0x00000012030f7224 */ /* 0x000fc600078e020f */
[----:B------:R-:W-:Y:S01]  /*5f70*/  @!P2 IMAD.IADD R10, R10, 0x1, -R3 ;  /* 0x000000010a0aa824 */ /* 0x000fe200078e0a03 */
[C---:B------:R-:W-:Y:S01]  /*5f80*/  ISETP.GT.U32.AND P6, PT, R3.reuse, R9, PT ;  /* 0x000000090300720c */ /* 0x040fe20003fc4070 */
[----:B------:R-:W-:Y:S02]  /*5f90*/  IMAD.MOV.U32 R18, RZ, RZ, R249 ;  /* 0x000000ffff127224 */ /* 0x000fe400078e00f9 */
[C---:B------:R-:W-:Y:S02]  /*5fa0*/  IMAD R14, R3.reuse, R17, R14 ;  /* 0x00000011030e7224 */ /* 0x040fe400078e020e */
[----:B------:R-:W-:Y:S02]  /*5fb0*/  IMAD.MOV.U32 R249, RZ, RZ, R10 ;  /* 0x000000fffff97224 */ /* 0x000fe400078e000a */
[----:B------:R-:W-:Y:S01]  /*5fc0*/  @!P3 IMAD.IADD R12, R12, 0x1, -R3 ;  /* 0x000000010c0cb824 */ /* 0x000fe200078e0a03 */
[C---:B------:R-:W-:Y:S01]  /*5fd0*/  ISETP.GT.U32.AND P3, PT, R3.reuse, R13, PT ;  /* 0x0000000d0300720c */ /* 0x040fe20003f64070 */
[----:B------:R-:W-:Y:S01]  /*5fe0*/  @!P5 IMAD.MOV R249, RZ, RZ, -R249 ;  /* 0x000000fffff9d224 */ /* 0x000fe200078e0af9 */
[C---:B------:R-:W-:Y:S01]  /*5ff0*/  ISETP.GT.U32.AND P5, PT, R3.reuse, R14, PT ;  /* 0x0000000e0300720c */ /* 0x040fe20003fa4070 */
[----:B------:R-:W-:Y:S01]  /*6000*/  IMAD.MOV.U32 R10, RZ, RZ, R250 ;  /* 0x000000ffff0a7224 */ /* 0x000fe200078e00fa */
[----:B------:R-:W-:Y:S01]  /*6010*/  ISETP.GT.U32.AND P2, PT, R3, R11, PT ;  /* 0x0000000b0300720c */ /* 0x000fe20003f44070 */
[----:B------:R-:W-:Y:S01]  /*6020*/  @!P6 IMAD.IADD R9, R9, 0x1, -R3 ;  /* 0x000000010909e824 */ /* 0x000fe200078e0a03 */
[----:B------:R-:W-:Y:S01]  /*6030*/  ISETP.GT.U32.AND P6, PT, R3, R15, PT ;  /* 0x0000000f0300720c */ /* 0x000fe20003fc4070 */
[----:B------:R-:W-:-:S02]  /*6040*/  IMAD.MOV.U32 R250, RZ, RZ, R12 ;  /* 0x000000fffffa7224 */ /* 0x000fc400078e000c */
[----:B------:R-:W-:-:S04]  /*6050*/  IMAD.MOV.U32 R12, RZ, RZ, R10 ;  /* 0x000000ffff0c7224 */ /* 0x000fc800078e000a */
[--C-:B------:R-:W-:Y:S02]  /*6060*/  @!P3 IMAD.IADD R13, R13, 0x1, -R3.reuse ;  /* 0x000000010d0db824 */ /* 0x100fe400078e0a03 */
[----:B------:R-:W-:-:S03]  /*6070*/  @!P5 IMAD.IADD R14, R14, 0x1, -R3 ;  /* 0x000000010e0ed824 */ /* 0x000fc600078e0a03 */
[----:B------:R-:W-:Y:S01]  /*6080*/  ISETP.GT.U32.AND P5, PT, R3, R13, PT ;  /* 0x0000000d0300720c */ /* 0x000fe20003fa4070 */
[--C-:B------:R-:W-:Y:S02]  /*6090*/  @!P2 IMAD.IADD R11, R11, 0x1, -R3.reuse ;  /* 0x000000010b0ba824 */ /* 0x100fe400078e0a03 */
[----:B------:R-:W-:Y:S02]  /*60a0*/  @!P6 IMAD.IADD R15, R15, 0x1, -R3 ;  /* 0x000000010f0fe824 */ /* 0x000fe400078e0a03 */
[----:B------:R-:W-:Y:S01]  /*60b0*/  @!P1 IMAD.MOV R9, RZ, RZ, -R9 ;  /* 0x000000ffff099224 */ /* 0x000fe200078e0a09 */
[C---:B------:R-:W-:Y:S02]  /*60c0*/  ISETP.GT.U32.AND P3, PT, R3.reuse, R11, PT ;  /* 0x0000000b0300720c */ /* 0x040fe40003f64070 */
[----:B------:R-:W-:Y:S01]  /*60d0*/  ISETP.GT.U32.AND P1, PT, R3, R15, PT ;  /* 0x0000000f0300720c */ /* 0x000fe20003f24070 */
[----:B------:R-:W-:Y:S01]  /*60e0*/  @!P4 IMAD.MOV R250, RZ, RZ, -R250 ;  /* 0x000000fffffac224 */ /* 0x000fe200078e0afa */
[----:B------:R-:W-:Y:S01]  /*60f0*/  ISETP.GE.AND P4, PT, R21, RZ, PT ;  /* 0x000000ff1500720c */ /* 0x000fe20003f86270 */
[----:B------:R-:W-:-:S02]  /*6100*/  IMAD.MOV.U32 R21, RZ, RZ, R12 ;  /* 0x000000ffff157224 */ /* 0x000fc400078e000c */
[----:B------:R-:W-:Y:S01]  /*6110*/  @!P5 IMAD.IADD R13, R13, 0x1, -R3 ;  /* 0x000000010d0dd824 */ /* 0x000fe200078e0a03 */
[----:B------:R-:W-:-:S05]  /*6120*/  IABS R12, R25 ;  /* 0x00000019000c7213 */ /* 0x000fca0000000000 */
[--C-:B------:R-:W-:Y:S01]  /*6130*/  @!P3 IMAD.IADD R11, R11, 0x1, -R3.reuse ;  /* 0x000000010b0bb824 */ /* 0x100fe200078e0a03 */
[----:B------:R-:W-:Y:S01]  /*6140*/  ISETP.GE.AND P3, PT, R23, RZ, PT ;  /* 0x000000ff1700720c */ /* 0x000fe20003f66270 */
[----:B------:R-:W-:Y:S01]  /*6150*/  @!P1 IMAD.IADD R15, R15, 0x1, -R3 ;  /* 0x000000010f0f9824 */ /* 0x000fe200078e0a03 */
[----:B------:R-:W-:Y:S01]  /*6160*/  ISETP.GE.AND P1, PT, R24, RZ, PT ;  /* 0x000000ff1800720c */ /* 0x000fe20003f26270 */
[----:B------:R-:W-:Y:S01]  /*6170*/  IMAD.MOV.U32 R23, RZ, RZ, R21 ;  /* 0x000000ffff177224 */ /* 0x000fe200078e0015 */
[----:B------:R-:W-:Y:S01]  /*6180*/  ISETP.GT.U32.AND P6, PT, R3, R14, PT ;  /* 0x0000000e0300720c */ /* 0x000fe20003fc4070 */
[----:B------:R0:W-:Y:S04]  /*6190*/  STL [R1+0x5ac], R249 ;  /* 0x0005acf901007387 */ /* 0x0001e80000100800 */
[----:B0-----:R-:W2:Y:S04]  /*61a0*/  LDL.LU R249, [R1+0x1e74] ;  /* 0x001e740001f97983 */ /* 0x001ea80000300800 */
[----:B------:R0:W-:Y:S04]  /*61b0*/  STL [R1+0x5a8], R250 ;  /* 0x0005a8fa01007387 */ /* 0x0001e80000100800 */
[----:B------:R-:W-:Y:S01]  /*61c0*/  @!P6 IMAD.IADD R14, R14, 0x1, -R3 ;  /* 0x000000010e0ee824 */ /* 0x000fe200078e0a03 */
[----:B0-----:R-:W2:Y:S04]  /*61d0*/  LDL.LU R250, [R1+0x1e70] ;  /* 0x001e700001fa7983 */ /* 0x001ea80000300800 */
[----:B------:R-:W-:Y:S01]  /*61e0*/  STL [R1+0x5a0], R9 ;  /* 0x0005a00901007387 */ /* 0x000fe20000100800 */
[----:B----4-:R-:W-:Y:S01]  /*61f0*/  IMAD.MOV.U32 R17, RZ, RZ, R16 ;  /* 0x000000ffff117224 */ /* 0x010fe200078e0010 */
[----:B------:R-:W-:-:S05]  /*6200*/  IABS R16, R24 ;  /* 0x0000001800107213 */ /* 0x000fca0000000000 */
[----:B------:R-:W-:-:S04]  /*6210*/  IMAD.MOV.U32 R10, RZ, RZ, R16 ;  /* 0x000000ffff0a7224 */ /* 0x000fc800078e0010 */
[----:B------:R-:W-:-:S04]  /*6220*/  IMAD.HI.U32 R16, R4, R10, RZ ;  /* 0x0000000a04107227 */ /* 0x000fc800078e00ff */
[----:B------:R-:W-:-:S04]  /*6230*/  IMAD.MOV R16, RZ, RZ, -R16 ;  /* 0x000000ffff107224 */ /* 0x000fc800078e0a10 */
[----:B------:R-:W-:-:S05]  /*6240*/  IMAD R10, R3, R16, R10 ;  /* 0x00000010030a7224 */ /* 0x000fca00078e020a */
[----:B------:R-:W-:Y:S01]  /*6250*/  ISETP.GT.U32.AND P5, PT, R3, R10, PT ;  /* 0x0000000a0300720c */ /* 0x000fe20003fa4070 */
[----:B------:R-:W-:-:S04]  /*6260*/  IMAD.HI.U32 R16, R4, R12, RZ ;  /* 0x0000000c04107227 */ /* 0x000fc800078e00ff */
[----:B------:R-:W-:Y:S02]  /*6270*/  IMAD.MOV R16, RZ, RZ, -R16 ;  /* 0x000000ffff107224 */ /* 0x000fe400078e0a10 */
[----:B---3--:R-:W-:Y:S02]  /*6280*/  IMAD.MOV.U32 R24, RZ, RZ, R19 ;  /* 0x000000ffff187224 */ /* 0x008fe400078e0013 */
[----:B------:R-:W-:Y:S02]  /*6290*/  IMAD.MOV.U32 R21, RZ, RZ, R17 ;  /* 0x000000ffff157224 */ /* 0x000fe400078e0011 */
[----:B------:R-:W-:Y:S02]  /*62a0*/  IMAD R16, R3, R16, R12 ;  /* 0x0000001003107224 */ /* 0x000fe400078e020c */
[----:B------:R-:W-:Y:S01]  /*62b0*/  @!P5 IMAD.IADD R10, R10, 0x1, -R3 ;  /* 0x000000010a0ad824 */ /* 0x000fe200078e0a03 */
[----:B------:R-:W-:Y:S01]  /*62c0*/  ISETP.GE.AND P5, PT, R25, RZ, PT ;  /* 0x000000ff1900720c */ /* 0x000fe20003fa6270 */
[----:B------:R-:W-:Y:S01]  /*62d0*/  IMAD.MOV.U32 R25, RZ, RZ, R24 ;  /* 0x000000ffff197224 */ /* 0x000fe200078e0018 */
[----:B------:R-:W-:Y:S01]  /*62e0*/  IABS R12, R27 ;  /* 0x0000001b000c7213 */ /* 0x000fe20000000000 */
[----:B------:R-:W-:-:S02]  /*62f0*/  IMAD.MOV.U32 R24, RZ, RZ, R21 ;  /* 0x000000ffff187224 */ /* 0x000fc400078e0015 */
[----:B--2---:R-:W-:Y:S02]  /*6300*/  IMAD.MOV.U32 R21, RZ, RZ, R127 ;  /* 0x000000ffff157224 */ /* 0x004fe400078e007f */
[----:B------:R-:W-:Y:S02]  /*6310*/  IMAD.MOV.U32 R127, RZ, RZ, R7 ;  /* 0x000000ffff7f7224 */ /* 0x000fe400078e0007 */
[----:B------:R-:W-:Y:S02]  /*6320*/  IMAD.MOV.U32 R7, RZ, RZ, R11 ;  /* 0x000000ffff077224 */ /* 0x000fe400078e000b */
[----:B------:R-:W-:-:S04]  /*6330*/  IMAD.HI.U32 R19, R4, R12, RZ ;  /* 0x0000000c04137227 */ /* 0x000fc800078e00ff */
[----:B------:R-:W-:Y:S02]  /*6340*/  @!P0 IMAD.MOV R7, RZ, RZ, -R7 ;  /* 0x000000ffff078224 */ /* 0x000fe400078e0a07 */
[----:B------:R-:W-:Y:S02]  /*6350*/  IMAD.MOV R11, RZ, RZ, -R19 ;  /* 0x000000ffff0b7224 */ /* 0x000fe400078e0a13 */
[----:B------:R-:W2:Y:S04]  /*6360*/  LDL.LU R19, [R1+0x1ec] ;  /* 0x0001ec0001137983 */ /* 0x000ea80000300800 */
[----:B------:R0:W-:Y:S02]  /*6370*/  STL [R1+0x598], R7 ;  /* 0x0005980701007387 */ /* 0x0001e40000100800 */
[----:B0-----:R-:W-:-:S02]  /*6380*/  IMAD.MOV.U32 R7, RZ, RZ, R13 ;  /* 0x000000ffff077224 */ /* 0x001fc400078e000d */
[----:B------:R-:W-:Y:S02]  /*6390*/  IMAD.MOV.U32 R13, RZ, RZ, R8 ;  /* 0x000000ffff0d7224 */ /* 0x000fe400078e0008 */
[----:B------:R-:W-:Y:S02]  /*63a0*/  IMAD.MOV.U32 R8, RZ, RZ, R14 ;  /* 0x000000ffff087224 */ /* 0x000fe400078e000e */
[----:B------:R-:W-:Y:S02]  /*63b0*/  IMAD.MOV.U32 R14, RZ, RZ, R2 ;  /* 0x000000ffff0e7224 */ /* 0x000fe400078e0002 */
[----:B------:R-:W-:Y:S02]  /*63c0*/  IMAD.MOV.U32 R2, RZ, RZ, R15 ;  /* 0x000000ffff027224 */ /* 0x000fe400078e000f */
[----:B------:R-:W3:Y:S01]  /*63d0*/  LDL.LU R15, [R1+0x10] ;  /* 0x00001000010f7983 */ /* 0x000ee20000300800 */
[----:B------:R-:W-:Y:S02]  /*63e0*/  ISETP.GT.U32.AND P6, PT, R3, R16, PT ;  /* 0x000000100300720c */ /* 0x000fe40003fc4070 */
[----:B------:R-:W-:-:S02]  /*63f0*/  IABS R9, R26 ;  /* 0x0000001a00097213 */ /* 0x000fc40000000000 */
[----:B------:R-:W-:Y:S01]  /*6400*/  ISETP.GE.AND P2, PT, R22, RZ, PT ;  /* 0x000000ff1600720c */ /* 0x000fe20003f46270 */
[----:B------:R-:W-:Y:S01]  /*6410*/  IMAD.MOV.U32 R22, RZ, RZ, R18 ;  /* 0x000000ffff167224 */ /* 0x000fe200078e0012 */
[----:B------:R-:W-:Y:S01]  /*6420*/  ISETP.GT.U32.AND P0, PT, R3, R10, PT ;  /* 0x0000000a0300720c */ /* 0x000fe20003f04070 */
[----:B------:R-:W-:-:S06]  /*6430*/  IMAD.HI.U32 R18, R4, R9, RZ ;  /* 0x0000000904127227 */ /* 0x000fcc00078e00ff */
[----:B------:R-:W-:Y:S02]  /*6440*/  @!P6 IMAD.IADD R16, R16, 0x1, -R3 ;  /* 0x000000011010e824 */ /* 0x000fe400078e0a03 */
[----:B------:R-:W-:-:S03]  /*6450*/  IMAD.MOV R18, RZ, RZ, -R18 ;  /* 0x000000ffff127224 */ /* 0x000fc600078e0a12 */
[C---:B------:R-:W-:Y:S01]  /*6460*/  ISETP.GT.U32.AND P6, PT, R3.reuse, R16, PT ;  /* 0x000000100300720c */ /* 0x040fe20003fc4070 */
[C---:B------:R-:W-:Y:S02]  /*6470*/  IMAD R9, R3.reuse, R18, R9 ;  /* 0x0000001203097224 */ /* 0x040fe400078e0209 */
[----:B------:R-:W-:Y:S02]  /*6480*/  @!P4 IMAD.MOV R7, RZ, RZ, -R7 ;  /* 0x000000ffff07c224 */ /* 0x000fe400078e0a07 */
[C---:B------:R-:W-:Y:S01]  /*6490*/  IMAD R11, R3.reuse, R11, R12 ;  /* 0x0000000b030b7224 */ /* 0x040fe200078e020c */
[----:B------:R-:W-:Y:S01]  /*64a0*/  ISETP.GT.U32.AND P4, PT, R3, R9, PT ;  /* 0x000000090300720c */ /* 0x000fe20003f84070 */
[----:B------:R-:W-:Y:S02]  /*64b0*/  @!P0 IMAD.IADD R10, R10, 0x1, -R3 ;  /* 0x000000010a0a8824 */ /* 0x000fe400078e0a03 */
[----:B------:R-:W-:Y:S01]  /*64c0*/  @!P3 IMAD.MOV R2, RZ, RZ, -R2 ;  /* 0x000000ffff02b224 */ /* 0x000fe200078e0a02 */
[----:B------:R-:W-:Y:S01]  /*64d0*/  ISETP.GE.AND P3, PT, R27, RZ, PT ;  /* 0x000000ff1b00720c */ /* 0x000fe20003f66270 */
[----:B------:R-:W-:-:S02]  /*64e0*/  IMAD.MOV.U32 R27, RZ, RZ, R10 ;  /* 0x000000ffff1b7224 */ /* 0x000fc400078e000a */
[----:B------:R-:W-:Y:S01]  /*64f0*/  @!P6 IMAD.IADD R16, R16, 0x1, -R3 ;  /* 0x000000011010e824 */ /* 0x000fe200078e0a03 */
[----:B------:R-:W-:Y:S01]  /*6500*/  ISETP.GT.U32.AND P6, PT, R3, R11, PT ;  /* 0x0000000b0300720c */ /* 0x000fe20003fc4070 */
[----:B------:R-:W-:Y:S01]  /*6510*/  @!P1 IMAD.MOV R27, RZ, RZ, -R27 ;  /* 0x000000ffff1b9224 */ /* 0x000fe200078e0a1b */
[----:B------:R-:W-:Y:S02]  /*6520*/  ISETP.GE.AND P1, PT, R29, RZ, PT ;  /* 0x000000ff1d00720c */ /* 0x000fe40003f26270 */
[----:B------:R-:W-:Y:S01]  /*6530*/  IABS R29, R29 ;  /* 0x0000001d001d7213 */ /* 0x000fe20000000000 */
[----:B------:R-:W-:Y:S01]  /*6540*/  @!P2 IMAD.MOV R8, RZ, RZ, -R8 ;  /* 0x000000ffff08a224 */ /* 0x000fe200078e0a08 */
[----:B------:R-:W-:Y:S01]  /*6550*/  ISETP.GE.AND P2, PT, R26, RZ, PT ;  /* 0x000000ff1a00720c */ /* 0x000fe20003f46270 */
[----:B------:R-:W-:Y:S02]  /*6560*/  @!P4 IMAD.IADD R9, R9, 0x1, -R3 ;  /* 0x000000010909c824 */ /* 0x000fe400078e0a03 */
[----:B------:R-:W-:-:S02]  /*6570*/  IMAD.MOV.U32 R26, RZ, RZ, R16 ;  /* 0x000000ffff1a7224 */ /* 0x000fc400078e0010 */
[----:B------:R-:W-:Y:S01]  /*6580*/  IMAD.HI.U32 R10, R4, R29, RZ ;  /* 0x0000001d040a7227 */ /* 0x000fe200078e00ff */
[----:B------:R-:W-:Y:S01]  /*6590*/  ISETP.GT.U32.AND P4, PT, R3, R9, PT ;  /* 0x000000090300720c */ /* 0x000fe20003f84070 */
[----:B------:R0:W-:Y:S01]  /*65a0*/  STL [R1+0x594], R7 ;  /* 0x0005940701007387 */ /* 0x0001e20000100800 */
[----:B------:R-:W-:Y:S01]  /*65b0*/  IABS R17, R28 ;  /* 0x0000001c00117213 */ /* 0x000fe20000000000 */
[----:B------:R-:W-:Y:S02]  /*65c0*/  @!P6 IMAD.IADD R11, R11, 0x1, -R3 ;  /* 0x000000010b0be824 */ /* 0x000fe400078e0a03 */
[----:B------:R-:W-:Y:S01]  /*65d0*/  @!P5 IMAD.MOV R26, RZ, RZ, -R26 ;  /* 0x000000ffff1ad224 */ /* 0x000fe200078e0a1a */
[----:B------:R-:W-:Y:S01]  /*65e0*/  ISETP.GE.AND P5, PT, R30, RZ, PT ;  /* 0x000000ff1e00720c */ /* 0x000fe20003fa6270 */
[----:B------:R-:W-:Y:S01]  /*65f0*/  IMAD.MOV R10, RZ, RZ, -R10 ;  /* 0x000000ffff0a7224 */ /* 0x000fe200078e0a0a */
[----:B------:R-:W-:Y:S01]  /*6600*/  IABS R30, R30 ;  /* 0x0000001e001e7213 */ /* 0x000fe20000000000 */
[----:B0-----:R-:W4:Y:S01]  /*6610*/  LDL.LU R7, [R1+0x1e6c] ;  /* 0x001e6c0001077983 */ /* 0x001f220000300800 */
[----:B------:R-:W-:-:S03]  /*6620*/  ISETP.GT.U32.AND P6, PT, R3, R11, PT ;  /* 0x0000000b0300720c */ /* 0x000fc60003fc4070 */
[----:B------:R0:W-:Y:S01]  /*6630*/  STL [R1+0x590], R8 ;  /* 0x0005900801007387 */ /* 0x0001e20000100800 */
[----:B------:R-:W-:Y:S01]  /*6640*/  IMAD.HI.U32 R18, R4, R17, RZ ;  /* 0x0000001104127227 */ /* 0x000fe200078e00ff */
[----:B------:R-:W-:-:S03]  /*6650*/  ISETP.GE.AND P0, PT, R28, RZ, PT ;  /* 0x000000ff1c00720c */ /* 0x000fc60003f06270 */
[----:B------:R-:W-:Y:S02]  /*6660*/  IMAD R10, R3, R10, R29 ;  /* 0x0000000a030a7224 */ /* 0x000fe400078e021d */
[----:B------:R-:W-:Y:S01]  /*6670*/  IMAD.MOV.U32 R29, RZ, RZ, R14 ;  /* 0x000000ffff1d7224 */ /* 0x000fe200078e000e */
[----:B0-----:R-:W4:Y:S01]  /*6680*/  LDL.LU R8, [R1+0x1e68] ;  /* 0x001e680001087983 */ /* 0x001f220000300800 */
[----:B------:R-:W-:-:S03]  /*6690*/  IMAD.HI.U32 R14, R4, R30, RZ ;  /* 0x0000001e040e7227 */ /* 0x000fc600078e00ff */
[----:B------:R0:W-:Y:S01]  /*66a0*/  STL [R1+0x58c], R2 ;  /* 0x00058c0201007387 */ /* 0x0001e20000100800 */
[----:B------:R-:W-:Y:S02]  /*66b0*/  IMAD.MOV R18, RZ, RZ, -R18 ;  /* 0x000000ffff127224 */ /* 0x000fe400078e0a12 */
[----:B------:R-:W-:Y:S01]  /*66c0*/  IMAD.MOV R14, RZ, RZ, -R14 ;  /* 0x000000ffff0e7224 */ /* 0x000fe200078e0a0e */
[----:B0-----:R-:W4:Y:S04]  /*66d0*/  LDL.LU R2, [R1+0x1e64] ;  /* 0x001e640001027983 */ /* 0x001f280000300800 */
[----:B------:R0:W-:Y:S01]  /*66e0*/  STL [R1+0x584], R27 ;  /* 0x0005841b01007387 */ /* 0x0001e20000100800 */
[----:B------:R-:W-:-:S03]  /*66f0*/  @!P4 IMAD.IADD R9, R9, 0x1, -R3 ;  /* 0x000000010909c824 */ /* 0x000fc600078e0a03 */
[----:B------:R2:W-:Y:S01]  /*6700*/  STL [R1+0x580], R26 ;  /* 0x0005801a01007387 */ /* 0x0005e20000100800 */
[----:B0-----:R-:W-:Y:S01]  /*6710*/  IMAD.MOV.U32 R27, RZ, RZ, R13 ;  /* 0x000000ffff1b7224 */ /* 0x001fe200078e000d */
[----:B------:R-:W-:Y:S01]  /*6720*/  IABS R13, R31 ;  /* 0x0000001f000d7213 */ /* 0x000fe20000000000 */
[C---:B------:R-:W-:Y:S02]  /*6730*/  IMAD R17, R3.reuse, R18, R17 ;  /* 0x0000001203117224 */ /* 0x040fe400078e0211 */
[----:B------:R-:W-:Y:S02]  /*6740*/  IMAD R14, R3, R14, R30 ;  /* 0x0000000e030e7224 */ /* 0x000fe400078e021e */
[----:B------:R-:W-:Y:S02]  /*6750*/  IMAD.MOV.U32 R30, RZ, RZ, R9 ;  /* 0x000000ffff1e7224 */ /* 0x000fe400078e0009 */
[----:B------:R-:W-:Y:S02]  /*6760*/  @!P6 IMAD.IADD R11, R11, 0x1, -R3 ;  /* 0x000000010b0be824 */ /* 0x000fe400078e0a03 */
[----:B------:R-:W-:-:S02]  /*6770*/  @!P2 IMAD.MOV R30, RZ, RZ, -R30 ;  /* 0x000000ffff1ea224 */ /* 0x000fc400078e0a1e */
[----:B------:R-:W-:-:S03]  /*6780*/  @!P3 IMAD.MOV R11, RZ, RZ, -R11 ;  /* 0x000000ffff0bb224 */ /* 0x000fc600078e0a0b */
[----:B------:R-:W-:Y:S04]  /*6790*/  STL [R1+0x578], R30 ;  /* 0x0005781e01007387 */ /* 0x000fe80000100800 */
[----:B------:R0:W-:Y:S01]  /*67a0*/  STL [R1+0x570], R11 ;  /* 0x0005700b01007387 */ /* 0x0001e20000100800 */
[----:B--2---:R-:W-:Y:S02]  /*67b0*/  IMAD.MOV.U32 R26, RZ, RZ, R19 ;  /* 0x000000ffff1a7224 */ /* 0x004fe400078e0013 */
[----:B------:R-:W-:-:S04]  /*67c0*/  IMAD.HI.U32 R19, R4, R13, RZ ;  /* 0x0000000d04137227 */ /* 0x000fc800078e00ff */
[----:B------:R-:W-:-:S04]  /*67d0*/  IMAD.MOV R19, RZ, RZ, -R19 ;  /* 0x000000ffff137224 */ /* 0x000fc800078e0a13 */
[----:B------:R-:W-:Y:S02]  /*67e0*/  IMAD R13, R3, R19, R13 ;  /* 0x00000013030d7224 */ /* 0x000fe400078e020d */
[----:B---3--:R-:W-:Y:S01]  /*67f0*/  IMAD.MOV.U32 R28, RZ, RZ, R15 ;  /* 0x000000ffff1c7224 */ /* 0x008fe200078e000f */
[----:B------:R-:W-:-:S05]  /*6800*/  IABS R15, R33 ;  /* 0x00000021000f7213 */ /* 0x000fca0000000000 */
[----:B------:R-:W-:-:S04]  /*6810*/  IMAD.HI.U32 R18, R4, R15, RZ ;  /* 0x0000000f04127227 */ /* 0x000fc800078e00ff */
[----:B------:R-:W-:Y:S01]  /*6820*/  IMAD.MOV R18, RZ, RZ, -R18 ;  /* 0x000000ffff127224 */ /* 0x000fe200078e0a12 */
[----:B------:R-:W-:-:S03]  /*6830*/  IABS R19, R35 ;  /* 0x0000002300137213 */ /* 0x000fc60000000000 */
[----:B------:R-:W-:Y:S01]  /*6840*/  IMAD R9, R3, R18, R15 ;  /* 0x0000001203097224 */ /* 0x000fe200078e020f */
[----:B------:R-:W-:Y:S01]  /*6850*/  IABS R18, R36 ;  /* 0x0000002400127213 */ /* 0x000fe20000000000 */
[----:B0-----:R-:W-:-:S04]  /*6860*/  IMAD.HI.U32 R11, R4, R19, RZ ;  /* 0x00000013040b7227 */ /* 0x001fc800078e00ff */
[----:B------:R-:W-:-:S04]  /*6870*/  IMAD.HI.U32 R15, R4, R18, RZ ;  /* 0x00000012040f7227 */ /* 0x000fc800078e00ff */
[----:B------:R-:W-:Y:S02]  /*6880*/  IMAD.MOV R11, RZ, RZ, -R11 ;  /* 0x000000ffff0b7224 */ /* 0x000fe400078e0a0b */
[----:B------:R-:W-:Y:S02]  /*6890*/  IMAD.MOV R15, RZ, RZ, -R15 ;  /* 0x000000ffff0f7224 */ /* 0x000fe400078e0a0f */
[C---:B------:R-:W-:Y:S02]  /*68a0*/  IMAD R11, R3.reuse, R11, R19 ;  /* 0x0000000b030b7224 */ /* 0x040fe400078e0213 */
[----:B------:R-:W2:Y:S01]  /*68b0*/  LDL.LU R19, [R1+0x1f8] ;  /* 0x0001f80001137983 */ /* 0x000ea20000300800 */
[----:B------:R-:W-:-:S03]  /*68c0*/  IMAD R15, R3, R15, R18 ;  /* 0x0000000f030f7224 */ /* 0x000fc600078e0212 */
[----:B------:R-:W3:Y:S01]  /*68d0*/  LDL.LU R18, [R1+0xc8] ;  /* 0x0000c80001127983 */ /* 0x000ee20000300800 */
[C---:B------:R-:W-:Y:S02]  /*68e0*/  ISETP.GT.U32.AND P4, PT, R3.reuse, R17, PT ;  /* 0x000000110300720c */ /* 0x040fe40003f84070 */
[----:B------:R-:W-:Y:S02]  /*68f0*/  ISETP.GT.U32.AND P6, PT, R3, R10, PT ;  /* 0x0000000a0300720c */ /* 0x000fe40003fc4070 */
[----:B------:R-:W-:-:S09]  /*6900*/  IABS R12, R32 ;  /* 0x00000020000c7213 */ /* 0x000fd20000000000 */
[--C-:B------:R-:W-:Y:S02]  /*6910*/  @!P4 IMAD.IADD R17, R17, 0x1, -R3.reuse ;  /* 0x000000011111c824 */ /* 0x100fe400078e0a03 */
[----:B------:R-:W-:-:S03]  /*6920*/  @!P6 IMAD.IADD R10, R10, 0x1, -R3 ;  /* 0x000000010a0ae824 */ /* 0x000fc600078e0a03 */
[C---:B------:R-:W-:Y:S01]  /*6930*/  ISETP.GT.U32.AND P6, PT, R3.reuse, R17, PT ;  /* 0x000000110300720c */ /* 0x040fe20003fc4070 */
[----:B------:R-:W-:Y:S01]  /*6940*/  IMAD.HI.U32 R16, R4, R12, RZ ;  /* 0x0000000c04107227 */ /* 0x000fe200078e00ff */
[----:B------:R-:W-:Y:S02]  /*6950*/  ISETP.GT.U32.AND P2, PT, R3, R10, PT ;  /* 0x0000000a0300720c */ /* 0x000fe40003f44070 */
[----:B------:R-:W-:Y:S01]  /*6960*/  ISETP.GE.AND P4, PT, R31, RZ, PT ;  /* 0x000000ff1f00720c */ /* 0x000fe20003f86270 */
[----:B------:R-:W-:Y:S01]  /*6970*/  IMAD.MOV.U32 R31, RZ, RZ, R20 ;  /* 0x000000ffff1f7224 */ /* 0x000fe200078e0014 */
[----:B------:R-:W-:Y:S01]  /*6980*/  IABS R20, R34 ;  /* 0x0000002200147213 */ /* 0x000fe20000000000 */
[----:B------:R-:W-:Y:S02]  /*6990*/  IMAD.MOV R16, RZ, RZ, -R16 ;  /* 0x000000ffff107224 */ /* 0x000fe400078e0a10 */
[----:B------:R-:W-:Y:S01]  /*69a0*/  IMAD.MOV.U32 R30, RZ, RZ, R29 ;  /* 0x000000ffff1e7224 */ /* 0x000fe200078e001d */
[C---:B------:R-:W-:Y:S01]  /*69b0*/  ISETP.GT.U32.AND P3, PT, R3.reuse, R14, PT ;  /* 0x0000000e0300720c */ /* 0x040fe20003f64070 */
[----:B------:R-:W-:-:S02]  /*69c0*/  IMAD R12, R3, R16, R12 ;  /* 0x00000010030c7224 */ /* 0x000fc400078e020c */
[----:B------:R-:W-:Y:S01]  /*69d0*/  @!P6 IMAD.IADD R17, R17, 0x1, -R3 ;  /* 0x000000011111e824 */ /* 0x000fe200078e0a03 */
[----:B------:R-:W-:Y:S01]  /*69e0*/  ISETP.GT.U32.AND P6, PT, R3, R13, PT ;  /* 0x0000000d0300720c */ /* 0x000fe20003fc4070 */
[----:B------:R-:W-:Y:S02]  /*69f0*/  IMAD.MOV.U32 R29, RZ, RZ, R21 ;  /* 0x000000ffff1d7224 */ /* 0x000fe400078e0015 */
[----:B------:R-:W-:-:S04]  /*6a00*/  IMAD.HI.U32 R21, R4, R20, RZ ;  /* 0x0000001404157227 */ /* 0x000fc800078e00ff */
[----:B------:R-:W-:Y:S01]  /*6a10*/  @!P2 IMAD.IADD R10, R10, 0x1, -R3 ;  /* 0x000000010a0aa824 */ /* 0x000fe200078e0a03 */
[----:B------:R-:W-:Y:S01]  /*6a20*/  ISETP.GT.U32.AND P2, PT, R3, R12, PT ;  /* 0x0000000c0300720c */ /* 0x000fe20003f44070 */
[----:B------:R-:W-:-:S04]  /*6a30*/  IMAD.MOV R21, RZ, RZ, -R21 ;  /* 0x000000ffff157224 */ /* 0x000fc800078e0a15 */
[----:B------:R-:W-:Y:S02]  /*6a40*/  IMAD R21, R3, R21, R20 ;  /* 0x0000001503157224 */ /* 0x000fe400078e0214 */
[--C-:B------:R-:W-:Y:S02]  /*6a50*/  @!P6 IMAD.IADD R13, R13, 0x1, -R3.reuse ;  /* 0x000000010d0de824 */ /* 0x100fe400078e0a03 */
[----:B------:R-:W-:Y:S01]  /*6a60*/  @!P3 IMAD.IADD R14, R14, 0x1, -R3 ;  /* 0x000000010e0eb824 */ /* 0x000fe200078e0a03 */
[----:B------:R-:W-:-:S03]  /*6a70*/  ISETP.GT.U32.AND P6, PT, R3, R21, PT ;  /* 0x000000150300720c */ /* 0x000fc60003fc4070 */
[----:B------:R-:W-:Y:S01]  /*6a80*/  @!P2 IMAD.IADD R12, R12, 0x1, -R3 ;  /* 0x000000010c0ca824 */ /* 0x000fe200078e0a03 */
[----:B------:R-:W-:Y:S02]  /*6a90*/  ISETP.GT.U32.AND P2, PT, R3, R14, PT ;  /* 0x0000000e0300720c */ /* 0x000fe40003f44070 */
[----:B------:R-:W-:Y:S01]  /*6aa0*/  IABS R16, R37 ;  /* 0x0000002500107213 */ /* 0x000fe20000000000 */
[----:B------:R-:W-:Y:S02]  /*6ab0*/  @!P0 IMAD.MOV R17, RZ, RZ, -R17 ;  /* 0x000000ffff118224 */ /* 0x000fe400078e0a11 */
[----:B------:R-:W-:Y:S02]  /*6ac0*/  @!P1 IMAD.MOV R10, RZ, RZ, -R10 ;  /* 0x000000ffff0a9224 */ /* 0x000fe400078e0a0a */
[----:B------:R-:W-:-:S04]  /*6ad0*/  IMAD.HI.U32 R20, R4, R16, RZ ;  /* 0x0000001004147227 */ /* 0x000fc800078e00ff */
[--C-:B------:R-:W-:Y:S01]  /*6ae0*/  @!P6 IMAD.IADD R21, R21, 0x1, -R3.reuse ;  /* 0x000000011515e824 */ /* 0x100fe200078e0a03 */
[----:B------:R0:W-:Y:S01]  /*6af0*/  STL [R1+0x564], R17 ;  /* 0x0005641101007387 */ /* 0x0001e20000100800 */
[----:B------:R-:W-:Y:S01]  /*6b00*/  @!P2 IMAD.IADD R14, R14, 0x1, -R3 ;  /* 0x000000010e0ea824 */ /* 0x000fe200078e0a03 */
[C---:B------:R-:W-:Y:S01]  /*6b10*/  ISETP.GT.U32.AND P2, PT, R3.reuse, R11, PT ;  /* 0x0000000b0300720c */ /* 0x040fe20003f44070 */
[----:B------:R-:W-:Y:S01]  /*6b20*/  IMAD.MOV R20, RZ, RZ, -R20 ;  /* 0x000000ffff147224 */ /* 0x000fe200078e0a14 */
[----:B------:R-:W-:-:S03]  /*6b30*/  ISETP.GT.U32.AND P1, PT, R3, R21, PT ;  /* 0x000000150300720c */ /* 0x000fc60003f24070 */
[----:B------:R-:W-:Y:S01]  /*6b40*/  IMAD R16, R3, R20, R16 ;  /* 0x0000001403107224 */ /* 0x000fe200078e0210 */
[----:B0-----:R-:W-:Y:S01]  /*6b50*/  IABS R17, R38 ;  /* 0x0000002600117213 */ /* 0x001fe20000000000 */
[----:B------:R0:W-:Y:S06]  /*6b60*/  STL [R1+0x560], R10 ;  /* 0x0005600a01007387 */ /* 0x0001ec0000100800 */
[--C-:B------:R-:W-:Y:S02]  /*6b70*/  @!P2 IMAD.IADD R11, R11, 0x1, -R3.reuse ;  /* 0x000000010b0ba824 */ /* 0x100fe400078e0a03 */
[----:B------:R-:W-:Y:S01]  /*6b80*/  @!P1 IMAD.IADD R21, R21, 0x1, -R3 ;  /* 0x0000000115159824 */ /* 0x000fe200078e0a03 */
[----:B------:R-:W-:-:S02]  /*6b90*/  ISETP.GE.AND P1, PT, R33, RZ, PT ;  /* 0x000000ff2100720c */ /* 0x000fc40003f26270 */
[----:B------:R-:W4:Y:S01]  /*6ba0*/  LDL.LU R33, [R1+0xd4] ;  /* 0x0000d40001217983 */ /* 0x000f220000300800 */
[----:B------:R-:W-:-:S03]  /*6bb0*/  ISETP.GE.AND P2, PT, R34, RZ, PT ;  /* 0x000000ff2200720c */ /* 0x000fc60003f46270 */
[----:B------:R-:W4:Y:S01]  /*6bc0*/  LDL.LU R34, [R1+0xf0] ;  /* 0x0000f00001227983 */ /* 0x000f220000300800 */
[----:B---3--:R-:W-:Y:S02]  /*6bd0*/  IMAD.MOV.U32 R20, RZ, RZ, R18 ;  /* 0x000000ffff147224 */ /* 0x008fe400078e0012 */
[----:B------:R-:W-:-:S04]  /*6be0*/  IMAD.HI.U32 R18, R4, R17, RZ ;  /* 0x0000001104127227 */ /* 0x000fc800078e00ff */
[----:B------:R-:W-:-:S04]  /*6bf0*/  IMAD.MOV R18, RZ, RZ, -R18 ;  /* 0x000000ffff127224 */ /* 0x000fc800078e0a12 */
[C---:B------:R-:W-:Y:S02]  /*6c00*/  IMAD R17, R3.reuse, R18, R17 ;  /* 0x0000001203117224 */ /* 0x040fe400078e0211 */
[----:B------:R-:W3:Y:S01]  /*6c10*/  LDL.LU R18, [R1+0x20] ;  /* 0x0000200001127983 */ /* 0x000ee20000300800 */
[C---:B------:R-:W-:Y:S02]  /*6c20*/  ISETP.GT.U32.AND P3, PT, R3.reuse, R9, PT ;  /* 0x000000090300720c */ /* 0x040fe40003f64070 */
[----:B------:R-:W-:-:S11]  /*6c30*/  ISETP.GT.U32.AND P0, PT, R3, R13, PT ;  /* 0x0000000d0300720c */ /* 0x000fd60003f04070 */
[--C-:B------:R-:W-:Y:S01]  /*6c40*/  @!P3 IMAD.IADD R9, R9, 0x1, -R3.reuse ;  /* 0x000000010909b824 */ /* 0x100fe200078e0a03 */
[----:B------:R-:W-:Y:S02]  /*6c50*/  ISETP.GT.U32.AND P3, PT, R3, R12, PT ;  /* 0x0000000c0300720c */ /* 0x000fe40003f64070 */
[----:B0-----:R-:W-:Y:S01]  /*6c60*/  IABS R10, R39 ;  /* 0x00000027000a7213 */ /* 0x001fe20000000000 */
[----:B------:R-:W-:Y:S01]  /*6c70*/  @!P0 IMAD.IADD R13, R13, 0x1, -R3 ;  /* 0x000000010d0d8824 */ /* 0x000fe200078e0a03 */
[----:B------:R-:W-:-:S09]  /*6c80*/  ISETP.GT.U32.AND P0, PT, R3, R15, PT ;  /* 0x0000000f0300720c */ /* 0x000fd20003f04070 */
[----:B------:R-:W-:Y:S01]  /*6c90*/  @!P3 IMAD.IADD R12, R12, 0x1, -R3 ;  /* 0x000000010c0cb824 */ /* 0x000fe200078e0a03 */
[----:B------:R-:W-:Y:S01]  /*6ca0*/  ISETP.GE.AND P3, PT, R32, RZ, PT ;  /* 0x000000ff2000720c */ /* 0x000fe20003f66270 */
[----:B--2---:R-:W-:Y:S02]  /*6cb0*/  IMAD.MOV.U32 R32, RZ, RZ, R19 ;  /* 0x000000ffff207224 */ /* 0x004fe400078e0013 */
[----:B------:R-:W-:-:S04]  /*6cc0*/  IMAD.HI.U32 R19, R4, R10, RZ ;  /* 0x0000000a04137227 */ /* 0x000fc800078e00ff */
[----:B------:R-:W-:-:S04]  /*6cd0*/  IMAD.MOV R19, RZ, RZ, -R19 ;  /* 0x000000ffff137224 */ /* 0x000fc800078e0a13 */
[----:B------:R-:W-:Y:S02]  /*6ce0*/  IMAD R10, R3, R19, R10 ;  /* 0x00000013030a7224 */ /* 0x000fe400078e020a */
[----:B------:R-:W-:Y:S02]  /*6cf0*/  IMAD.MOV.U32 R19, RZ, RZ, R5 ;  /* 0x000000ffff137224 */ /* 0x000fe400078e0005 */
[----:B------:R-:W-:Y:S02]  /*6d00*/  IMAD.MOV.U32 R5, RZ, RZ, R14 ;  /* 0x000000ffff057224 */ /* 0x000fe400078e000e */
[----:B------:R-:W-:Y:S02]  /*6d10*/  IMAD.MOV.U32 R14, RZ, RZ, R252 ;  /* 0x000000ffff0e7224 */ /* 0x000fe400078e00fc */
[----:B------:R-:W-:Y:S01]  /*6d20*/  @!P0 IMAD.IADD R15, R15, 0x1, -R3 ;  /* 0x000000010f0f8824 */ /* 0x000fe200078e0a03 */
[----:B------:R-:W-:Y:S01]  /*6d30*/  ISETP.GE.AND P0, PT, R35, RZ, PT ;  /* 0x000000ff2300720c */ /* 0x000fe20003f06270 */
[----:B------:R-:W-:-:S02]  /*6d40*/  IMAD.MOV.U32 R35, RZ, RZ, R20 ;  /* 0x000000ffff237224 */ /* 0x000fc400078e0014 */
[----:B------:R-:W-:Y:S02]  /*6d50*/  IMAD.MOV.U32 R252, RZ, RZ, R13 ;  /* 0x000000fffffc7224 */ /* 0x000fe400078e000d */
[----:B------:R-:W-:Y:S02]  /*6d60*/  IMAD.MOV.U32 R13, RZ, RZ, R14 ;  /* 0x000000ffff0d7224 */ /* 0x000fe400078e000e */
[----:B------:R-:W-:Y:S02]  /*6d70*/  IMAD.MOV.U32 R14, RZ, RZ, R19 ;  /* 0x000000ffff0e7224 */ /* 0x000fe400078e0013 */
[----:B------:R-:W-:-:S05]  /*6d80*/  @!P5 IMAD.MOV R5, RZ, RZ, -R5 ;  /* 0x000000ffff05d224 */ /* 0x000fca00078e0a05 */
[----:B------:R0:W-:Y:S04]  /*6d90*/  STL [R1+0x558], R5 ;  /* 0x0005580501007387 */ /* 0x0001e80000100800 */
[----:B0-----:R-:W2:Y:S01]  /*6da0*/  LDL.LU R5, [R1+0x1e60] ;  /* 0x001e600001057983 */ /* 0x001ea20000300800 */
[----:B---3--:R-:W-:Y:S02]  /*6db0*/  IMAD.MOV.U32 R19, RZ, RZ, R18 ;  /* 0x000000ffff137224 */ /* 0x008fe400078e0012 */
[----:B------:R-:W-:Y:S02]  /*6dc0*/  IMAD.MOV.U32 R18, RZ, RZ, R35 ;  /* 0x000000ffff127224 */ /* 0x000fe400078e0023 */
[----:B----4-:R-:W-:Y:S02]  /*6dd0*/  IMAD.MOV.U32 R35, RZ, RZ, R33 ;  /* 0x000000ffff237224 */ /* 0x010fe400078e0021 */
[----:B------:R-:W-:-:S02]  /*6de0*/  IMAD.MOV.U32 R33, RZ, RZ, R29 ;  /* 0x000000ffff217224 */ /* 0x000fc400078e001d */
[----:B------:R-:W-:Y:S02]  /*6df0*/  IMAD.MOV.U32 R29, RZ, RZ, R124 ;  /* 0x000000ffff1d7224 */ /* 0x000fe400078e007c */
[----:B------:R-:W-:Y:S02]  /*6e00*/  IMAD.MOV.U32 R124, RZ, RZ, R6 ;  /* 0x000000ffff7c7224 */ /* 0x000fe400078e0006 */
[----:B------:R-:W-:Y:S02]  /*6e10*/  IMAD.MOV.U32 R6, RZ, RZ, R12 ;  /* 0x000000ffff067224 */ /* 0x000fe400078e000c */
[----:B------:R-:W3:Y:S01]  /*6e20*/  LDL.LU R12, [R1+0x8] ;  /* 0x00000800010c7983 */ /* 0x000ee20000300800 */
[----:B------:R-:W-:Y:S01]  /*6e30*/  ISETP.GT.U32.AND P6, PT, R3, R9, PT ;  /* 0x000000090300720c */ /* 0x000fe20003fc4070 */
[----:B------:R-:W-:-:S12]  /*6e40*/  @!P4 IMAD.MOV R252, RZ, RZ, -R252 ;  /* 0x000000fffffcc224 */ /* 0x000fd800078e0afc */
[----:B------:R-:W-:Y:S01]  /*6e50*/  @!P6 IMAD.IADD R9, R9, 0x1, -R3 ;  /* 0x000000010909e824 */ /* 0x000fe200078e0a03 */
[C---:B------:R-:W-:Y:S01]  /*6e60*/  ISETP.GT.U32.AND P6, PT, R3.reuse, R16, PT ;  /* 0x000000100300720c */ /* 0x040fe20003fc4070 */
[----:B------:R0:W-:Y:S01]  /*6e70*/  STL [R1+0x550], R252 ;  /* 0x000550fc01007387 */ /* 0x0001e20000100800 */
[----:B------:R-:W-:Y:S01]  /*6e80*/  ISETP.GT.U32.AND P5, PT, R3, R15, PT ;  /* 0x0000000f0300720c */ /* 0x000fe20003fa4070 */
[----:B------:R-:W-:Y:S02]  /*6e90*/  @!P3 IMAD.MOV R6, RZ, RZ, -R6 ;  /* 0x000000ffff06b224 */ /* 0x000fe400078e0a06 */
[----:B0-----:R-:W-:-:S08]  /*6ea0*/  IMAD.MOV.U32 R252, RZ, RZ, R9 ;  /* 0x000000fffffc7224 */ /* 0x001fd000078e0009 */
[----:B------:R-:W-:Y:S01]  /*6eb0*/  @!P6 IMAD.IADD R16, R16, 0x1, -R3 ;  /* 0x000000011010e824 */ /* 0x000fe200078e0a03 */
[----:B------:R-:W-:-:S04]  /*6ec0*/  ISETP.GT.U32.AND P6, PT, R3, R11, PT ;  /* 0x0000000b0300720c */ /* 0x000fc80003fc4070 */
[----:B------:R-:W-:Y:S01]  /*6ed0*/  ISETP.GT.U32.AND P4, PT, R3, R16, PT ;  /* 0x000000100300720c */ /* 0x000fe20003f84070 */
[----:B------:R-:W-:Y:S01]  /*6ee0*/  @!P1 IMAD.MOV R252, RZ, RZ, -R252 ;  /* 0x000000fffffc9224 */ /* 0x000fe200078e0afc */
[----:B------:R0:W-:Y:S01]  /*6ef0*/  STL [R1+0x54c], R6 ;  /* 0x00054c0601007387 */ /* 0x0001e20000100800 */
[--C-:B------:R-:W-:Y:S01]  /*6f00*/  @!P5 IMAD.IADD R15, R15, 0x1, -R3.reuse ;  /* 0x000000010f0fd824 */ /* 0x100fe200078e0a03 */
[----:B------:R-:W-:Y:S02]  /*6f10*/  ISETP.GE.AND P5, PT, R38, RZ, PT ;  /* 0x000000ff2600720c */ /* 0x000fe40003fa6270 */
[----:B0-----:R-:W4:Y:S03]  /*6f20*/  LDL.LU R6, [R1+0x1e5c] ;  /* 0x001e5c0001067983 */ /* 0x001f260000300800 */
[----:B------:R-:W-:Y:S01]  /*6f30*/  @!P6 IMAD.IADD R11, R11, 0x1, -R3 ;  /* 0x000000010b0be824 */ /* 0x000fe200078e0a03 */
[----:B------:R-:W-:-:S03]  /*6f40*/  ISETP.GE.AND P6, PT, R37, RZ, PT ;  /* 0x000000ff2500720c */ /* 0x000fc60003fc6270 */
[----:B------:R-:W-:Y:S01]  /*6f50*/  @!P4 IMAD.IADD R16, R16, 0x1, -R3 ;  /* 0x000000011010c824 */ /* 0x000fe200078e0a03 */
[----:B------:R-:W-:Y:S02]  /*6f60*/  ISETP.GE.AND P4, PT, R39, RZ, PT ;  /* 0x000000ff2700720c */ /* 0x000fe40003f86270 */
[----:B------:R-:W-:Y:S02]  /*6f70*/  ISETP.GE.AND P1, PT, R36, RZ, PT ;  /* 0x000000ff2400720c */ /* 0x000fe40003f26270 */
[----:B------:R-:W-:Y:S02]  /*6f80*/  ISETP.GT.U32.AND P3, PT, R3, R17, PT ;  /* 0x000000110300720c */ /* 0x000fe40003f64070 */
[----:B------:R-:W-:Y:S01]  /*6f90*/  IABS R20, R40 ;  /* 0x0000002800147213 */ /* 0x000fe20000000000 */
[----:B---3--:R-:W-:Y:S02]  /*6fa0*/  IMAD.MOV.U32 R9, RZ, RZ, R12 ;  /* 0x000000ffff097224 */ /* 0x008fe400078e000c */
[----:B------:R-:W-:-:S02]  /*6fb0*/  IMAD.MOV.U32 R12, RZ, RZ, R14 ;  /* 0x000000ffff0c7224 */ /* 0x000fc400078e000e */
[----:B------:R-:W-:Y:S02]  /*6fc0*/  IMAD.MOV.U32 R14, RZ, RZ, R33 ;  /* 0x000000ffff0e7224 */ /* 0x000fe400078e0021 */
[----:B------:R-:W-:Y:S02]  /*6fd0*/  IMAD.MOV.U32 R33, RZ, RZ, R29 ;  /* 0x000000ffff217224 */ /* 0x000fe400078e001d */
[----:B------:R-:W-:Y:S02]  /*6fe0*/  IMAD.MOV.U32 R29, RZ, RZ, R0 ;  /* 0x000000ffff1d7224 */ /* 0x000fe400078e0000 */
[----:B------:R-:W-:Y:S02]  /*6ff0*/  IMAD.MOV.U32 R0, RZ, RZ, R21 ;  /* 0x000000ffff007224 */ /* 0x000fe400078e0015 */
[----:B------:R-:W3:Y:S02]  /*7000*/  LDL.LU R21, [R1+0x1c4] ;  /* 0x0001c40001157983 */ /* 0x000ee40000300800 */
[----:B------:R-:W-:-:S02]  /*7010*/  @!P2 IMAD.MOV R0, RZ, RZ, -R0 ;  /* 0x000000ffff00a224 */ /* 0x000fc400078e0a00 */
[----:B------:R0:W-:Y:S04]  /*7020*/  STL [R1+0x548], R252 ;  /* 0x000548fc01007387 */ /* 0x0001e80000100800 */
[----:B0-----:R-:W4:Y:S04]  /*7030*/  LDL.LU R252, [R1+0x1e58] ;  /* 0x001e580001fc7983 */ /* 0x001f280000300800 */
[----:B------:R0:W-:Y:S04]  /*7040*/  STL [R1+0x544], R0 ;  /* 0x0005440001007387 */ /* 0x0001e80000100800 */
[----:B0-----:R-:W4:Y:S04]  /*7050*/  LDL.LU R0, [R1+0x1e54] ;  /* 0x001e540001007983 */ /* 0x001f280000300800 */
[----:B------:R-:W2:Y:S04]  /*7060*/  LDL.LU R37, [R1+0xc] ;  /* 0x00000c0001257983 */ /* 0x000ea80000300800 */
[----:B------:R-:W4:Y:S04]  /*7070*/  LDL.LU R38, [R1+0x24] ;  /* 0x0000240001267983 */ /* 0x000f280000300800 */
[----:B------:R-:W3:Y:S01]  /*7080*/  LDL.LU R39, [R1+0xfc] ;  /* 0x0000fc0001277983 */ /* 0x000ee20000300800 */
[----:B------:R-:W-:-:S02]  /*7090*/  IMAD.MOV.U32 R36, RZ, RZ, R9 ;  /* 0x000000ffff247224 */ /* 0x000fc400078e0009 */
[----:B------:R-:W-:Y:S01]  /*70a0*/  IMAD.HI.U32 R9, R4, R20, RZ ;  /* 0x0000001404097227 */ /* 0x000fe200078e00ff */
[----:B------:R-:W-:-:S03]  /*70b0*/  ISETP.GT.U32.AND P2, PT, R3, R10, PT ;  /* 0x0000000a0300720c */ /* 0x000fc60003f44070 */
[----:B------:R-:W-:Y:S02]  /*70c0*/  @!P0 IMAD.MOV R11, RZ, RZ, -R11 ;  /* 0x000000ffff0b8224 */ /* 0x000fe400078e0a0b */
[----:B------:R-:W-:Y:S02]  /*70d0*/  @!P1 IMAD.MOV R15, RZ, RZ, -R15 ;  /* 0x000000ffff0f9224 */ /* 0x000fe400078e0a0f */
[----:B------:R-:W-:Y:S01]  /*70e0*/  IMAD.MOV R9, RZ, RZ, -R9 ;  /* 0x000000ffff097224 */ /* 0x000fe200078e0a09 */
[----:B------:R-:W-:Y:S01]  /*70f0*/  STL [R1+0x53c], R11 ;  /* 0x00053c0b01007387 */ /* 0x000fe20000100800 */
[----:B------:R-:W-:Y:S02]  /*7100*/  @!P3 IMAD.IADD R17, R17, 0x1, -R3 ;  /* 0x000000011111b824 */ /* 0x000fe400078e0a03 */
[----:B------:R-:W-:Y:S01]  /*7110*/  IMAD R9, R3, R9, R20 ;  /* 0x0000000903097224 */ /* 0x000fe200078e0214 */
[----:B------:R0:W-:Y:S01]  /*7120*/  STL [R1+0x538], R15 ;  /* 0x0005380f01007387 */ /* 0x0001e20000100800 */
[----:B------:R-:W-:-:S02]  /*7130*/  ISETP.GE.AND P1, PT, R41, RZ, PT ;  /* 0x000000ff2900720c */ /* 0x000fc40003f26270 */
[----:B------:R-:W-:Y:S02]  /*7140*/  ISETP.GT.U32.AND P0, PT, R3, R17, PT ;  /* 0x000000110300720c */ /* 0x000fe40003f04070 */
[----:B------:R-:W-:Y:S01]  /*7150*/  IABS R41, R41 ;  /* 0x0000002900297213 */ /* 0x000fe20000000000 */
[----:B0-----:R-:W-:-:S04]  /*7160*/  IMAD.MOV.U32 R15, RZ, RZ, R16 ;  /* 0x000000ffff0f7224 */ /* 0x001fc800078e0010 */
[----:B------:R-:W-:Y:S01]  /*7170*/  @!P6 IMAD.MOV R15, RZ, RZ, -R15 ;  /* 0x000000ffff0fe224 */ /* 0x000fe200078e0a0f */
[C---:B------:R-:W-:Y:S01]  /*7180*/  ISETP.GT.U32.AND P6, PT, R3.reuse, R9, PT ;  /* 0x000000090300720c */ /* 0x040fe20003fc4070 */
[----:B------:R-:W-:Y:S01]  /*7190*/  IMAD.MOV.U32 R20, RZ, RZ, R12 ;  /* 0x000000ffff147224 */ /* 0x000fe200078e000c */
[----:B------:R-:W-:Y:S01]  /*71a0*/  IABS R11, R42 ;  /* 0x0000002a000b7213 */ /* 0x000fe20000000000 */
[----:B------:R-:W-:Y:S02]  /*71b0*/  @!P2 IMAD.IADD R10, R10, 0x1, -R3 ;  /* 0x000000010a0aa824 */ /* 0x000fe400078e0a03 */
[----:B------:R-:W-:Y:S01]  /*71c0*/  IMAD.HI.U32 R12, R4, R41, RZ ;  /* 0x00000029040c7227 */ /* 0x000fe200078e00ff */
[----:B------:R-:W-:Y:S02]  /*71d0*/  ISETP.GE.AND P3, PT, R40, RZ, PT ;  /* 0x000000ff2800720c */ /* 0x000fe40003f66270 */
[----:B------:R-:W-:Y:S01]  /*71e0*/  ISETP.GT.U32.AND P2, PT, R3, R10, PT ;  /* 0x0000000a0300720c */ /* 0x000fe20003f44070 */
[----:B------:R-:W-:-:S02]  /*71f0*/  IMAD.MOV R12, RZ, RZ, -R12 ;  /* 0x000000ffff0c7224 */ /* 0x000fc400078e0a0c */
[----:B------:R-:W-:Y:S01]  /*7200*/  IMAD.HI.U32 R16, R4, R11, RZ ;  /* 0x0000000b04107227 */ /* 0x000fe200078e00ff */
[----:B------:R0:W-:Y:S03]  /*7210*/  STL [R1+0x534], R15 ;  /* 0x0005340f01007387 */ /* 0x0001e60000100800 */
[----:B------:R-:W-:Y:S02]  /*7220*/  IMAD.MOV.U32 R40, RZ, RZ, R36 ;  /* 0x000000ffff287224 */ /* 0x000fe400078e0024 */
[----:B------:R-:W-:Y:S02]  /*7230*/  @!P0 IMAD.IADD R17, R17, 0x1, -R3 ;  /* 0x0000000111118824 */ /* 0x000fe400078e0a03 */
[----:B------:R-:W-:Y:S02]  /*7240*/  IMAD R12, R3, R12, R41 ;  /* 0x0000000c030c7224 */ /* 0x000fe400078e0229 */
[----:B------:R-:W-:Y:S01]  /*7250*/  IMAD.MOV.U32 R36, RZ, RZ, R13 ;  /* 0x000000ffff247224 */ /* 0x000fe200078e000d */
[----:B0-----:R-:W-:Y:S01]  /*7260*/  IABS R15, R44 ;  /* 0x0000002c000f7213 */ /* 0x001fe20000000000 */
[----:B------:R-:W-:Y:S01]  /*7270*/  IMAD.MOV R16, RZ, RZ, -R16 ;  /* 0x000000ffff107224 */ /* 0x000fe200078e0a10 */
[----:B------:R-:W-:Y:S01]  /*7280*/  IABS R13, R43 ;  /* 0x0000002b000d7213 */ /* 0x000fe20000000000 */
[----:B------:R-:W-:Y:S01]  /*7290*/  @!P6 IMAD.IADD R9, R9, 0x1, -R3 ;  /* 0x000000010909e824 */ /* 0x000fe200078e0a03 */
[----:B------:R-:W-:Y:S01]  /*72a0*/  ISETP.GE.AND P0, PT, R42, RZ, PT ;  /* 0x000000ff2a00720c */ /* 0x000fe20003f06270 */
[----:B------:R-:W-:Y:S01]  /*72b0*/  @!P5 IMAD.MOV R17, RZ, RZ, -R17 ;  /* 0x000000ffff11d224 */ /* 0x000fe200078e0a11 */
[C---:B------:R-:W-:Y:S01]  /*72c0*/  ISETP.GT.U32.AND P5, PT, R3.reuse, R12, PT ;  /* 0x0000000c0300720c */ /* 0x040fe20003fa4070 */
[C---:B------:R-:W-:Y:S01]  /*72d0*/  IMAD R11, R3.reuse, R16, R11 ;  /* 0x00000010030b7224 */ /* 0x040fe200078e020b */
[----:B------:R-:W-:Y:S01]  /*72e0*/  ISETP.GT.U32.AND P6, PT, R3, R9, PT ;  /* 0x000000090300720c */ /* 0x000fe20003fc4070 */
[----:B------:R-:W-:-:S02]  /*72f0*/  IMAD.MOV.U32 R42, RZ, RZ, R14 ;  /* 0x000000ffff2a7224 */ /* 0x000fc400078e000e */
[----:B------:R-:W-:-:S04]  /*7300*/  IMAD.HI.U32 R16, R4, R15, RZ ;  /* 0x0000000f04107227 */ /* 0x000fc800078e00ff */
[----:B------:R-:W-:-:S04]  /*7310*/  IMAD.HI.U32 R14, R4, R13, RZ ;  /* 0x0000000d040e7227 */ /* 0x000fc800078e00ff */
[----:B------:R-:W-:Y:S02]  /*7320*/  @!P2 IMAD.IADD R10, R10, 0x1, -R3 ;  /* 0x000000010a0aa824 */ /* 0x000fe400078e0a03 */
[----:B------:R-:W-:Y:S02]  /*7330*/  IMAD.MOV R16, RZ, RZ, -R16 ;  /* 0x000000ffff107224 */ /* 0x000fe400078e0a10 */
[----:B------:R-:W-:Y:S02]  /*7340*/  IMAD.MOV R14, RZ, RZ, -R14 ;  /* 0x000000ffff0e7224 */ /* 0x000fe400078e0a0e */
[----:B------:R-:W-:Y:S01]  /*7350*/  @!P4 IMAD.MOV R10, RZ, RZ, -R10 ;  /* 0x000000ffff0ac224 */ /* 0x000fe200078e0a0a */
[C---:B------:R-:W-:Y:S01]  /*7360*/  ISETP.GT.U32.AND P4, PT, R3.reuse, R11, PT ;  /* 0x0000000b0300720c */ /* 0x040fe20003f84070 */
[C---:B------:R-:W-:Y:S02]  /*7370*/  IMAD R15, R3.reuse, R16, R15 ;  /* 0x00000010030f7224 */ /* 0x040fe400078e020f */
[----:B------:R-:W-:-:S02]  /*7380*/  IMAD R13, R3, R14, R13 ;  /* 0x0000000e030d7224 */ /* 0x000fc400078e020d */
[--C-:B------:R-:W-:Y:S01]  /*7390*/  @!P5 IMAD.IADD R12, R12, 0x1, -R3.reuse ;  /* 0x000000010c0cd824 */ /* 0x100fe200078e0a03 */
[----:B------:R-:W-:Y:S01]  /*73a0*/  ISETP.GT.U32.AND P5, PT, R3, R15, PT ;  /* 0x0000000f0300720c */ /* 0x000fe20003fa4070 */
[--C-:B------:R-:W-:Y:S01]  /*73b0*/  @!P6 IMAD.IADD R9, R9, 0x1, -R3.reuse ;  /* 0x000000010909e824 */ /* 0x100fe200078e0a03 */
[----:B------:R-:W-:Y:S01]  /*73c0*/  ISETP.GT.U32.AND P6, PT, R3, R13, PT ;  /* 0x0000000d0300720c */ /* 0x000fe20003fc4070 */
[----:B------:R-:W-:Y:S04]  /*73d0*/  STL [R1+0x528], R17 ;  /* 0x0005281101007387 */ /* 0x000fe80000100800 */
[----:B------:R0:W-:Y:S01]  /*73e0*/  STL [R1+0x524], R10 ;  /* 0x0005240a01007387 */ /* 0x0001e20000100800 */
[----:B------:R-:W-:Y:S02]  /*73f0*/  @!P4 IMAD.IADD R11, R11, 0x1, -R3 ;  /* 0x000000010b0bc824 */ /* 0x000fe400078e0a03 */
[----:B------:R-:W-:Y:S01]  /*7400*/  IMAD.MOV.U32 R41, RZ, RZ, R9 ;  /* 0x000000ffff297224 */ /* 0x000fe200078e0009 */
[----:B0-----:R-:W-:-:S03]  /*7410*/  IABS R10, R46 ;  /* 0x0000002e000a7213 */ /* 0x001fc60000000000 */
[----:B------:R-:W-:Y:S02]  /*7420*/  @!P3 IMAD.MOV R41, RZ, RZ, -R41 ;  /* 0x000000ffff29b224 */ /* 0x000fe400078e0a29 */
[C---:B------:R-:W-:Y:S01]  /*7430*/  IMAD.HI.U32 R17, R4.reuse, R10, RZ ;  /* 0x0000000a04117227 */ /* 0x040fe200078e00ff */
[----:B------:R-:W-:Y:S02]  /*7440*/  IABS R16, R47 ;  /* 0x0000002f00107213 */ /* 0x000fe40000000000 */
[----:B------:R-:W-:Y:S01]  /*7450*/  ISETP.GT.U32.AND P3, PT, R3, R11, PT ;  /* 0x0000000b0300720c */ /* 0x000fe20003f64070 */
[----:B------:R-:W-:Y:S02]  /*7460*/  @!P5 IMAD.IADD R15, R15, 0x1, -R3 ;  /* 0x000000010f0fd824 */ /* 0x000fe400078e0a03 */
[----:B------:R-:W-:Y:S02]  /*7470*/  IMAD.MOV R17, RZ, RZ, -R17 ;  /* 0x000000ffff117224 */ /* 0x000fe400078e0a11 */
[----:B------:R-:W-:Y:S01]  /*7480*/  @!P6 IMAD.IADD R13, R13, 0x1, -R3 ;  /* 0x000000010d0de824 */ /* 0x000fe200078e0a03 */
[C---:B------:R-:W-:Y:S01]  /*7490*/  ISETP.GT.U32.AND P4, PT, R3.reuse, R12, PT ;  /* 0x0000000c0300720c */ /* 0x040fe20003f84070 */
[C---:B------:R-:W-:Y:S01]  /*74a0*/  IMAD R10, R3.reuse, R17, R10 ;  /* 0x00000011030a7224 */ /* 0x040fe200078e020a */
[C---:B------:R-:W-:Y:S01]  /*74b0*/  ISETP.GT.U32.AND P5, PT, R3.reuse, R15, PT ;  /* 0x0000000f0300720c */ /* 0x040fe20003fa4070 */
[----:B------:R-:W-:Y:S01]  /*74c0*/  IMAD.HI.U32 R17, R4, R16, RZ ;  /* 0x0000001004117227 */ /* 0x000fe200078e00ff */
[----:B------:R-:W-:-:S02]  /*74d0*/  ISETP.GT.U32.AND P6, PT, R3, R13, PT ;  /* 0x0000000d0300720c */ /* 0x000fc40003fc4070 */
[----:B------:R-:W-:Y:S01]  /*74e0*/  ISETP.GE.AND P2, PT, R43, RZ, PT ;  /* 0x000000ff2b00720c */ /* 0x000fe20003f46270 */
[----:B------:R-:W-:Y:S01]  /*74f0*/  IMAD.MOV.U32 R43, RZ, RZ, R40 ;  /* 0x000000ffff2b7224 */ /* 0x000fe200078e0028 */
[----:B------:R-:W-:Y:S01]  /*7500*/  IABS R14, R45 ;  /* 0x0000002d000e7213 */ /* 0x000fe20000000000 */
[----:B------:R-:W-:Y:S02]  /*7510*/  IMAD.MOV R17, RZ, RZ, -R17 ;  /* 0x000000ffff117224 */ /* 0x000fe400078e0a11 */
[--C-:B------:R-:W-:Y:S01]  /*7520*/  @!P3 IMAD.IADD R11, R11, 0x1, -R3.reuse ;  /* 0x000000010b0bb824 */ /* 0x100fe200078e0a03 */
[C---:B------:R-:W-:Y:S01]  /*7530*/  ISETP.GT.U32.AND P3, PT, R3.reuse, R10, PT ;  /* 0x0000000a0300720c */ /* 0x040fe20003f64070 */
[----:B------:R-:W-:Y:S02]  /*7540*/  IMAD R16, R3, R17, R16 ;  /* 0x0000001103107224 */ /* 0x000fe400078e0210 */
[--C-:B------:R-:W-:Y:S01]  /*7550*/  @!P4 IMAD.IADD R12, R12, 0x1, -R3.reuse ;  /* 0x000000010c0cc824 */ /* 0x100fe200078e0a03 */
[----:B------:R0:W-:Y:S01]  /*7560*/  STL [R1+0x51c], R41 ;  /* 0x00051c2901007387 */ /* 0x0001e20000100800 */
[--C-:B------:R-:W-:Y:S01]  /*7570*/  @!P5 IMAD.IADD R15, R15, 0x1, -R3.reuse ;  /* 0x000000010f0fd824 */ /* 0x100fe200078e0a03 */
[----:B------:R-:W-:Y:S01]  /*7580*/  IABS R9, R48 ;  /* 0x0000003000097213 */ /* 0x000fe20000000000 */
[----:B------:R-:W-:Y:S01]  /*7590*/  @!P6 IMAD.IADD R13, R13, 0x1, -R3 ;  /* 0x000000010d0de824 */ /* 0x000fe200078e0a03 */
[----:B------:R-:W-:-:S02]  /*75a0*/  ISETP.GT.U32.AND P5, PT, R3, R16, PT ;  /* 0x000000100300720c */ /* 0x000fc40003fa4070 */
[----:B------:R-:W-:Y:S01]  /*75b0*/  ISETP.GE.AND P6, PT, R44, RZ, PT ;  /* 0x000000ff2c00720c */ /* 0x000fe20003fc6270 */
[----:B------:R-:W-:Y:S02]  /*75c0*/  IMAD.MOV.U32 R44, RZ, RZ, R12 ;  /* 0x000000ffff2c7224 */ /* 0x000fe400078e000c */
[----:B0-----:R-:W-:Y:S02]  /*75d0*/  IMAD.MOV.U32 R41, RZ, RZ, R43 ;  /* 0x000000ffff297224 */ /* 0x001fe400078e002b */
[----:B------:R-:W-:Y:S02]  /*75e0*/  IMAD.MOV.U32 R43, RZ, RZ, R42 ;  /* 0x000000ffff2b7224 */ /* 0x000fe400078e002a */
[----:B------:R-:W-:Y:S02]  /*75f0*/  IMAD.MOV.U32 R42, RZ, RZ, R20 ;  /* 0x000000ffff2a7224 */ /* 0x000fe400078e0014 */
[----:B------:R-:W-:Y:S02]  /*7600*/  IMAD.MOV.U32 R20, RZ, RZ, R19 ;  /* 0x000000ffff147224 */ /* 0x000fe400078e0013 */
[----:B------:R-:W-:-:S04]  /*7610*/  IMAD.HI.U32 R19, R4, R9, RZ ;  /* 0x0000000904137227 */ /* 0x000fc800078e00ff */
[----:B------:R-:W-:Y:S02]  /*7620*/  @!P1 IMAD.MOV R44, RZ, RZ, -R44 ;  /* 0x000000ffff2c9224 */ /* 0x000fe400078e0a2c */
[----:B------:R-:W-:Y:S01]  /*7630*/  @!P0 IMAD.MOV R11, RZ, RZ, -R11 ;  /* 0x000000ffff0b8224 */ /* 0x000fe200078e0a0b */
[----:B------:R-:W-:Y:S01]  /*7640*/  IABS R17, R49 ;  /* 0x0000003100117213 */ /* 0x000fe20000000000 */
[----:B------:R-:W-:Y:S02]  /*7650*/  IMAD.MOV R19, RZ, RZ, -R19 ;  /* 0x000000ffff137224 */ /* 0x000fe400078e0a13 */
[----:B------:R-:W-:Y:S01]  /*7660*/  @!P3 IMAD.IADD R10, R10, 0x1, -R3 ;  /* 0x000000010a0ab824 */ /* 0x000fe200078e0a03 */
[----:B------:R-:W-:Y:S01]  /*7670*/  STL [R1+0x510], R44 ;  /* 0x0005102c01007387 */ /* 0x000fe20000100800 */
[C---:B------:R-:W-:Y:S02]  /*7680*/  IMAD R19, R3.reuse, R19, R9 ;  /* 0x0000001303137224 */ /* 0x040fe400078e0209 */
[----:B------:R-:W-:Y:S01]  /*7690*/  @!P5 IMAD.IADD R16, R16, 0x1, -R3 ;  /* 0x000000011010d824 */ /* 0x000fe200078e0a03 */
[----:B------:R0:W-:Y:S01]  /*76a0*/  STL [R1+0x50c], R11 ;  /* 0x00050c0b01007387 */ /* 0x0001e20000100800 */
[----:B------:R-:W-:Y:S01]  /*76b0*/  ISETP.GT.U32.AND P5, PT, R3, R10, PT ;  /* 0x0000000a0300720c */ /* 0x000fe20003fa4070 */
[----:B------:R-:W-:-:S04]  /*76c0*/  IMAD.HI.U32 R9, R4, R17, RZ ;  /* 0x0000001104097227 */ /* 0x000fc800078e00ff */
[----:B0-----:R-:W-:Y:S02]  /*76d0*/  IMAD.MOV.U32 R11, RZ, RZ, R15 ;  /* 0x000000ffff0b7224 */ /* 0x001fe400078e000f */
[----:B------:R-:W-:Y:S02]  /*76e0*/  IMAD.MOV R9, RZ, RZ, -R9 ;  /* 0x000000ffff097224 */ /* 0x000fe400078e0a09 */
[----:B------:R-:W-:Y:S01]  /*76f0*/  @!P6 IMAD.MOV R11, RZ, RZ, -R11 ;  /* 0x000000ffff0be224 */ /* 0x000fe200078e0a0b */
[C---:B------:R-:W-:Y:S01]  /*7700*/  ISETP.GT.U32.AND P6, PT, R3.reuse, R19, PT ;  /* 0x000000130300720c */ /* 0x040fe20003fc4070 */
[----:B------:R-:W-:Y:S02]  /*7710*/  IMAD R9, R3, R9, R17 ;  /* 0x0000000903097224 */ /* 0x000fe400078e0211 */
[----:B------:R-:W-:-:S03]  /*7720*/  @!P5 IMAD.IADD R10, R10, 0x1, -R3 ;  /* 0x000000010a0ad824 */ /* 0x000fc600078e0a03 */
[----:B------:R-:W-:Y:S02]  /*7730*/  ISETP.GT.U32.AND P5, PT, R3, R9, PT ;  /* 0x000000090300720c */ /* 0x000fe40003fa4070 */
[----:B------:R-:W-:-:S05]  /*7740*/  ISETP.GE.AND P3, PT, R46, RZ, PT ;  /* 0x000000ff2e00720c */ /* 0x000fca0003f66270 */
[----:B------:R-:W-:-:S06]  /*7750*/  @!P6 IMAD.IADD R19, R19, 0x1, -R3 ;  /* 0x000000011313e824 */ /* 0x000fcc00078e0a03 */
[----:B------:R-:W-:Y:S02]  /*7760*/  @!P5 IMAD.IADD R9, R9, 0x1, -R3 ;  /* 0x000000010909d824 */ /* 0x000fe400078e0a03 */
[----:B------:R-:W-:Y:S02]  /*7770*/  @!P2 IMAD.MOV R13, RZ, RZ, -R13 ;  /* 0x000000ffff0da224 */ /* 0x000fe400078e0a0d */
[----:B------:R-:W-:-:S03]  /*7780*/  @!P3 IMAD.MOV R10, RZ, RZ, -R10 ;  /* 0x000000ffff0ab224 */ /* 0x000fc600078e0a0a */
[----:B------:R-:W-:Y:S04]  /*7790*/  STL [R1+0x508], R13 ;  /* 0x0005080d01007387 */ /* 0x000fe80000100800 */
[----:B------:R0:W-:Y:S01]  /*77a0*/  STL [R1+0x504], R11 ;  /* 0x0005040b01007387 */ /* 0x0001e20000100800 */
[C---:B------:R-:W-:Y:S02]  /*77b0*/  ISETP.GT.U32.AND P5, PT, R3.reuse, R19, PT ;  /* 0x000000130300720c */ /* 0x040fe40003fa4070 */
[----:B0-----:R-:W-:Y:S02]  /*77c0*/  IABS R11, R51 ;  /* 0x00000033000b7213 */ /* 0x001fe40000000000 */
[----:B------:R-:W-:Y:S02]  /*77d0*/  ISETP.GT.U32.AND P0, PT, R3, R16, PT ;  /* 0x000000100300720c */ /* 0x000fe40003f04070 */
[----:B------:R-:W-:Y:S01]  /*77e0*/  IABS R13, R53 ;  /* 0x00000035000d7213 */ /* 0x000fe20000000000 */
[----:B---3--:R-:W-:-:S02]  /*77f0*/  IMAD.MOV.U32 R40, RZ, RZ, R39 ;  /* 0x000000ffff287224 */ /* 0x008fc400078e0027 */
[----:B--2---:R-:W-:Y:S02]  /*7800*/  IMAD.MOV.U32 R39, RZ, RZ, R37 ;  /* 0x000000ffff277224 */ /* 0x004fe400078e0025 */
[----:B------:R-:W-:Y:S02]  /*7810*/  IMAD.MOV.U32 R37, RZ, RZ, R21 ;  /* 0x000000ffff257224 */ /* 0x000fe400078e0015 */
[----:B------:R-:W-:Y:S02]  /*7820*/  IMAD.MOV.U32 R21, RZ, RZ, R18 ;  /* 0x000000ffff157224 */ /* 0x000fe400078e0012 */
[----:B------:R-:W-:-:S04]  /*7830*/  IMAD.HI.U32 R18, R4, R14, RZ ;  /* 0x0000000e04127227 */ /* 0x000fc800078e00ff */
[----:B------:R-:W-:-:S04]  /*7840*/  IMAD.MOV R18, RZ, RZ, -R18 ;  /* 0x000000ffff127224 */ /* 0x000fc800078e0a12 */
[----:B------:R-:W-:-:S05]  /*7850*/  IMAD R14, R3, R18, R14 ;  /* 0x00000012030e7224 */ /* 0x000fca00078e020e */
[----:B------:R-:W-:Y:S02]  /*7860*/  ISETP.GT.U32.AND P4, PT, R3, R14, PT ;  /* 0x0000000e0300720c */ /* 0x000fe40003f84070 */
[----:B------:R-:W-:-:S05]  /*7870*/  IABS R18, R50 ;  /* 0x0000003200127213 */ /* 0x000fca0000000000 */
[----:B------:R-:W-:-:S04]  /*7880*/  IMAD.HI.U32 R12, R4, R18, RZ ;  /* 0x00000012040c7227 */ /* 0x000fc800078e00ff */
[----:B------:R-:W-:Y:S02]  /*7890*/  IMAD.MOV R12, RZ, RZ, -R12 ;  /* 0x000000ffff0c7224 */ /* 0x000fe400078e0a0c */
[----:B------:R-:W-:Y:S02]  /*78a0*/  @!P4 IMAD.IADD R14, R14, 0x1, -R3 ;  /* 0x000000010e0ec824 */ /* 0x000fe400078e0a03 */
[----:B------:R-:W-:-:S03]  /*78b0*/  IMAD R18, R3, R12, R18 ;  /* 0x0000000c03127224 */ /* 0x000fc600078e0212 */
[C---:B------:R-:W-:Y:S02]  /*78c0*/  ISETP.GT.U32.AND P1, PT, R3.reuse, R14, PT ;  /* 0x0000000e0300720c */ /* 0x040fe40003f24070 */
[----:B------:R-:W-:Y:S02]  /*78d0*/  ISETP.GT.U32.AND P6, PT, R3, R18, PT ;  /* 0x000000120300720c */ /* 0x000fe40003fc4070 */
[----:B------:R-:W-:Y:S02]  /*78e0*/  ISETP.GE.AND P4, PT, R45, RZ, PT ;  /* 0x000000ff2d00720c */ /* 0x000fe40003f86270 */
[----:B------:R-:W-:-:S07]  /*78f0*/  IABS R12, R52 ;  /* 0x00000034000c7213 */ /* 0x000fce0000000000 */
[--C-:B------:R-:W-:Y:S02]  /*7900*/  @!P1 IMAD.IADD R14, R14, 0x1, -R3.reuse ;  /* 0x000000010e0e9824 */ /* 0x100fe400078e0a03 */
[----:B------:R-:W-:Y:S02]  /*7910*/  @!P6 IMAD.IADD R18, R18, 0x1, -R3 ;  /* 0x000000011212e824 */ /* 0x000fe400078e0a03 */
[----:B------:R-:W-:Y:S01]  /*7920*/  IMAD.MOV.U32 R44, RZ, RZ, R14 ;  /* 0x000000ffff2c7224 */ /* 0x000fe200078e000e */
[----:B------:R-:W-:Y:S01]  /*7930*/  ISETP.GT.U32.AND P6, PT, R3, R9, PT ;  /* 0x000000090300720c */ /* 0x000fe20003fc4070 */
[----:B------:R-:W-:-:S04]  /*7940*/  IMAD.HI.U32 R15, R4, R12, RZ ;  /* 0x0000000c040f7227 */ /* 0x000fc800078e00ff */
[----:B------:R-:W-:Y:S02]  /*7950*/  @!P4 IMAD.MOV R44, RZ, RZ, -R44 ;  /* 0x000000ffff2cc224 */ /* 0x000fe400078e0a2c */
[----:B------:R-:W-:-:S03]  /*7960*/  IMAD.MOV R15, RZ, RZ, -R15 ;  /* 0x000000ffff0f7224 */ /* 0x000fc600078e0a0f */
[----:B------:R-:W-:Y:S04]  /*7970*/  STL [R1+0x4fc], R44 ;  /* 0x0004fc2c01007387 */ /* 0x000fe80000100800 */
[----:B------:R0:W-:Y:S01]  /*7980*/  STL [R1+0x4f8], R10 ;  /* 0x0004f80a01007387 */ /* 0x0001e20000100800 */
[----:B------:R-:W-:Y:S02]  /*7990*/  @!P6 IMAD.IADD R9, R9, 0x1, -R3 ;  /* 0x000000010909e824 */ /* 0x000fe400078e0a03 */
[----:B------:R-:W-:-:S04]  /*79a0*/  IMAD.HI.U32 R14, R4, R11, RZ ;  /* 0x0000000b040e7227 */ /* 0x000fc800078e00ff */
[----:B0-----:R-:W-:-:S05]  /*79b0*/  IMAD R10, R3, R15, R12 ;  /* 0x0000000f030a7224 */ /* 0x001fca00078e020c */
[----:B------:R-:W-:Y:S01]  /*79c0*/  ISETP.GT.U32.AND P6, PT, R3, R10, PT ;  /* 0x0000000a0300720c */ /* 0x000fe20003fc4070 */
[----:B------:R-:W-:Y:S01]  /*79d0*/  IMAD.MOV R14, RZ, RZ, -R14 ;  /* 0x000000ffff0e7224 */ /* 0x000fe200078e0a0e */
[----:B------:R-:W-:Y:S01]  /*79e0*/  ISETP.GE.AND P2, PT, R47, RZ, PT ;  /* 0x000000ff2f00720c */ /* 0x000fe20003f46270 */
[----:B------:R-:W-:Y:S01]  /*79f0*/  @!P5 IMAD.IADD R19, R19, 0x1, -R3 ;  /* 0x000000011313d824 */ /* 0x000fe200078e0a03 */
[----:B------:R-:W-:Y:S01]  /*7a00*/  ISETP.GE.AND P1, PT, R48, RZ, PT ;  /* 0x000000ff3000720c */ /* 0x000fe20003f26270 */
[C---:B------:R-:W-:Y:S02]  /*7a10*/  IMAD R11, R3.reuse, R14, R11 ;  /* 0x0000000e030b7224 */ /* 0x040fe400078e020b */
[----:B------:R-:W-:Y:S01]  /*7a20*/  IMAD.HI.U32 R14, R4, R13, RZ ;  /* 0x0000000d040e7227 */ /* 0x000fe200078e00ff */
[----:B------:R-:W-:-:S03]  /*7a30*/  ISETP.GT.U32.AND P3, PT, R3, R18, PT ;  /* 0x000000120300720c */ /* 0x000fc60003f64070 */
[----:B------:R-:W-:Y:S01]  /*7a40*/  IMAD.MOV.U32 R17, RZ, RZ, R19 ;  /* 0x000000ffff117224 */ /* 0x000fe200078e0013 */
[----:B------:R-:W-:Y:S01]  /*7a50*/  IABS R19, R54 ;  /* 0x0000003600137213 */ /* 0x000fe20000000000 */
[--C-:B------:R-:W-:Y:S02]  /*7a60*/  @!P6 IMAD.IADD R10, R10, 0x1, -R3.reuse ;  /* 0x000000010a0ae824 */ /* 0x100fe400078e0a03 */
[----:B------:R-:W-:Y:S02]  /*7a70*/  IMAD.MOV R14, RZ, RZ, -R14 ;  /* 0x000000ffff0e7224 */ /* 0x000fe400078e0a0e */
[----:B------:R-:W-:Y:S01]  /*7a80*/  @!P0 IMAD.IADD R16, R16, 0x1, -R3 ;  /* 0x0000000110108824 */ /* 0x000fe200078e0a03 */
[C---:B------:R-:W-:Y:S01]  /*7a90*/  ISETP.GT.U32.AND P6, PT, R3.reuse, R10, PT ;  /* 0x0000000a0300720c */ /* 0x040fe20003fc4070 */
[----:B------:R-:W-:Y:S02]  /*7aa0*/  IMAD R12, R3, R14, R13 ;  /* 0x0000000e030c7224 */ /* 0x000fe400078e020d */
[----:B------:R-:W-:-:S04]  /*7ab0*/  IMAD.HI.U32 R14, R4, R19, RZ ;  /* 0x00000013040e7227 */ /* 0x000fc800078e00ff */
[----:B------:R-:W-:Y:S02]  /*7ac0*/  @!P2 IMAD.MOV R16, RZ, RZ, -R16 ;  /* 0x000000ffff10a224 */ /* 0x000fe400078e0a10 */
[----:B------:R-:W-:Y:S02]  /*7ad0*/  @!P1 IMAD.MOV R17, RZ, RZ, -R17 ;  /* 0x000000ffff119224 */ /* 0x000fe400078e0a11 */
[----:B------:R-:W-:Y:S01]  /*7ae0*/  IMAD.MOV R14, RZ, RZ, -R14 ;  /* 0x000000ffff0e7224 */ /* 0x000fe200078e0a0e */
[----:B------:R-:W-:Y:S01]  /*7af0*/  STL [R1+0x4f4], R16 ;  /* 0x0004f41001007387 */ /* 0x000fe20000100800 */
[----:B------:R-:W-:Y:S01]  /*7b00*/  @!P3 IMAD.IADD R18, R18, 0x1, -R3 ;  /* 0x000000011212b824 */ /* 0x000fe200078e0a03 */
[C---:B------:R-:W-:Y:S01]  /*7b10*/  ISETP.GT.U32.AND P3, PT, R3.reuse, R12, PT ;  /* 0x0000000c0300720c */ /* 0x040fe20003f64070 */
[----:B------:R-:W-:Y:S01]  /*7b20*/  IMAD R19, R3, R14, R19 ;  /* 0x0000000e03137224 */ /* 0x000fe200078e0213 */
[----:B------:R0:W-:Y:S01]  /*7b30*/  STL [R1+0x4ec], R17 ;  /* 0x0004ec1101007387 */ /* 0x0001e20000100800 */
[----:B------:R-:W-:-:S03]  /*7b40*/  @!P6 IMAD.IADD R10, R10, 0x1, -R3 ;  /* 0x000000010a0ae824 */ /* 0x000fc600078e0a03 */
[----:B------:R-:W-:Y:S02]  /*7b50*/  ISETP.GT.U32.AND P6, PT, R3, R19, PT ;  /* 0x000000130300720c */ /* 0x000fe40003fc4070 */
[----:B0-----:R-:W-:Y:S02]  /*7b60*/  IABS R17, R56 ;  /* 0x0000003800117213 */ /* 0x001fe40000000000 */
[----:B------:R-:W-:-:S03]  /*7b70*/  IABS R16, R55 ;  /* 0x0000003700107213 */ /* 0x000fc60000000000 */
[----:B------:R-:W-:Y:S01]  /*7b80*/  IMAD.HI.U32 R14, R4, R17, RZ ;  /* 0x00000011040e7227 */ /* 0x000fe200078e00ff */
[----:B------:R-:W-:-:S03]  /*7b90*/  ISETP.GE.AND P0, PT, R49, RZ, PT ;  /* 0x000000ff3100720c */ /* 0x000fc60003f06270 */
[----:B------:R-:W-:Y:S02]  /*7ba0*/  IMAD.MOV R14, RZ, RZ, -R14 ;  /* 0x000000ffff0e7224 */ /* 0x000fe400078e0a0e */
[----:B------:R-:W-:-:S04]  /*7bb0*/  IMAD.HI.U32 R13, R4, R16, RZ ;  /* 0x00000010040d7227 */ /* 0x000fc800078e00ff */
[----:B------:R-:W-:Y:S01]  /*7bc0*/  IMAD.MOV.U32 R44, RZ, RZ, R21 ;  /* 0x000000ffff2c7224 */ /* 0x000fe200078e0015 */
[----:B------:R-:W-:Y:S01]  /*7bd0*/  IABS R21, R58 ;  /* 0x0000003a00157213 */ /* 0x000fe20000000000 */
[----:B------:R-:W-:Y:S02]  /*7be0*/  @!P3 IMAD.IADD R12, R12, 0x1, -R3 ;  /* 0x000000010c0cb824 */ /* 0x000fe400078e0a03 */
[C---:B------:R-:W-:Y:S02]  /*7bf0*/  IMAD R17, R3.reuse, R14, R17 ;  /* 0x0000000e03117224 */ /* 0x040fe400078e0211 */
[----:B------:R-:W-:Y:S01]  /*7c00*/  IMAD.MOV R15, RZ, RZ, -R13 ;  /* 0x000000ffff0f7224 */ /* 0x000fe200078e0a0d */
[----:B------:R-:W-:Y:S01]  /*7c10*/  ISETP.GT.U32.AND P5, PT, R3, R11, PT ;  /* 0x0000000b0300720c */ /* 0x000fe20003fa4070 */
[----:B------:R-:W-:Y:S01]  /*7c20*/  @!P6 IMAD.IADD R19, R19, 0x1, -R3 ;  /* 0x000000011313e824 */ /* 0x000fe200078e0a03 */
[C---:B------:R-:W-:Y:S01]  /*7c30*/  ISETP.GT.U32.AND P3, PT, R3.reuse, R12, PT ;  /* 0x0000000c0300720c */ /* 0x040fe20003f64070 */
[C---:B------:R-:W-:Y:S01]  /*7c40*/  IMAD R16, R3.reuse, R15, R16 ;  /* 0x0000000f03107224 */ /* 0x040fe200078e0210 */
[----:B------:R-:W-:Y:S01]  /*7c50*/  ISETP.GT.U32.AND P6, PT, R3, R17, PT ;  /* 0x000000110300720c */ /* 0x000fe20003fc4070 */
[----:B------:R-:W-:-:S04]  /*7c60*/  IMAD.HI.U32 R15, R4, R21, RZ ;  /* 0x00000015040f7227 */ /* 0x000fc800078e00ff */
[----:B------:R-:W-:Y:S02]  /*7c70*/  @!P0 IMAD.MOV R9, RZ, RZ, -R9 ;  /* 0x000000ffff098224 */ /* 0x000fe400078e0a09 */
[----:B------:R-:W-:Y:S01]  /*7c80*/  IMAD.MOV R15, RZ, RZ, -R15 ;  /* 0x000000ffff0f7224 */ /* 0x000fe200078e0a0f */
[----:B------:R-:W-:Y:S02]  /*7c90*/  ISETP.GE.AND P4, PT, R50, RZ, PT ;  /* 0x000000ff3200720c */ /* 0x000fe40003f86270 */
[----:B------:R0:W-:Y:S01]  /*7ca0*/  STL [R1+0x4e8], R9 ;  /* 0x0004e80901007387 */ /* 0x0001e20000100800 */
[----:B------:R-:W-:Y:S02]  /*7cb0*/  IMAD R21, R3, R15, R21 ;  /* 0x0000000f03157224 */ /* 0x000fe400078e0215 */
[--C-:B------:R-:W-:Y:S02]  /*7cc0*/  @!P5 IMAD.IADD R11, R11, 0x1, -R3.reuse ;  /* 0x000000010b0bd824 */ /* 0x100fe400078e0a03 */
[--C-:B------:R-:W-:Y:S01]  /*7cd0*/  @!P3 IMAD.IADD R12, R12, 0x1, -R3.reuse ;  /* 0x000000010c0cb824 */ /* 0x100fe200078e0a03 */
[----:B------:R-:W-:Y:S01]  /*7ce0*/  ISETP.GT.U32.AND P3, PT, R3, R16, PT ;  /* 0x000000100300720c */ /* 0x000fe20003f64070 */
[----:B------:R-:W-:Y:S01]  /*7cf0*/  @!P6 IMAD.IADD R17, R17, 0x1, -R3 ;  /* 0x000000011111e824 */ /* 0x000fe200078e0a03 */
[----:B0-----:R-:W-:-:S02]  /*7d00*/  IABS R9, R57 ;  /* 0x0000003900097213 */ /* 0x001fc40000000000 */
[----:B------:R-:W-:-:S03]  /*7d10*/  ISETP.GT.U32.AND P6, PT, R3, R21, PT ;  /* 0x000000150300720c */ /* 0x000fc60003fc4070 */
[----:B------:R-:W-:Y:S01]  /*7d20*/  IMAD.HI.U32 R13, R4, R9, RZ ;  /* 0x00000009040d7227 */ /* 0x000fe200078e00ff */
[C---:B------:R-:W-:Y:S02]  /*7d30*/  ISETP.GT.U32.AND P5, PT, R3.reuse, R11, PT ;  /* 0x0000000b0300720c */ /* 0x040fe40003fa4070 */
[----:B------:R-:W-:Y:S01]  /*7d40*/  IABS R14, R59 ;  /* 0x0000003b000e7213 */ /* 0x000fe20000000000 */
[----:B------:R-:W-:Y:S02]  /*7d50*/  IMAD.MOV R13, RZ, RZ, -R13 ;  /* 0x000000ffff0d7224 */ /* 0x000fe400078e0a0d */
[----:B------:R-:W-:Y:S02]  /*7d60*/  IMAD.MOV.U32 R47, RZ, RZ, R28 ;  /* 0x000000ffff2f7224 */ /* 0x000fe400078e001c */
[----:B------:R-:W-:Y:S02]  /*7d70*/  IMAD.MOV.U32 R28, RZ, RZ, R26 ;  /* 0x000000ffff1c7224 */ /* 0x000fe400078e001a */
[----:B------:R-:W-:Y:S01]  /*7d80*/  @!P4 IMAD.MOV R18, RZ, RZ, -R18 ;  /* 0x000000ffff12c224 */ /* 0x000fe200078e0a12 */
[----:B------:R-:W-:Y:S01]  /*7d90*/  ISETP.GT.U32.AND P4, PT, R3, R19, PT ;  /* 0x000000130300720c */ /* 0x000fe20003f84070 */
[----:B------:R-:W-:-:S02]  /*7da0*/  IMAD.MOV.U32 R26, RZ, RZ, R22 ;  /* 0x000000ffff1a7224 */ /* 0x000fc400078e0016 */
[----:B------:R-:W-:Y:S02]  /*7db0*/  IMAD R9, R3, R13, R9 ;  /* 0x0000000d03097224 */ /* 0x000fe400078e0209 */
[----:B------:R-:W-:Y:S01]  /*7dc0*/  IMAD.HI.U32 R22, R4, R14, RZ ;  /* 0x0000000e04167227 */ /* 0x000fe200078e00ff */
[----:B------:R-:W-:Y:S02]  /*7dd0*/  ISETP.GE.AND P2, PT, R51, RZ, PT ;  /* 0x000000ff3300720c */ /* 0x000fe40003f46270 */
[----:B------:R-:W-:Y:S01]  /*7de0*/  ISETP.GE.AND P1, PT, R52, RZ, PT ;  /* 0x000000ff3400720c */ /* 0x000fe20003f26270 */
[--C-:B------:R-:W-:Y:S01]  /*7df0*/  @!P3 IMAD.IADD R16, R16, 0x1, -R3.reuse ;  /* 0x000000011010b824 */ /* 0x100fe200078e0a03 */
[----:B------:R-:W-:Y:S01]  /*7e00*/  ISETP.GE.AND P0, PT, R53, RZ, PT ;  /* 0x000000ff3500720c */ /* 0x000fe20003f06270 */
[----:B------:R-:W-:Y:S01]  /*7e10*/  IMAD.MOV R22, RZ, RZ, -R22 ;  /* 0x000000ffff167224 */ /* 0x000fe200078e0a16 */
[----:B------:R-:W-:Y:S01]  /*7e20*/  ISETP.GT.U32.AND P3, PT, R3, R9, PT ;  /* 0x000000090300720c */ /* 0x000fe20003f64070 */
[----:B------:R-:W-:Y:S01]  /*7e30*/  @!P6 IMAD.IADD R21, R21, 0x1, -R3 ;  /* 0x000000011515e824 */ /* 0x000fe200078e0a03 */
[----:B------:R-:W-:Y:S01]  /*7e40*/  IABS R15, R62 ;  /* 0x0000003e000f7213 */ /* 0x000fe20000000000 */
[----:B------:R-:W-:-:S02]  /*7e50*/  IMAD.MOV.U32 R46, RZ, RZ, R41 ;  /* 0x000000ffff2e7224 */ /* 0x000fc400078e0029 */
[----:B------:R-:W-:Y:S01]  /*7e60*/  @!P5 IMAD.IADD R11, R11, 0x1, -R3 ;  /* 0x000000010b0bd824 */ /* 0x000fe200078e0a03 */
[C---:B------:R-:W-:Y:S01]  /*7e70*/  ISETP.GT.U32.AND P6, PT, R3.reuse, R21, PT ;  /* 0x000000150300720c */ /* 0x040fe20003fc4070 */
[----:B------:R-:W-:Y:S02]  /*7e80*/  IMAD.MOV.U32 R41, RZ, RZ, R39 ;  /* 0x000000ffff297224 */ /* 0x000fe400078e0027 */
[----:B------:R-:W-:Y:S02]  /*7e90*/  IMAD R14, R3, R22, R14 ;  /* 0x00000016030e7224 */ /* 0x000fe400078e020e */
[----:B------:R-:W-:Y:S02]  /*7ea0*/  IMAD.MOV.U32 R39, RZ, RZ, R25 ;  /* 0x000000ffff277224 */ /* 0x000fe400078e0019 */
[----:B------:R-:W-:Y:S01]  /*7eb0*/  IMAD.HI.U32 R25, R4, R15, RZ ;  /* 0x0000000f04197227 */ /* 0x000fe200078e00ff */
[----:B------:R-:W-:-:S03]  /*7ec0*/  IABS R13, R60 ;  /* 0x0000003c000d7213 */ /* 0x000fc60000000000 */
[----:B------:R-:W-:Y:S02]  /*7ed0*/  IMAD.MOV.U32 R50, RZ, RZ, R11 ;  /* 0x000000ffff327224 */ /* 0x000fe400078e000b */
[----:B------:R-:W-:Y:S01]  /*7ee0*/  IMAD.MOV.U32 R45, RZ, RZ, R20 ;  /* 0x000000ffff2d7224 */ /* 0x000fe200078e0014 */
[----:B------:R-:W-:Y:S01]  /*7ef0*/  IABS R20, R61 ;  /* 0x0000003d00147213 */ /* 0x000fe20000000000 */
[----:B------:R-:W-:Y:S01]  /*7f00*/  @!P4 IMAD.IADD R19, R19, 0x1, -R3 ;  /* 0x000000011313c824 */ /* 0x000fe200078e0a03 */
[----:B------:R-:W-:Y:S01]  /*7f10*/  ISETP.GT.U32.AND P4, PT, R3, R14, PT ;  /* 0x0000000e0300720c */ /* 0x000fe20003f84070 */
[----:B------:R-:W-:Y:S02]  /*7f20*/  IMAD.MOV.U32 R11, RZ, RZ, R12 ;  /* 0x000000ffff0b7224 */ /* 0x000fe400078e000c */
[----:B------:R-:W-:Y:S02]  /*7f30*/  IMAD.MOV R25, RZ, RZ, -R25 ;  /* 0x000000ffff197224 */ /* 0x000fe400078e0a19 */
[----:B------:R-:W-:-:S02]  /*7f40*/  IMAD.MOV.U32 R48, RZ, RZ, R43 ;  /* 0x000000ffff307224 */ /* 0x000fc400078e002b */
[----:B------:R-:W-:Y:S01]  /*7f50*/  @!P2 IMAD.MOV R50, RZ, RZ, -R50 ;  /* 0x000000ffff32a224 */ /* 0x000fe200078e0a32 */
[C---:B------:R-:W-:Y:S01]  /*7f60*/  ISETP.GT.U32.AND P2, PT, R3.reuse, R16, PT ;  /* 0x000000100300720c */ /* 0x040fe20003f44070 */
[----:B------:R-:W-:Y:S02]  /*7f70*/  IMAD.MOV.U32 R43, RZ, RZ, R36 ;  /* 0x000000ffff2b7224 */ /* 0x000fe400078e0024 */
[----:B------:R-:W-:Y:S02]  /*7f80*/  IMAD.MOV.U32 R49, RZ, RZ, R24 ;  /* 0x000000ffff317224 */ /* 0x000fe400078e0018 */
[----:B------:R-:W-:Y:S01]  /*7f90*/  @!P1 IMAD.MOV R10, RZ, RZ, -R10 ;  /* 0x000000ffff0a9224 */ /* 0x000fe200078e0a0a */
[----:B------:R-:W-:Y:S01]  /*7fa0*/  ISETP.GT.U32.AND P1, PT, R3, R17, PT ;  /* 0x000000110300720c */ /* 0x000fe20003f24070 */
[----:B------:R-:W-:Y:S02]  /*7fb0*/  IMAD.MOV.U32 R36, RZ, RZ, R23 ;  /* 0x000000ffff247224 */ /* 0x000fe400078e0017 */
[----:B------:R-:W-:Y:S01]  /*7fc0*/  IMAD.HI.U32 R24, R4, R13, RZ ;  /* 0x0000000d04187227 */ /* 0x000fe200078e00ff */
[----:B------:R-:W-:Y:S03]  /*7fd0*/  STL [R1+0x4d4], R18 ;  /* 0x0004d41201007387 */ /* 0x000fe60000100800 */
[----:B------:R-:W-:-:S02]  /*7fe0*/  @!P0 IMAD.MOV R11, RZ, RZ, -R11 ;  /* 0x000000ffff0b8224 */ /* 0x000fc400078e0a0b */
[----:B------:R-:W-:Y:S01]  /*7ff0*/  IMAD.HI.U32 R23, R4, R20, RZ ;  /* 0x0000001404177227 */ /* 0x000fe200078e00ff */
[----:B------:R-:W-:Y:S03]  /*8000*/  STL [R1+0x4d0], R50 ;  /* 0x0004d03201007387 */ /* 0x000fe60000100800 */
[----:B------:R-:W-:Y:S02]  /*8010*/  @!P3 IMAD.IADD R9, R9, 0x1, -R3 ;  /* 0x000000010909b824 */ /* 0x000fe400078e0a03 */
[C---:B------:R-:W-:Y:S01]  /*8020*/  IMAD R15, R3.reuse, R25, R15 ;  /* 0x00000019030f7224 */ /* 0x040fe200078e020f */
[----:B------:R-:W-:Y:S01]  /*8030*/  STL [R1+0x4cc], R10 ;  /* 0x0004cc0a01007387 */ /* 0x000fe20000100800 */
[----:B------:R-:W-:Y:S01]  /*8040*/  IMAD.MOV R24, RZ, RZ, -R24 ;  /* 0x000000ffff187224 */ /* 0x000fe200078e0a18 */
[----:B------:R-:W-:Y:S01]  /*8050*/  ISETP.GT.U32.AND P0, PT, R3, R9, PT ;  /* 0x000000090300720c */ /* 0x000fe20003f04070 */
[----:B------:R-:W-:Y:S01]  /*8060*/  IMAD.MOV R23, RZ, RZ, -R23 ;  /* 0x000000ffff177224 */ /* 0x000fe200078e0a17 */
[----:B------:R0:W-:Y:S01]  /*8070*/  STL [R1+0x4c8], R11 ;  /* 0x0004c80b01007387 */ /* 0x0001e20000100800 */
[----:B------:R-:W-:Y:S01]  /*8080*/  @!P6 IMAD.IADD R21, R21, 0x1, -R3 ;  /* 0x000000011515e824 */ /* 0x000fe200078e0a03 */
[C---:B------:R-:W-:Y:S01]  /*8090*/  ISETP.GT.U32.AND P6, PT, R3.reuse, R15, PT ;  /* 0x0000000f0300720c */ /* 0x040fe20003fc4070 */
[----:B------:R-:W-:-:S02]  /*80a0*/  IMAD R13, R3, R24, R13 ;  /* 0x00000018030d7224 */ /* 0x000fc400078e020d */
[----:B------:R-:W-:Y:S02]  /*80b0*/  IMAD R20, R3, R23, R20 ;  /* 0x0000001703147224 */ /* 0x000fe400078e0214 */
[--C-:B------:R-:W-:Y:S01]  /*80c0*/  @!P4 IMAD.IADD R14, R14, 0x1, -R3.reuse ;  /* 0x000000010e0ec824 */ /* 0x100fe200078e0a03 */
[----:B0-----:R-:W-:Y:S02]  /*80d0*/  IABS R11, R63 ;  /* 0x0000003f000b7213 */ /* 0x001fe40000000000 */
[----:B------:R-:W-:Y:S01]  /*80e0*/  ISETP.GE.AND P4, PT, R57, RZ, PT ;  /* 0x000000ff3900720c */ /* 0x000fe20003f86270 */
[----:B------:R-:W-:Y:S02]  /*80f0*/  @!P2 IMAD.IADD R16, R16, 0x1, -R3 ;  /* 0x000000011010a824 */ /* 0x000fe400078e0a03 */
[----:B------:R-:W-:Y:S01]  /*8100*/  IMAD.HI.U32 R12, R4, R11, RZ ;  /* 0x0000000b040c7227 */ /* 0x000fe200078e00ff */
[----:B------:R-:W-:-:S03]  /*8110*/  ISETP.GT.U32.AND P2, PT, R3, R13, PT ;  /* 0x0000000d0300720c */ /* 0x000fc60003f44070 */
[--C-:B------:R-:W-:Y:S01]  /*8120*/  @!P1 IMAD.IADD R17, R17, 0x1, -R3.reuse ;  /* 0x0000000111119824 */ /* 0x100fe200078e0a03 */
[----:B------:R-:W-:Y:S01]  /*8130*/  ISETP.GT.U32.AND P1, PT, R3, R20, PT ;  /* 0x000000140300720c */ /* 0x000fe20003f24070 */
[----:B------:R-:W-:Y:S01]  /*8140*/  IMAD.MOV R12, RZ, RZ, -R12 ;  /* 0x000000ffff0c7224 */ /* 0x000fe200078e0a0c */
[----:B------:R-:W-:Y:S01]  /*8150*/  ISETP.GE.AND P5, PT, R54, RZ, PT ;  /* 0x000000ff3600720c */ /* 0x000fe20003fa6270 */
[----:B------:R-:W-:Y:S02]  /*8160*/  @!P0 IMAD.IADD R9, R9, 0x1, -R3 ;  /* 0x0000000109098824 */ /* 0x000fe400078e0a03 */
[----:B------:R-:W-:Y:S02]  /*8170*/  IMAD R11, R3, R12, R11 ;  /* 0x0000000c030b7224 */ /* 0x000fe400078e020b */
[----:B------:R-:W-:Y:S01]  /*8180*/  @!P6 IMAD.IADD R15, R15, 0x1, -R3 ;  /* 0x000000010f0fe824 */ /* 0x000fe200078e0a03 */
[----:B------:R-:W-:Y:S02]  /*8190*/  ISETP.GT.U32.AND P6, PT, R3, R14, PT ;  /* 0x0000000e0300720c */ /* 0x000fe40003fc4070 */
[----:B------:R-:W-:Y:S01]  /*81a0*/  ISETP.GE.AND P3, PT, R55, RZ, PT ;  /* 0x000000ff3700720c */ /* 0x000fe20003f66270 */
[----:B------:R-:W-:Y:S01]  /*81b0*/  @!P4 IMAD.MOV R9, RZ, RZ, -R9 ;  /* 0x000000ffff09c224 */ /* 0x000fe200078e0a09 */
[----:B------:R-:W-:-:S02]  /*81c0*/  ISETP.GE.AND P0, PT, R56, RZ, PT ;  /* 0x000000ff3800720c */ /* 0x000fc40003f06270 */
[----:B------:R-:W-:Y:S02]  /*81d0*/  IABS R10, R64 ;  /* 0x00000040000a7213 */ /* 0x000fe40000000000 */
[----:B------:R-:W-:Y:S01]  /*81e0*/  ISETP.GT.U32.AND P4, PT, R3, R11, PT ;  /* 0x0000000b0300720c */ /* 0x000fe20003f84070 */
[--C-:B------:R-:W-:Y:S01]  /*81f0*/  @!P2 IMAD.IADD R13, R13, 0x1, -R3.reuse ;  /* 0x000000010d0da824 */ /* 0x100fe200078e0a03 */
[----:B------:R-:W-:Y:S01]  /*8200*/  ISETP.GE.AND P2, PT, R58, RZ, PT ;  /* 0x000000ff3a00720c */ /* 0x000fe20003f46270 */
[----:B------:R-:W-:Y:S01]  /*8210*/  @!P1 IMAD.IADD R20, R20, 0x1, -R3 ;  /* 0x0000000114149824 */ /* 0x000fe200078e0a03 */
[----:B------:R-:W-:Y:S01]  /*8220*/  ISETP.GE.AND P1, PT, R59, RZ, PT ;  /* 0x000000ff3b00720c */ /* 0x000fe20003f26270 */
[----:B------:R-:W-:-:S04]  /*8230*/  IMAD.HI.U32 R18, R4, R10, RZ ;  /* 0x0000000a04127227 */ /* 0x000fc800078e00ff */
[----:B------:R-:W-:Y:S02]  /*8240*/  IMAD.MOV.U32 R24, RZ, RZ, R19 ;  /* 0x000000ffff187224 */ /* 0x000fe400078e0013 */
[----:B------:R-:W-:Y:S02]  /*8250*/  IMAD.MOV.U32 R23, RZ, RZ, R16 ;  /* 0x000000ffff177224 */ /* 0x000fe400078e0010 */
[----:B------:R-:W-:Y:S02]  /*8260*/  IMAD.MOV.U32 R22, RZ, RZ, R17 ;  /* 0x000000ffff167224 */ /* 0x000fe400078e0011 */
[----:B------:R-:W-:Y:S02]  /*8270*/  IMAD.MOV R18, RZ, RZ, -R18 ;  /* 0x000000ffff127224 */ /* 0x000fe400078e0a12 */
[----:B------:R-:W-:Y:S02]  /*8280*/  @!P5 IMAD.MOV R24, RZ, RZ, -R24 ;  /* 0x000000ffff18d224 */ /* 0x000fe400078e0a18 */
[----:B------:R-:W-:-:S02]  /*8290*/  @!P6 IMAD.IADD R14, R14, 0x1, -R3 ;  /* 0x000000010e0ee824 */ /* 0x000fc400078e0a03 */
[----:B------:R-:W-:Y:S01]  /*82a0*/  @!P3 IMAD.MOV R23, RZ, RZ, -R23 ;  /* 0x000000ffff17b224 */ /* 0x000fe200078e0a17 */
[C---:B------:R-:W-:Y:S01]  /*82b0*/  ISETP.GT.U32.AND P3, PT, R3.reuse, R13, PT ;  /* 0x0000000d0300720c */ /* 0x040fe20003f64070 */
[----:B------:R-:W-:Y:S01]  /*82c0*/  @!P0 IMAD.MOV R22, RZ, RZ, -R22 ;  /* 0x000000ffff168224 */ /* 0x000fe200078e0a16 */
[C---:B------:R-:W-:Y:S01]  /*82d0*/  ISETP.GT.U32.AND P5, PT, R3.reuse, R15, PT ;  /* 0x0000000f0300720c */ /* 0x040fe20003fa4070 */
[C---:B------:R-:W-:Y:S01]  /*82e0*/  IMAD R10, R3.reuse, R18, R10 ;  /* 0x00000012030a7224 */ /* 0x040fe200078e020a */
[----:B------:R-:W-:Y:S01]  /*82f0*/  IABS R12, R65 ;  /* 0x00000041000c7213 */ /* 0x000fe20000000000 */
[----:B------:R-:W-:Y:S01]  /*8300*/  IMAD.MOV.U32 R16, RZ, RZ, R21 ;  /* 0x000000ffff107224 */ /* 0x000fe200078e0015 */
[----:B------:R-:W-:Y:S01]  /*8310*/  ISETP.GT.U32.AND P0, PT, R3, R20, PT ;  /* 0x000000140300720c */ /* 0x000fe20003f04070 */
[----:B------:R-:W-:Y:S01]  /*8320*/  @!P4 IMAD.IADD R11, R11, 0x1, -R3 ;  /* 0x000000010b0bc824 */ /* 0x000fe200078e0a03 */
[----:B------:R-:W-:Y:S01]  /*8330*/  STL [R1+0x41c], R24 ;  /* 0x00041c1801007387 */ /* 0x000fe20000100800 */
[----:B------:R-:W-:-:S02]  /*8340*/  IMAD.MOV.U32 R18, RZ, RZ, R14 ;  /* 0x000000ffff127224 */ /* 0x000fc400078e000e */
[----:B------:R-:W-:Y:S01]  /*8350*/  @!P2 IMAD.MOV R16, RZ, RZ, -R16 ;  /* 0x000000ffff10a224 */ /* 0x000fe200078e0a10 */
[----:B------:R-:W-:Y:S01]  /*8360*/  STL [R1+0x420], R23 ;  /* 0x0004201701007387 */ /* 0x000fe20000100800 */
[----:B------:R-:W-:Y:S01]  /*8370*/  @!P1 IMAD.MOV R18, RZ, RZ, -R18 ;  /* 0x000000ffff129224 */ /* 0x000fe200078e0a12 */
[C---:B------:R-:W-:Y:S02]  /*8380*/  ISETP.GT.U32.AND P6, PT, R3.reuse, R10, PT ;  /* 0x0000000a0300720c */ /* 0x040fe40003fc4070 */
[----:B------:R-:W-:Y:S01]  /*8390*/  STL [R1+0x424], R22 ;  /* 0x0004241601007387 */ /* 0x000fe20000100800 */
[----:B------:R-:W-:-:S03]  /*83a0*/  ISETP.GT.U32.AND P1, PT, R3, R11, PT ;  /* 0x0000000b0300720c */ /* 0x000fc60003f24070 */
[----:B------:R0:W-:Y:S01]  /*83b0*/  STL [R1+0x428], R9 ;  /* 0x0004280901007387 */ /* 0x0001e20000100800 */
[----:B------:R-:W-:-:S03]  /*83c0*/  ISETP.GE.AND P2, PT, R60, RZ, PT ;  /* 0x000000ff3c00720c */ /* 0x000fc60003f46270 */
[----:B------:R1:W-:Y:S01]  /*83d0*/  STL [R1+0x430], R16 ;  /* 0x0004301001007387 */ /* 0x0003e20000100800 */
[----:B0-----:R-:W-:-:S04]  /*83e0*/  IMAD.HI.U32 R9, R4, R12, RZ ;  /* 0x0000000c04097227 */ /* 0x001fc800078e00ff */
[----:B------:R-:W-:Y:S01]  /*83f0*/  IMAD.MOV R9, RZ, RZ, -R9 ;  /* 0x000000ffff097224 */ /* 0x000fe200078e0a09 */
[----:B-1----:R-:W-:Y:S01]  /*8400*/  IABS R16, R66 ;  /* 0x0000004200107213 */ /* 0x002fe20000000000 */
[--C-:B------:R-:W-:Y:S01]  /*8410*/  @!P3 IMAD.IADD R13, R13, 0x1, -R3.reuse ;  /* 0x000000010d0db824 */ /* 0x100fe200078e0a03 */
[----:B------:R-:W-:Y:S01]  /*8420*/  ISETP.GE.AND P3, PT, R61, RZ, PT ;  /* 0x000000ff3d00720c */ /* 0x000fe20003f66270 */
[--C-:B------:R-:W-:Y:S01]  /*8430*/  @!P5 IMAD.IADD R15, R15, 0x1, -R3.reuse ;  /* 0x000000010f0fd824 */ /* 0x100fe200078e0a03 */
[----:B------:R-:W-:Y:S01]  /*8440*/  ISETP.GE.AND P5, PT, R63, RZ, PT ;  /* 0x000000ff3f00720c */ /* 0x000fe20003fa6270 */
[----:B------:R-:W-:Y:S01]  /*8450*/  @!P0 IMAD.IADD R20, R20, 0x1, -R3 ;  /* 0x0000000114148824 */ /* 0x000fe200078e0a03 */
[----:B------:R-:W-:Y:S01]  /*8460*/  ISETP.GE.AND P0, PT, R62, RZ, PT ;  /* 0x000000ff3e00720c */ /* 0x000fe20003f06270 */
[----:B------:R-:W-:Y:S02]  /*8470*/  IMAD R9, R3, R9, R12 ;  /* 0x0000000903097224 */ /* 0x000fe400078e020c */
[----:B------:R-:W-:-:S04]  /*8480*/  IMAD.HI.U32 R12, R4, R16, RZ ;  /* 0x00000010040c7227 */ /* 0x000fc800078e00ff */
[--C-:B------:R-:W-:Y:S01]  /*8490*/  @!P6 IMAD.IADD R10, R10, 0x1, -R3.reuse ;  /* 0x000000010a0ae824 */ /* 0x100fe200078e0a03 */
[----:B------:R-:W-:Y:S01]  /*84a0*/  ISETP.GT.U32.AND P6, PT, R3, R9, PT ;  /* 0x000000090300720c */ /* 0x000fe20003fc4070 */
[----:B------:R-:W-:Y:S02]  /*84b0*/  IMAD.MOV R12, RZ, RZ, -R12 ;  /* 0x000000ffff0c7224 */ /* 0x000fe400078e0a0c */
[----:B------:R-:W-:Y:S02]  /*84c0*/  @!P1 IMAD.IADD R11, R11, 0x1, -R3 ;  /* 0x000000010b0b9824 */ /* 0x000fe400078e0a03 */
[----:B------:R-:W-:Y:S02]  /*84d0*/  IMAD.MOV.U32 R17, RZ, RZ, R13 ;  /* 0x000000ffff117224 */ /* 0x000fe400078e000d */
[----:B------:R-:W-:Y:S02]  /*84e0*/  IMAD.MOV.U32 R13, RZ, RZ, R15 ;  /* 0x000000ffff0d7224 */ /* 0x000fe400078e000f */
[----:B------:R-:W-:-:S02]  /*84f0*/  IMAD.MOV.U32 R14, RZ, RZ, R20 ;  /* 0x000000ffff0e7224 */ /* 0x000fc400078e0014 */
[C---:B------:R-:W-:Y:S02]  /*8500*/  IMAD R16, R3.reuse, R12, R16 ;  /* 0x0000000c03107224 */ /* 0x040fe400078e0210 */
[----:B------:R-:W-:Y:S02]  /*8510*/  IMAD.MOV.U32 R15, RZ, RZ, R11 ;  /* 0x000000ffff0f7224 */ /* 0x000fe400078e000b */
[----:B------:R-:W-:Y:S01]  /*8520*/  @!P2 IMAD.MOV R17, RZ, RZ, -R17 ;  /* 0x000000ffff11a224 */ /* 0x000fe200078e0a11 */
[C---:B------:R-:W-:Y:S01]  /*8530*/  ISETP.GT.U32.AND P2, PT, R3.reuse, R10, PT ;  /* 0x0000000a0300720c */ /* 0x040fe20003f44070 */
[----:B------:R-:W-:Y:S02]  /*8540*/  @!P3 IMAD.MOV R14, RZ, RZ, -R14 ;  /* 0x000000ffff0eb224 */ /* 0x000fe400078e0a0e */
[----:B------:R-:W-:Y:S01]  /*8550*/  @!P5 IMAD.MOV R15, RZ, RZ, -R15 ;  /* 0x000000ffff0fd224 */ /* 0x000fe200078e0a0f */
[----:B------:R-:W-:Y:S01]  /*8560*/  ISETP.GT.U32.AND P5, PT, R3, R16, PT ;  /* 0x000000100300720c */ /* 0x000fe20003fa4070 */
[----:B------:R-:W-:Y:S01]  /*8570*/  @!P0 IMAD.MOV R13, RZ, RZ, -R13 ;  /* 0x000000ffff0d8224 */ /* 0x000fe200078e0a0d */
[----:B------:R-:W-:Y:S01]  /*8580*/  STL [R1+0x434], R18 ;  /* 0x0004341201007387 */ /* 0x000fe20000100800 */
[----:B------:R-:W-:-:S03]  /*8590*/  @!P6 IMAD.IADD R9, R9, 0x1, -R3 ;  /* 0x000000010909e824 */ /* 0x000fc600078e0a03 */
[----:B------:R-:W-:Y:S04]  /*85a0*/  STL [R1+0x438], R17 ;  /* 0x0004381101007387 */ /* 0x000fe80000100800 */
[----:B------:R-:W-:Y:S04]  /*85b0*/  STL [R1+0x440], R14 ;  /* 0x0004400e01007387 */ /* 0x000fe80000100800 */
[----:B------:R0:W-:Y:S01]  /*85c0*/  STL [R1+0x444], R13 ;  /* 0x0004440d01007387 */ /* 0x0001e20000100800 */
[----:B------:R-:W-:Y:S01]  /*85d0*/  ISETP.GE.AND P4, PT, R64, RZ, PT ;  /* 0x000000ff4000720c */ /* 0x000fe20003f86270 */
[----:B------:R-:W-:Y:S01]  /*85e0*/  @!P2 IMAD.IADD R10, R10, 0x1, -R3 ;  /* 0x000000010a0aa824 */ /* 0x000fe200078e0a03 */
[----:B------:R-:W-:-:S02]  /*85f0*/  ISETP.GT.U32.AND P6, PT, R3, R9, PT ;  /* 0x000000090300720c */ /* 0x000fc40003fc4070 */
[----:B0-----:R-:W-:Y:S01]  /*8600*/  IABS R13, R67 ;  /* 0x00000043000d7213 */ /* 0x001fe20000000000 */
[----:B------:R0:W-:Y:S01]  /*8610*/  STL [R1+0x448], R15 ;  /* 0x0004480f01007387 */ /* 0x0001e20000100800 */
[----:B------:R-:W-:-:S03]  /*8620*/  @!P5 IMAD.IADD R16, R16, 0x1, -R3 ;  /* 0x000000011010d824 */ /* 0x000fc600078e0a03 */
[----:B------:R-:W-:Y:S01]  /*8630*/  IMAD.HI.U32 R14, R4, R13, RZ ;  /* 0x0000000d040e7227 */ /* 0x000fe200078e00ff */
[----:B------:R-:W-:-:S03]  /*8640*/  IABS R11, R68 ;  /* 0x00000044000b7213 */ /* 0x000fc60000000000 */
[----:B0-----:R-:W-:Y:S02]  /*8650*/  IMAD.MOV.U32 R15, RZ, RZ, R10 ;  /* 0x000000ffff0f7224 */ /* 0x001fe400078e000a */
[----:B------:R-:W-:Y:S01]  /*8660*/  IMAD.MOV R10, RZ, RZ, -R14 ;  /* 0x000000ffff0a7224 */ /* 0x000fe200078e0a0e */
[----:B------:R-:W-:Y:S01]  /*8670*/  ISETP.GT.U32.AND P5, PT, R3, R16, PT ;  /* 0x000000100300720c */ /* 0x000fe20003fa4070 */
[----:B------:R-:W-:Y:S01]  /*8680*/  IMAD.HI.U32 R18, R4, R11, RZ ;  /* 0x0000000b04127227 */ /* 0x000fe200078e00ff */
[----:B------:R-:W-:-:S03]  /*8690*/  IABS R14, R70 ;  /* 0x00000046000e7213 */ /* 0x000fc60000000000 */
[----:B------:R-:W-:Y:S01]  /*86a0*/  IMAD R10, R3, R10, R13 ;  /* 0x0000000a030a7224 */ /* 0x000fe200078e020d */
[----:B------:R-:W-:Y:S01]  /*86b0*/  IABS R12, R69 ;  /* 0x00000045000c7213 */ /* 0x000fe20000000000 */
[----:B------:R-:W-:Y:S02]  /*86c0*/  @!P4 IMAD.MOV R15, RZ, RZ, -R15 ;  /* 0x000000ffff0fc224 */ /* 0x000fe400078e0a0f */
[----:B------:R-:W-:Y:S01]  /*86d0*/  @!P6 IMAD.IADD R9, R9, 0x1, -R3 ;  /* 0x000000010909e824 */ /* 0x000fe200078e0a03 */
[----:B------:R-:W-:Y:S01]  /*86e0*/  ISETP.GT.U32.AND P6, PT, R3, R10, PT ;  /* 0x0000000a0300720c */ /* 0x000fe20003fc4070 */
[----:B------:R-:W-:Y:S02]  /*86f0*/  IMAD.MOV R18, RZ, RZ, -R18 ;  /* 0x000000ffff127224 */ /* 0x000fe400078e0a12 */
[----:B------:R-:W-:Y:S01]  /*8700*/  IMAD.MOV.U32 R13, RZ, RZ, R14 ;  /* 0x000000ffff0d7224 */ /* 0x000fe200078e000e */
[----:B------:R-:W-:Y:S01]  /*8710*/  ISETP.GE.AND P3, PT, R65, RZ, PT ;  /* 0x000000ff4100720c */ /* 0x000fe20003f66270 */
[----:B------:R-:W-:Y:S01]  /*8720*/  IMAD R11, R3, R18, R11 ;  /* 0x00000012030b7224 */ /* 0x000fe200078e020b */
[----:B------:R-:W-:Y:S01]  /*8730*/  ISETP.GE.AND P0, PT, R66, RZ, PT ;  /* 0x000000ff4200720c */ /* 0x000fe20003f06270 */
[----:B------:R0:W-:Y:S01]  /*8740*/  STL [R1+0x44c], R15 ;  /* 0x00044c0f01007387 */ /* 0x0001e20000100800 */
[----:B------:R-:W-:Y:S01]  /*8750*/  IABS R14, R71 ;  /* 0x00000047000e7213 */ /* 0x000fe20000000000 */
[----:B------:R-:W-:-:S04]  /*8760*/  IMAD.HI.U32 R17, R4, R13, RZ ;  /* 0x0000000d04117227 */ /* 0x000fc800078e00ff */
[----:B------:R-:W-:Y:S01]  /*8770*/  @!P5 IMAD.IADD R16, R16, 0x1, -R3 ;  /* 0x000000011010d824 */ /* 0x000fe200078e0a03 */
[----:B------:R-:W-:Y:S01]  /*8780*/  ISETP.GT.U32.AND P5, PT, R3, R11, PT ;  /* 0x0000000b0300720c */ /* 0x000fe20003fa4070 */
[----:B0-----:R-:W-:-:S04]  /*8790*/  IMAD.HI.U32 R15, R4, R12, RZ ;  /* 0x0000000c040f7227 */ /* 0x001fc800078e00ff */
[----:B------:R-:W-:Y:S02]  /*87a0*/  IMAD.MOV R15, RZ, RZ, -R15 ;  /* 0x000000ffff0f7224 */ /* 0x000fe400078e0a0f */
[----:B------:R-:W-:Y:S02]  /*87b0*/  IMAD.MOV R17, RZ, RZ, -R17 ;  /* 0x000000ffff117224 */ /* 0x000fe400078e0a11 */
[----:B------:R-:W-:-:S04]  /*87c0*/  IMAD.HI.U32 R19, R4, R14, RZ ;  /* 0x0000000e04137227 */ /* 0x000fc800078e00ff */
[----:B------:R-:W-:Y:S02]  /*87d0*/  @!P6 IMAD.IADD R10, R10, 0x1, -R3 ;  /* 0x000000010a0ae824 */ /* 0x000fe400078e0a03 */
[C---:B------:R-:W-:Y:S02]  /*87e0*/  IMAD R12, R3.reuse, R15, R12 ;  /* 0x0000000f030c7224 */ /* 0x040fe400078e020c */
[C---:B------:R-:W-:Y:S02]  /*87f0*/  IMAD R13, R3.reuse, R17, R13 ;  /* 0x00000011030d7224 */ /* 0x040fe400078e020d */
[----:B------:R-:W-:Y:S02]  /*8800*/  IMAD.MOV R19, RZ, RZ, -R19 ;  /* 0x000000ffff137224 */ /* 0x000fe400078e0a13 */
[----:B------:R-:W-:Y:S02]  /*8810*/  IMAD.MOV.U32 R21, RZ, RZ, R9 ;  /* 0x000000ffff157224 */ /* 0x000fe400078e0009 */
[----:B------:R-:W-:Y:S01]  /*8820*/  IMAD.MOV.U32 R20, RZ, RZ, R16 ;  /* 0x000000ffff147224 */ /* 0x000fe200078e0010 */
[----:B------:R-:W-:Y:S01]  /*8830*/  IABS R18, R72 ;  /* 0x0000004800127213 */ /* 0x000fe20000000000 */
[C---:B------:R-:W-:Y:S01]  /*8840*/  IMAD R14, R3.reuse, R19, R14 ;  /* 0x00000013030e7224 */ /* 0x040fe200078e020e */
[C---:B------:R-:W-:Y:S01]  /*8850*/  ISETP.GT.U32.AND P6, PT, R3.reuse, R10, PT ;  /* 0x0000000a0300720c */ /* 0x040fe20003fc4070 */
[----:B------:R-:W-:Y:S01]  /*8860*/  @!P3 IMAD.MOV R21, RZ, RZ, -R21 ;  /* 0x000000ffff15b224 */ /* 0x000fe200078e0a15 */
[C---:B------:R-:W-:Y:S01]  /*8870*/  ISETP.GT.U32.AND P3, PT, R3.reuse, R12, PT ;  /* 0x0000000c0300720c */ /* 0x040fe20003f64070 */
[----:B------:R-:W-:Y:S01]  /*8880*/  @!P0 IMAD.MOV R20, RZ, RZ, -R20 ;  /* 0x000000ffff148224 */ /* 0x000fe200078e0a14 */
[----:B------:R-:W-:Y:S01]  /*8890*/  ISETP.GT.U32.AND P0, PT, R3, R13, PT ;  /* 0x0000000d0300720c */ /* 0x000fe20003f04070 */
[----:B------:R-:W-:Y:S01]  /*88a0*/  @!P5 IMAD.IADD R11, R11, 0x1, -R3 ;  /* 0x000000010b0bd824 */ /* 0x000fe200078e0a03 */
[----:B------:R-:W-:Y:S01]  /*88b0*/  ISETP.GT.U32.AND P5, PT, R3, R14, PT ;  /* 0x0000000e0300720c */ /* 0x000fe20003fa4070 */
[----:B------:R-:W-:-:S04]  /*88c0*/  IMAD.HI.U32 R9, R4, R18, RZ ;  /* 0x0000001204097227 */ /* 0x000fc800078e00ff */
[----:B------:R-:W-:Y:S01]  /*88d0*/  IMAD.MOV R9, RZ, RZ, -R9 ;  /* 0x000000ffff097224 */ /* 0x000fe200078e0a09 */
[----:B------:R-:W-:Y:S01]  /*88e0*/  IABS R17, R74 ;  /* 0x0000004a00117213 */ /* 0x000fe20000000000 */
[--C-:B------:R-:W-:Y:S02]  /*88f0*/  @!P6 IMAD.IADD R10, R10, 0x1, -R3.reuse ;  /* 0x000000010a0ae824 */ /* 0x100fe400078e0a03 */
[C---:B------:R-:W-:Y:S01]  /*8900*/  IMAD R18, R3.reuse, R9, R18 ;  /* 0x0000000903127224 */ /* 0x040fe200078e0212 */
[----:B------:R-:W-:Y:S01]  /*8910*/  IABS R9, R73 ;  /* 0x0000004900097213 */ /* 0x000fe20000000000 */
[--C-:B------:R-:W-:Y:S01]  /*8920*/  @!P3 IMAD.IADD R12, R12, 0x1, -R3.reuse ;  /* 0x000000010c0cb824 */ /* 0x100fe200078e0a03 */
[----:B------:R-:W-:Y:S01]  /*8930*/  ISETP.GT.U32.AND P3, PT, R3, R11, PT ;  /* 0x0000000b0300720c */ /* 0x000fe20003f64070 */
[----:B------:R-:W-:Y:S01]  /*8940*/  @!P0 IMAD.IADD R13, R13, 0x1, -R3 ;  /* 0x000000010d0d8824 */ /* 0x000fe200078e0a03 */
[----:B------:R-:W-:Y:S01]  /*8950*/  ISETP.GE.AND P1, PT, R67, RZ, PT ;  /* 0x000000ff4300720c */ /* 0x000fe20003f26270 */
[----:B------:R-:W-:-:S02]  /*8960*/  IMAD.MOV.U32 R19, RZ, RZ, R10 ;  /* 0x000000ffff137224 */ /* 0x000fc400078e000a */
[----:B------:R-:W-:Y:S01]  /*8970*/  @!P5 IMAD.IADD R14, R14, 0x1, -R3 ;  /* 0x000000010e0ed824 */ /* 0x000fe200078e0a03 */
[----:B------:R-:W-:Y:S01]  /*8980*/  ISETP.GT.U32.AND P5, PT, R3, R13, PT ;  /* 0x0000000d0300720c */ /* 0x000fe20003fa4070 */
[----:B------:R-:W-:Y:S02]  /*8990*/  IMAD.MOV.U32 R10, RZ, RZ, R17 ;  /* 0x000000ffff0a7224 */ /* 0x000fe400078e0011 */
[----:B------:R-:W-:-:S04]  /*89a0*/  IMAD.HI.U32 R17, R4, R9, RZ ;  /* 0x0000000904117227 */ /* 0x000fc800078e00ff */
[----:B------:R-:W-:Y:S02]  /*89b0*/  IMAD.MOV R17, RZ, RZ, -R17 ;  /* 0x000000ffff117224 */ /* 0x000fe400078e0a11 */
[----:B------:R-:W-:Y:S01]  /*89c0*/  @!P3 IMAD.IADD R11, R11, 0x1, -R3 ;  /* 0x000000010b0bb824 */ /* 0x000fe200078e0a03 */
[C---:B------:R-:W-:Y:S01]  /*89d0*/  ISETP.GT.U32.AND P3, PT, R3.reuse, R18, PT ;  /* 0x000000120300720c */ /* 0x040fe20003f64070 */
[----:B------:R-:W-:Y:S01]  /*89e0*/  IMAD R9, R3, R17, R9 ;  /* 0x0000001103097224 */ /* 0x000fe200078e0209 */
[----:B------:R-:W-:Y:S01]  /*89f0*/  ISETP.GE.AND P2, PT, R68, RZ, PT ;  /* 0x000000ff4400720c */ /* 0x000fe20003f46270 */
[----:B------:R-:W-:Y:S01]  /*8a00*/  @!P1 IMAD.MOV R19, RZ, RZ, -R19 ;  /* 0x000000ffff139224 */ /* 0x000fe200078e0a13 */
[----:B------:R-:W-:Y:S01]  /*8a10*/  IABS R16, R75 ;  /* 0x0000004b00107213 */ /* 0x000fe20000000000 */
[----:B------:R-:W-:Y:S01]  /*8a20*/  @!P5 IMAD.IADD R13, R13, 0x1, -R3 ;  /* 0x000000010d0dd824 */ /* 0x000fe200078e0a03 */
[----:B------:R-:W-:Y:S01]  /*8a30*/  ISETP.GT.U32.AND P5, PT, R3, R9, PT ;  /* 0x000000090300720c */ /* 0x000fe20003fa4070 */
[----:B------:R-:W-:Y:S01]  /*8a40*/  IMAD.HI.U32 R17, R4, R10, RZ ;  /* 0x0000000a04117227 */ /* 0x000fe200078e00ff */
[----:B------:R-:W-:Y:S01]  /*8a50*/  STL [R1+0x450], R21 ;  /* 0x0004501501007387 */ /* 0x000fe20000100800 */
[----:B------:R-:W-:-:S03]  /*8a60*/  ISETP.GE.AND P6, PT, R70, RZ, PT ;  /* 0x000000ff4600720c */ /* 0x000fc60003fc6270 */
[----:B------:R-:W-:Y:S01]  /*8a70*/  STL [R1+0x454], R20 ;  /* 0x0004541401007387 */ /* 0x000fe20000100800 */
[----:B------:R-:W-:-:S03]  /*8a80*/  IMAD.MOV R17, RZ, RZ, -R17 ;  /* 0x000000ffff117224 */ /* 0x000fc600078e0a11 */
[----:B------:R0:W-:Y:S01]  /*8a90*/  STL [R1+0x458], R19 ;  /* 0x0004581301007387 */ /* 0x0001e20000100800 */
[C---:B------:R-:W-:Y:S01]  /*8aa0*/  ISETP.GT.U32.AND P0, PT, R3.reuse, R12, PT ;  /* 0x0000000c0300720c */ /* 0x040fe20003f04070 */
[----:B------:R-:W-:Y:S01]  /*8ab0*/  @!P3 IMAD.IADD R18, R18, 0x1, -R3 ;  /* 0x000000011212b824 */ /* 0x000fe200078e0a03 */
[----:B------:R-:W-:Y:S01]  /*8ac0*/  IABS R15, R76 ;  /* 0x0000004c000f7213 */ /* 0x000fe20000000000 */
[----:B------:R-:W-:Y:S02]  /*8ad0*/  IMAD R10, R3, R17, R10 ;  /* 0x00000011030a7224 */ /* 0x000fe400078e020a */
[----:B------:R-:W-:Y:S02]  /*8ae0*/  IMAD.MOV.U32 R22, RZ, RZ, R11 ;  /* 0x000000ffff167224 */ /* 0x000fe400078e000b */
[----:B0-----:R-:W-:-:S04]  /*8af0*/  IMAD.HI.U32 R19, R4, R16, RZ ;  /* 0x0000001004137227 */ /* 0x001fc800078e00ff */
[----:B------:R-:W-:Y:S02]  /*8b00*/  IMAD.MOV R19, RZ, RZ, -R19 ;  /* 0x000000ffff137224 */ /* 0x000fe400078e0a13 */
[----:B------:R-:W-:Y:S01]  /*8b10*/  @!P5 IMAD.IADD R9, R9, 0x1, -R3 ;  /* 0x000000010909d824 */ /* 0x000fe200078e0a03 */
[C---:B------:R-:W-:Y:S01]  /*8b20*/  ISETP.GT.U32.AND P5, PT, R3.reuse, R10, PT ;  /* 0x0000000a0300720c */ /* 0x040fe20003fa4070 */
[C---:B------:R-:W-:Y:S02]  /*8b30*/  IMAD R16, R3.reuse, R19, R16 ;  /* 0x0000001303107224 */ /* 0x040fe400078e0210 */
[----:B------:R-:W-:Y:S01]  /*8b40*/  @!P2 IMAD.MOV R22, RZ, RZ, -R22 ;  /* 0x000000ffff16a224 */ /* 0x000fe200078e0a16 */
[C---:B------:R-:W-:Y:S01]  /*8b50*/  ISETP.GT.U32.AND P2, PT, R3.reuse, R18, PT ;  /* 0x000000120300720c */ /* 0x040fe20003f44070 */
[----:B------:R-:W-:Y:S01]  /*8b60*/  IMAD.HI.U32 R20, R4, R15, RZ ;  /* 0x0000000f04147227 */ /* 0x000fe200078e00ff */
[----:B------:R-:W-:-:S03]  /*8b70*/  ISETP.GT.U32.AND P1, PT, R3, R14, PT ;  /* 0x0000000e0300720c */ /* 0x000fc60003f24070 */
[----:B------:R-:W-:Y:S01]  /*8b80*/  @!P6 IMAD.MOV R13, RZ, RZ, -R13 ;  /* 0x000000ffff0de224 */ /* 0x000fe200078e0a0d */
[----:B------:R-:W-:Y:S01]  /*8b90*/  ISETP.GT.U32.AND P6, PT, R3, R16, PT ;  /* 0x000000100300720c */ /* 0x000fe20003fc4070 */
[----:B------:R-:W-:Y:S01]  /*8ba0*/  IMAD.MOV R20, RZ, RZ, -R20 ;  /* 0x000000ffff147224 */ /* 0x000fe200078e0a14 */
[----:B------:R-:W-:Y:S01]  /*8bb0*/  ISETP.GE.AND P4, PT, R69, RZ, PT ;  /* 0x000000ff4500720c */ /* 0x000fe20003f86270 */
[----:B------:R-:W-:Y:S01]  /*8bc0*/  @!P0 IMAD.IADD R12, R12, 0x1, -R3 ;  /* 0x000000010c0c8824 */ /* 0x000fe200078e0a03 */
[----:B------:R-:W-:Y:S01]  /*8bd0*/  ISETP.GE.AND P0, PT, R71, RZ, PT ;  /* 0x000000ff4700720c */ /* 0x000fe20003f06270 */
[C---:B------:R-:W-:Y:S01]  /*8be0*/  IMAD R20, R3.reuse, R20, R15 ;  /* 0x0000001403147224 */ /* 0x040fe200078e020f */
[----:B------:R-:W-:Y:S01]  /*8bf0*/  IABS R15, R77 ;  /* 0x0000004d000f7213 */ /* 0x000fe20000000000 */
[--C-:B------:R-:W-:Y:S02]  /*8c00*/  @!P2 IMAD.IADD R18, R18, 0x1, -R3.reuse ;  /* 0x000000011212a824 */ /* 0x100fe400078e0a03 */
[----:B------:R-:W-:Y:S01]  /*8c10*/  @!P5 IMAD.IADD R10, R10, 0x1, -R3 ;  /* 0x000000010a0ad824 */ /* 0x000fe200078e0a03 */
[----:B------:R-:W-:Y:S01]  /*8c20*/  ISETP.GT.U32.AND P2, PT, R3, R20, PT ;  /* 0x000000140300720c */ /* 0x000fe20003f44070 */
[----:B------:R-:W-:-:S02]  /*8c30*/  IMAD.MOV.U32 R21, RZ, RZ, R12 ;  /* 0x000000ffff157224 */ /* 0x000fc400078e000c */
[--C-:B------:R-:W-:Y:S02]  /*8c40*/  @!P1 IMAD.IADD R14, R14, 0x1, -R3.reuse ;  /* 0x000000010e0e9824 */ /* 0x100fe400078e0a03 */
[----:B------:R-:W-:Y:S01]  /*8c50*/  @!P6 IMAD.IADD R16, R16, 0x1, -R3 ;  /* 0x000000011010e824 */ /* 0x000fe200078e0a03 */
[----:B------:R-:W-:Y:S01]  /*8c60*/  ISETP.GT.U32.AND P6, PT, R3, R10, PT ;  /* 0x0000000a0300720c */ /* 0x000fe20003fc4070 */
[----:B------:R-:W-:Y:S02]  /*8c70*/  @!P4 IMAD.MOV R21, RZ, RZ, -R21 ;  /* 0x000000ffff15c224 */ /* 0x000fe400078e0a15 */
[----:B------:R-:W-:Y:S01]  /*8c80*/  IMAD.HI.U32 R12, R4, R15, RZ ;  /* 0x0000000f040c7227 */ /* 0x000fe200078e00ff */
[----:B------:R-:W-:Y:S03]  /*8c90*/  STL [R1+0x45c], R22 ;  /* 0x00045c1601007387 */ /* 0x000fe60000100800 */
[----:B------:R-:W-:Y:S01]  /*8ca0*/  @!P0 IMAD.MOV R14, RZ, RZ, -R14 ;  /* 0x000000ffff0e8224 */ /* 0x000fe200078e0a0e */
[----:B------:R-:W-:Y:S01]  /*8cb0*/  ISETP.GE.AND P1, PT, R72, RZ, PT ;  /* 0x000000ff4800720c */ /* 0x000fe20003f26270 */
[----:B------:R-:W-:Y:S01]  /*8cc0*/  IMAD.MOV R12, RZ, RZ, -R12 ;  /* 0x000000ffff0c7224 */ /* 0x000fe200078e0a0c */
[----:B------:R-:W-:Y:S01]  /*8cd0*/  IABS R11, R78 ;  /* 0x0000004e000b7213 */ /* 0x000fe20000000000 */
[----:B------:R-:W-:Y:S01]  /*8ce0*/  STL [R1+0x464], R21 ;  /* 0x0004641501007387 */ /* 0x000fe20000100800 */
[----:B------:R-:W-:-:S03]  /*8cf0*/  @!P2 IMAD.IADD R20, R20, 0x1, -R3 ;  /* 0x000000011414a824 */ /* 0x000fc600078e0a03 */
[----:B------:R0:W-:Y:S01]  /*8d00*/  STL [R1+0x468], R13 ;  /* 0x0004680d01007387 */ /* 0x0001e20000100800 */
[C---:B------:R-:W-:Y:S01]  /*8d10*/  IMAD R15, R3.reuse, R12, R15 ;  /* 0x0000000c030f7224 */ /* 0x040fe200078e020f */
[C---:B------:R-:W-:Y:S02]  /*8d20*/  ISETP.GT.U32.AND P4, PT, R3.reuse, R9, PT ;  /* 0x000000090300720c */ /* 0x040fe40003f84070 */
[----:B------:R1:W-:Y:S01]  /*8d30*/  STL [R1+0x46c], R14 ;  /* 0x00046c0e01007387 */ /* 0x0003e20000100800 */
[----:B------:R-:W-:Y:S01]  /*8d40*/  ISETP.GT.U32.AND P2, PT, R3, R16, PT ;  /* 0x000000100300720c */ /* 0x000fe20003f44070 */
[----:B------:R-:W-:Y:S01]  /*8d50*/  @!P6 IMAD.IADD R10, R10, 0x1, -R3 ;  /* 0x000000010a0ae824 */ /* 0x000fe200078e0a03 */
[----:B------:R-:W-:Y:S01]  /*8d60*/  ISETP.GE.AND P3, PT, R73, RZ, PT ;  /* 0x000000ff4900720c */ /* 0x000fe20003f66270 */
[----:B0-----:R-:W-:-:S04]  /*8d70*/  IMAD.HI.U32 R13, R4, R11, RZ ;  /* 0x0000000b040d7227 */ /* 0x001fc800078e00ff */
[----:B-1----:R-:W-:Y:S01]  /*8d80*/  IMAD.MOV.U32 R14, RZ, RZ, R18 ;  /* 0x000000ffff0e7224 */ /* 0x002fe200078e0012 */
[----:B------:R-:W-:Y:S01]  /*8d90*/  IABS R18, R79 ;  /* 0x0000004f00127213 */ /* 0x000fe20000000000 */
[----:B------:R-:W-:Y:S01]  /*8da0*/  IMAD.MOV R13, RZ, RZ, -R13 ;  /* 0x000000ffff0d7224 */ /* 0x000fe200078e0a0d */
[----:B------:R-:W-:-:S03]  /*8db0*/  ISETP.GT.U32.AND P6, PT, R3, R15, PT ;  /* 0x0000000f0300720c */ /* 0x000fc60003fc4070 */
[----:B------:R-:W-:Y:S01]  /*8dc0*/  IMAD.HI.U32 R19, R4, R18, RZ ;  /* 0x0000001204137227 */ /* 0x000fe200078e00ff */
[----:B------:R-:W-:-:S03]  /*8dd0*/  IABS R17, R80 ;  /* 0x0000005000117213 */ /* 0x000fc60000000000 */
[----:B------:R-:W-:Y:S02]  /*8de0*/  @!P1 IMAD.MOV R14, RZ, RZ, -R14 ;  /* 0x000000ffff0e9224 */ /* 0x000fe400078e0a0e */
[----:B------:R-:W-:Y:S02]  /*8df0*/  IMAD R12, R3, R13, R11 ;  /* 0x0000000d030c7224 */ /* 0x000fe400078e020b */
[----:B------:R-:W-:Y:S01]  /*8e00*/  IMAD.MOV R19, RZ, RZ, -R19 ;  /* 0x000000ffff137224 */ /* 0x000fe200078e0a13 */
[----:B------:R0:W-:Y:S01]  /*8e10*/  STL [R1+0x470], R14 ;  /* 0x0004700e01007387 */ /* 0x0001e20000100800 */
[--C-:B------:R-:W-:Y:S01]  /*8e20*/  @!P4 IMAD.IADD R9, R9, 0x1, -R3.reuse ;  /* 0x000000010909c824 */ /* 0x100fe200078e0a03 */
[----:B------:R-:W-:Y:S01]  /*8e30*/  ISETP.GE.AND P4, PT, R75, RZ, PT ;  /* 0x000000ff4b00720c */ /* 0x000fe20003f86270 */
[----:B------:R-:W-:Y:S01]  /*8e40*/  @!P2 IMAD.IADD R16, R16, 0x1, -R3 ;  /* 0x000000011010a824 */ /* 0x000fe200078e0a03 */
[C---:B------:R-:W-:Y:S01]  /*8e50*/  ISETP.GT.U32.AND P1, PT, R3.reuse, R20, PT ;  /* 0x000000140300720c */ /* 0x040fe20003f24070 */
[----:B------:R-:W-:Y:S01]  /*8e60*/  IMAD R18, R3, R19, R18 ;  /* 0x0000001303127224 */ /* 0x000fe200078e0212 */
[----:B------:R-:W-:-:S02]  /*8e70*/  IABS R13, R81 ;  /* 0x00000051000d7213 */ /* 0x000fc40000000000 */
[----:B------:R-:W-:Y:S01]  /*8e80*/  ISETP.GT.U32.AND P2, PT, R3, R12, PT ;  /* 0x0000000c0300720c */ /* 0x000fe20003f44070 */
[----:B0-----:R-:W-:Y:S01]  /*8e90*/  IMAD.HI.U32 R14, R4, R17, RZ ;  /* 0x00000011040e7227 */ /* 0x001fe200078e00ff */
[----:B------:R-:W-:-:S03]  /*8ea0*/  ISETP.GE.AND P5, PT, R76, RZ, PT ;  /* 0x000000ff4c00720c */ /* 0x000fc60003fa6270 */
[----:B------:R-:W-:Y:S01]  /*8eb0*/  @!P6 IMAD.IADD R15, R15, 0x1, -R3 ;  /* 0x000000010f0fe824 */ /* 0x000fe200078e0a03 */
[----:B------:R-:W-:Y:S01]  /*8ec0*/  ISETP.GT.U32.AND P6, PT, R3, R18, PT ;  /* 0x000000120300720c */ /* 0x000fe20003fc4070 */
[----:B------:R-:W-:Y:S02]  /*8ed0*/  @!P3 IMAD.MOV R9, RZ, RZ, -R9 ;  /* 0x000000ffff09b224 */ /* 0x000fe400078e0a09 */
[----:B------:R-:W-:-:S04]  /*8ee0*/  IMAD.HI.U32 R21, R4, R13, RZ ;  /* 0x0000000d04157227 */ /* 0x000fc800078e00ff */
[----:B------:R-:W-:Y:S01]  /*8ef0*/  IMAD.MOV R14, RZ, RZ, -R14 ;  /* 0x000000ffff0e7224 */ /* 0x000fe200078e0a0e */
[----:B------:R0:W-:Y:S01]  /*8f00*/  STL [R1+0x474], R9 ;  /* 0x0004740901007387 */ /* 0x0001e20000100800 */
[----:B------:R-:W-:Y:S01]  /*8f10*/  IMAD.MOV R21, RZ, RZ, -R21 ;  /* 0x000000ffff157224 */ /* 0x000fe200078e0a15 */
[----:B------:R-:W-:Y:S01]  /*8f20*/  ISETP.GE.AND P0, PT, R74, RZ, PT ;  /* 0x000000ff4a00720c */ /* 0x000fe20003f06270 */
[C---:B------:R-:W-:Y:S01]  /*8f30*/  IMAD R14, R3.reuse, R14, R17 ;  /* 0x0000000e030e7224 */ /* 0x040fe200078e0211 */
[----:B------:R-:W-:Y:S01]  /*8f40*/  ISETP.GT.U32.AND P3, PT, R3, R15, PT ;  /* 0x0000000f0300720c */ /* 0x000fe20003f64070 */
[--C-:B------:R-:W-:Y:S02]  /*8f50*/  @!P1 IMAD.IADD R20, R20, 0x1, -R3.reuse ;  /* 0x0000000114149824 */ /* 0x100fe400078e0a03 */
[----:B0-----:R-:W-:Y:S01]  /*8f60*/  IMAD.MOV.U32 R9, RZ, RZ, R16 ;  /* 0x000000ffff097224 */ /* 0x001fe200078e0010 */
[----:B------:R-:W-:Y:S01]  /*8f70*/  IABS R11, R82 ;  /* 0x00000052000b7213 */ /* 0x000fe20000000000 */
[----:B------:R-:W-:-:S02]  /*8f80*/  @!P2 IMAD.IADD R12, R12, 0x1, -R3 ;  /* 0x000000010c0ca824 */ /* 0x000fc400078e0a03 */
[C---:B------:R-:W-:Y:S02]  /*8f90*/  IMAD R13, R3.reuse, R21, R13 ;  /* 0x00000015030d7224 */ /* 0x040fe400078e020d */
[----:B------:R-:W-:Y:S01]  /*8fa0*/  @!P4 IMAD.MOV R9, RZ, RZ, -R9 ;  /* 0x000000ffff09c224 */ /* 0x000fe200078e0a09 */
[C---:B------:R-:W-:Y:S01]  /*8fb0*/  ISETP.GT.U32.AND P4, PT, R3.reuse, R14, PT ;  /* 0x0000000e0300720c */ /* 0x040fe20003f84070 */
[----:B------:R-:W-:Y:S01]  /*8fc0*/  @!P6 IMAD.IADD R18, R18, 0x1, -R3 ;  /* 0x000000011212e824 */ /* 0x000fe200078e0a03 */
[C---:B------:R-:W-:Y:S01]  /*8fd0*/  ISETP.GT.U32.AND P6, PT, R3.reuse, R12, PT ;  /* 0x0000000c0300720c */ /* 0x040fe20003fc4070 */
[----:B------:R-:W-:Y:S01]  /*8fe0*/  @!P5 IMAD.MOV R20, RZ, RZ, -R20 ;  /* 0x000000ffff14d224 */ /* 0x000fe200078e0a14 */
[----:B------:R-:W-:Y:S01]  /*8ff0*/  ISETP.GT.U32.AND P5, PT, R3, R13, PT ;  /* 0x0000000d0300720c */ /* 0x000fe20003fa4070 */
[----:B------:R-:W-:Y:S01]  /*9000*/  IMAD.HI.U32 R19, R4, R11, RZ ;  /* 0x0000000b04137227 */ /* 0x000fe200078e00ff */
[----:B------:R-:W-:-:S03]  /*9010*/  ISETP.GE.AND P1, PT, R77, RZ, PT ;  /* 0x000000ff4d00720c */ /* 0x000fc60003f26270 */
[----:B------:R-:W-:Y:S02]  /*9020*/  IMAD.MOV.U32 R22, RZ, RZ, R10 ;  /* 0x000000ffff167224 */ /* 0x000fe400078e000a */
[----:B------:R-:W-:Y:S02]  /*9030*/  IMAD.MOV R19, RZ, RZ, -R19 ;  /* 0x000000ffff137224 */ /* 0x000fe400078e0a13 */
[----:B------:R-:W-:Y:S01]  /*9040*/  @!P0 IMAD.MOV R22, RZ, RZ, -R22 ;  /* 0x000000ffff168224 */ /* 0x000fe200078e0a16 */
[----:B------:R-:W-:Y:S01]  /*9050*/  ISETP.GT.U32.AND P0, PT, R3, R18, PT ;  /* 0x000000120300720c */ /* 0x000fe20003f04070 */
[----:B------:R-:W-:Y:S01]  /*9060*/  @!P3 IMAD.IADD R15, R15, 0x1, -R3 ;  /* 0x000000010f0fb824 */ /* 0x000fe200078e0a03 */
[----:B------:R-:W-:Y:S01]  /*9070*/  IABS R17, R83 ;  /* 0x0000005300117213 */ /* 0x000fe20000000000 */
[----:B------:R-:W-:Y:S01]  /*9080*/  IMAD R11, R3, R19, R11 ;  /* 0x00000013030b7224 */ /* 0x000fe200078e020b */
[----:B------:R-:W-:Y:S01]  /*9090*/  IABS R19, R84 ;  /* 0x0000005400137213 */ /* 0x000fe20000000000 */
[----:B------:R-:W-:Y:S01]  /*90a0*/  @!P4 IMAD.IADD R14, R14, 0x1, -R3 ;  /* 0x000000010e0ec824 */ /* 0x000fe200078e0a03 */
[----:B------:R-:W-:Y:S01]  /*90b0*/  STL [R1+0x478], R22 ;  /* 0x0004781601007387 */ /* 0x000fe20000100800 */
[----:B------:R-:W-:Y:S01]  /*90c0*/  IMAD.MOV.U32 R16, RZ, RZ, R15 ;  /* 0x000000ffff107224 */ /* 0x000fe200078e000f */
[----:B------:R-:W-:-:S02]  /*90d0*/  ISETP.GE.AND P2, PT, R78, RZ, PT ;  /* 0x000000ff4e00720c */ /* 0x000fc40003f46270 */
[----:B------:R0:W-:Y:S01]  /*90e0*/  STL [R1+0x47c], R9 ;  /* 0x00047c0901007387 */ /* 0x0001e20000100800 */
[--C-:B------:R-:W-:Y:S01]  /*90f0*/  @!P6 IMAD.IADD R12, R12, 0x1, -R3.reuse ;  /* 0x000000010c0ce824 */ /* 0x100fe200078e0a03 */
[----:B------:R-:W-:Y:S01]  /*9100*/  ISETP.GE.AND P6, PT, R79, RZ, PT ;  /* 0x000000ff4f00720c */ /* 0x000fe20003fc6270 */
[----:B------:R-:W-:Y:S01]  /*9110*/  @!P5 IMAD.IADD R13, R13, 0x1, -R3 ;  /* 0x000000010d0dd824 */ /* 0x000fe200078e0a03 */
[----:B------:R-:W-:Y:S01]  /*9120*/  ISETP.GT.U32.AND P5, PT, R3, R14, PT ;  /* 0x0000000e0300720c */ /* 0x000fe20003fa4070 */
[----:B------:R-:W-:Y:S02]  /*9130*/  @!P1 IMAD.MOV R16, RZ, RZ, -R16 ;  /* 0x000000ffff109224 */ /* 0x000fe400078e0a10 */
[----:B------:R-:W-:-:S04]  /*9140*/  IMAD.HI.U32 R10, R4, R19, RZ ;  /* 0x00000013040a7227 */ /* 0x000fc800078e00ff */
[----:B0-----:R-:W-:Y:S01]  /*9150*/  IMAD.HI.U32 R9, R4, R17, RZ ;  /* 0x0000001104097227 */ /* 0x001fe200078e00ff */
[----:B------:R-:W-:Y:S03]  /*9160*/  STL [R1+0x480], R20 ;  /* 0x0004801401007387 */ /* 0x000fe60000100800 */
[----:B------:R-:W-:Y:S01]  /*9170*/  IMAD.MOV R9, RZ, RZ, -R9 ;  /* 0x000000ffff097224 */ /* 0x000fe200078e0a09 */
[----:B------:R0:W-:Y:S01]  /*9180*/  STL [R1+0x484], R16 ;  /* 0x0004841001007387 */ /* 0x0001e20000100800 */
[----:B------:R-:W-:Y:S02]  /*9190*/  IMAD.MOV R10, RZ, RZ, -R10 ;  /* 0x000000ffff0a7224 */ /* 0x000fe400078e0a0a */
[----:B------:R-:W-:Y:S02]  /*91a0*/  @!P0 IMAD.IADD R18, R18, 0x1, -R3 ;  /* 0x0000000112128824 */ /* 0x000fe400078e0a03 */
[C---:B------:R-:W-:Y:S01]  /*91b0*/  IMAD R9, R3.reuse, R9, R17 ;  /* 0x0000000903097224 */ /* 0x040fe200078e0211 */
[C---:B------:R-:W-:Y:S01]  /*91c0*/  ISETP.GT.U32.AND P3, PT, R3.reuse, R11, PT ;  /* 0x0000000b0300720c */ /* 0x040fe20003f64070 */
[----:B------:R-:W-:-:S02]  /*91d0*/  IMAD R10, R3, R10, R19 ;  /* 0x0000000a030a7224 */ /* 0x000fc400078e0213 */
[----:B0-----:R-:W-:Y:S02]  /*91e0*/  IMAD.MOV.U32 R16, RZ, RZ, R12 ;  /* 0x000000ffff107224 */ /* 0x001fe400078e000c */
[----:B------:R-:W-:Y:S01]  /*91f0*/  IMAD.MOV.U32 R15, RZ, RZ, R18 ;  /* 0x000000ffff0f7224 */ /* 0x000fe200078e0012 */
[C---:B------:R-:W-:Y:S01]  /*9200*/  ISETP.GT.U32.AND P1, PT, R3.reuse, R13, PT ;  /* 0x0000000d0300720c */ /* 0x040fe20003f24070 */
[----:B------:R-:W-:Y:S01]  /*9210*/  @!P2 IMAD.MOV R16, RZ, RZ, -R16 ;  /* 0x000000ffff10a224 */ /* 0x000fe200078e0a10 */
[C---:B------:R-:W-:Y:S01]  /*9220*/  ISETP.GT.U32.AND P2, PT, R3.reuse, R9, PT ;  /* 0x000000090300720c */ /* 0x040fe20003f44070 */
[----:B------:R-:W-:Y:S01]  /*9230*/  @!P6 IMAD.MOV R15, RZ, RZ, -R15 ;  /* 0x000000ffff0fe224 */ /* 0x000fe200078e0a0f */
[----:B------:R-:W-:Y:S01]  /*9240*/  IABS R12, R85 ;  /* 0x00000055000c7213 */ /* 0x000fe20000000000 */
[----:B------:R-:W-:Y:S01]  /*9250*/  @!P5 IMAD.IADD R14, R14, 0x1, -R3 ;  /* 0x000000010e0ed824 */ /* 0x000fe200078e0a03 */
[----:B------:R-:W-:Y:S02]  /*9260*/  ISETP.GT.U32.AND P5, PT, R3, R10, PT ;  /* 0x0000000a0300720c */ /* 0x000fe40003fa4070 */
[----:B------:R-:W-:Y:S01]  /*9270*/  ISETP.GE.AND P0, PT, R80, RZ, PT ;  /* 0x000000ff5000720c */ /* 0x000fe20003f06270 */
[----:B------:R-:W-:Y:S01]  /*9280*/  STL [R1+0x488], R16 ;  /* 0x0004881001007387 */ /* 0x000fe20000100800 */
[----:B------:R-:W-:-:S03]  /*9290*/  ISETP.GE.AND P4, PT, R81, RZ, PT ;  /* 0x000000ff5100720c */ /* 0x000fc60003f86270 */
[----:B------:R0:W-:Y:S01]  /*92a0*/  STL [R1+0x48c], R15 ;  /* 0x00048c0f01007387 */ /* 0x0001e20000100800 */
[--C-:B------:R-:W-:Y:S02]  /*92b0*/  @!P3 IMAD.IADD R11, R11, 0x1, -R3.reuse ;  /* 0x000000010b0bb824 */ /* 0x100fe400078e0a03 */
[--C-:B------:R-:W-:Y:S02]  /*92c0*/  @!P1 IMAD.IADD R13, R13, 0x1, -R3.reuse ;  /* 0x000000010d0d9824 */ /* 0x100fe400078e0a03 */
[----:B------:R-:W-:Y:S02]  /*92d0*/  @!P2 IMAD.IADD R9, R9, 0x1, -R3 ;  /* 0x000000010909a824 */ /* 0x000fe400078e0a03 */
[----:B0-----:R-:W-:Y:S01]  /*92e0*/  IMAD.HI.U32 R15, R4, R12, RZ ;  /* 0x0000000c040f7227 */ /* 0x001fe200078e00ff */
[----:B------:R-:W-:-:S03]  /*92f0*/  ISETP.GT.U32.AND P3, PT, R3, R11, PT ;  /* 0x0000000b0300720c */ /* 0x000fc60003f64070 */
[----:B------:R-:W-:Y:S02]  /*9300*/  IMAD.MOV R15, RZ, RZ, -R15 ;  /* 0x000000ffff0f7224 */ /* 0x000fe400078e0a0f */
[----:B------:R-:W-:Y:S02]  /*9310*/  IMAD.MOV.U32 R17, RZ, RZ, R14 ;  /* 0x000000ffff117224 */ /* 0x000fe400078e000e */
[C---:B------:R-:W-:Y:S02]  /*9320*/  IMAD R12, R3.reuse, R15, R12 ;  /* 0x0000000f030c7224 */ /* 0x040fe400078e020c */
[----:B------:R-:W-:Y:S02]  /*9330*/  @!P5 IMAD.IADD R10, R10, 0x1, -R3 ;  /* 0x000000010a0ad824 */ /* 0x000fe400078e0a03 */
[----:B------:R-:W-:Y:S01]  /*9340*/  @!P0 IMAD.MOV R17, RZ, RZ, -R17 ;  /* 0x000000ffff118224 */ /* 0x000fe200078e0a11 */
[C---:B------:R-:W-:Y:S01]  /*9350*/  ISETP.GT.U32.AND P0, PT, R3.reuse, R9, PT ;  /* 0x000000090300720c */ /* 0x040fe20003f04070 */
[----:B------:R-:W-:Y:S01]  /*9360*/  IMAD.MOV.U32 R15, RZ, RZ, R13 ;  /* 0x000000ffff0f7224 */ /* 0x000fe200078e000d */
[----:B------:R-:W-:-:S02]  /*9370*/  ISETP.GT.U32.AND P5, PT, R3, R10, PT ;  /* 0x0000000a0300720c */ /* 0x000fc40003fa4070 */
[----:B------:R-:W-:Y:S01]  /*9380*/  IABS R16, R86 ;  /* 0x0000005600107213 */ /* 0x000fe20000000000 */
[----:B------:R-:W-:Y:S01]  /*9390*/  @!P4 IMAD.MOV R15, RZ, RZ, -R15 ;  /* 0x000000ffff0fc224 */ /* 0x000fe200078e0a0f */
[----:B------:R-:W-:Y:S02]  /*93a0*/  ISETP.GT.U32.AND P4, PT, R3, R12, PT ;  /* 0x0000000c0300720c */ /* 0x000fe40003f84070 */
[----:B------:R-:W-:Y:S01]  /*93b0*/  IABS R13, R87 ;  /* 0x00000057000d7213 */ /* 0x000fe20000000000 */
[----:B------:R-:W-:Y:S01]  /*93c0*/  IMAD.HI.U32 R14, R4, R16, RZ ;  /* 0x00000010040e7227 */ /* 0x000fe200078e00ff */
[----:B------:R-:W-:Y:S01]  /*93d0*/  ISETP.GE.AND P1, PT, R83, RZ, PT ;  /* 0x000000ff5300720c */ /* 0x000fe20003f26270 */
[----:B------:R-:W-:Y:S02]  /*93e0*/  STL [R1+0x490], R17 ;  /* 0x0004901101007387 */ /* 0x000fe40000100800 */
[----:B------:R-:W-:Y:S01]  /*93f0*/  @!P3 IMAD.IADD R11, R11, 0x1, -R3 ;  /* 0x000000010b0bb824 */ /* 0x000fe200078e0a03 */
[----:B------:R-:W-:Y:S01]  /*9400*/  ISETP.GE.AND P3, PT, R84, RZ, PT ;  /* 0x000000ff5400720c */ /* 0x000fe20003f66270 */
[----:B------:R0:W-:Y:S01]  /*9410*/  STL [R1+0x494], R15 ;  /* 0x0004940f01007387 */ /* 0x0001e20000100800 */
[----:B------:R-:W-:-:S02]  /*9420*/  IMAD.MOV R14, RZ, RZ, -R14 ;  /* 0x000000ffff0e7224 */ /* 0x000fc400078e0a0e */
[--C-:B------:R-:W-:Y:S02]  /*9430*/  @!P0 IMAD.IADD R9, R9, 0x1, -R3.reuse ;  /* 0x0000000109098824 */ /* 0x100fe400078e0a03 */
[----:B------:R-:W-:Y:S02]  /*9440*/  @!P5 IMAD.IADD R10, R10, 0x1, -R3 ;  /* 0x000000010a0ad824 */ /* 0x000fe400078e0a03 */
[----:B0-----:R-:W-:Y:S01]  /*9450*/  IMAD.HI.U32 R15, R4, R13, RZ ;  /* 0x0000000d040f7227 */ /* 0x001fe200078e00ff */
[----:B------:R-:W-:-:S03]  /*9460*/  ISETP.GE.AND P6, PT, R82, RZ, PT ;  /* 0x000000ff5200720c */ /* 0x000fc60003fc6270 */
[----:B------:R-:W-:Y:S02]  /*9470*/  IMAD.MOV R15, RZ, RZ, -R15 ;  /* 0x000000ffff0f7224 */ /* 0x000fe400078e0a0f */
[C---:B------:R-:W-:Y:S02]  /*9480*/  IMAD R14, R3.reuse, R14, R16 ;  /* 0x0000000e030e7224 */ /* 0x040fe400078e0210 */
[----:B------:R-:W-:Y:S02]  /*9490*/  IMAD.MOV.U32 R17, RZ, RZ, R9 ;  /* 0x000000ffff117224 */ /* 0x000fe400078e0009 */
[----:B------:R-:W-:Y:S02]  /*94a0*/  @!P4 IMAD.IADD R12, R12, 0x1, -R3 ;  /* 0x000000010c0cc824 */ /* 0x000fe400078e0a03 */
[C---:B------:R-:W-:Y:S02]  /*94b0*/  IMAD R13, R3.reuse, R15, R13 ;  /* 0x0000000f030d7224 */ /* 0x040fe400078e020d */
[----:B------:R-:W-:Y:S01]  /*94c0*/  IMAD.MOV.U32 R16, RZ, RZ, R10 ;  /* 0x000000ffff107224 */ /* 0x000fe200078e000a */
[C---:B------:R-:W-:Y:S01]  /*94d0*/  ISETP.GT.U32.AND P5, PT, R3.reuse, R14, PT ;  /* 0x0000000e0300720c */ /* 0x040fe20003fa4070 */
[----:B------:R-:W-:Y:S01]  /*94e0*/  @!P1 IMAD.MOV R17, RZ, RZ, -R17 ;  /* 0x000000ffff119224 */ /* 0x000fe200078e0a11 */
[C---:B------:R-:W-:Y:S01]  /*94f0*/  ISETP.GT.U32.AND P1, PT, R3.reuse, R12, PT ;  /* 0x0000000c0300720c */ /* 0x040fe20003f24070 */
[----:B------:R-:W-:Y:S01]  /*9500*/  @!P3 IMAD.MOV R16, RZ, RZ, -R16 ;  /* 0x000000ffff10b224 */ /* 0x000fe200078e0a10 */
[----:B------:R-:W-:-:S02]  /*9510*/  ISETP.GT.U32.AND P3, PT, R3, R13, PT ;  /* 0x0000000d0300720c */ /* 0x000fc40003f64070 */
[----:B------:R-:W-:Y:S02]  /*9520*/  IABS R9, R89 ;  /* 0x0000005900097213 */ /* 0x000fe40000000000 */
[----:B------:R-:W-:Y:S01]  /*9530*/  ISETP.GE.AND P2, PT, R85, RZ, PT ;  /* 0x000000ff5500720c */ /* 0x000fe20003f46270 */
[----:B------:R-:W-:Y:S02]  /*9540*/  @!P6 IMAD.MOV R11, RZ, RZ, -R11 ;  /* 0x000000ffff0be224 */ /* 0x000fe400078e0a0b */
[----:B------:R-:W-:-:S04]  /*9550*/  IMAD.HI.U32 R10, R4, R9, RZ ;  /* 0x00000009040a7227 */ /* 0x000fc800078e00ff */
[--C-:B------:R-:W-:Y:S02]  /*9560*/  @!P5 IMAD.IADD R14, R14, 0x1, -R3.reuse ;  /* 0x000000010e0ed824 */ /* 0x100fe400078e0a03 */
[----:B------:R-:W-:Y:S02]  /*9570*/  IMAD.MOV R10, RZ, RZ, -R10 ;  /* 0x000000ffff0a7224 */ /* 0x000fe400078e0a0a */
[--C-:B------:R-:W-:Y:S01]  /*9580*/  @!P1 IMAD.IADD R12, R12, 0x1, -R3.reuse ;  /* 0x000000010c0c9824 */ /* 0x100fe200078e0a03 */
[----:B------:R0:W-:Y:S01]  /*9590*/  STL [R1+0x498], R11 ;  /* 0x0004980b01007387 */ /* 0x0001e20000100800 */
[----:B------:R-:W-:Y:S01]  /*95a0*/  @!P3 IMAD.IADD R13, R13, 0x1, -R3 ;  /* 0x000000010d0db824 */ /* 0x000fe200078e0a03 */
[C---:B------:R-:W-:Y:S01]  /*95b0*/  ISETP.GT.U32.AND P5, PT, R3.reuse, R14, PT ;  /* 0x0000000e0300720c */ /* 0x040fe20003fa4070 */
[----:B------:R-:W-:Y:S02]  /*95c0*/  IMAD R9, R3, R10, R9 ;  /* 0x0000000a03097224 */ /* 0x000fe400078e0209 */
[----:B------:R-:W-:Y:S01]  /*95d0*/  IMAD.MOV.U32 R19, RZ, RZ, R12 ;  /* 0x000000ffff137224 */ /* 0x000fe200078e000c */
[----:B0-----:R-:W-:-:S03]  /*95e0*/  IABS R11, R88 ;  /* 0x00000058000b7213 */ /* 0x001fc60000000000 */
[----:B------:R-:W-:Y:S01]  /*95f0*/  @!P2 IMAD.MOV R19, RZ, RZ, -R19 ;  /* 0x000000ffff13a224 */ /* 0x000fe200078e0a13 */
[C---:B------:R-:W-:Y:S02]  /*9600*/  ISETP.GT.U32.AND P3, PT, R3.reuse, R13, PT ;  /* 0x0000000d0300720c */ /* 0x040fe40003f64070 */
[----:B------:R-:W-:Y:S01]  /*9610*/  ISETP.GT.U32.AND P2, PT, R3, R9, PT ;  /* 0x000000090300720c */ /* 0x000fe20003f44070 */
[----:B------:R-:W-:Y:S01]  /*9620*/  IMAD.HI.U32 R15, R4, R11, RZ ;  /* 0x0000000b040f7227 */ /* 0x000fe200078e00ff */
[----:B------:R0:W-:Y:S03]  /*9630*/  STL [R1+0x49c], R17 ;  /* 0x00049c1101007387 */ /* 0x0001e60000100800 */
[----:B------:R-:W-:Y:S01]  /*9640*/  IMAD.MOV R15, RZ, RZ, -R15 ;  /* 0x000000ffff0f7224 */ /* 0x000fe200078e0a0f */
[----:B------:R1:W-:Y:S01]  /*9650*/  STL [R1+0x4a0], R16 ;  /* 0x0004a01001007387 */ /* 0x0003e20000100800 */
[----:B------:R-:W-:-:S02]  /*9660*/  ISETP.GE.AND P0, PT, R87, RZ, PT ;  /* 0x000000ff5700720c */ /* 0x000fc40003f06270 */
[----:B0-----:R-:W-:Y:S01]  /*9670*/  IABS R17, R91 ;  /* 0x0000005b00117213 */ /* 0x001fe20000000000 */
[----:B------:R-:W-:Y:S01]  /*9680*/  IMAD R11, R3, R15, R11 ;  /* 0x0000000f030b7224 */ /* 0x000fe200078e020b */
[----:B-1----:R-:W-:-:S03]  /*9690*/  IABS R16, R90 ;  /* 0x0000005a00107213 */ /* 0x002fc60000000000 */
[----:B------:R-:W-:-:S04]  /*96a0*/  IMAD.HI.U32 R12, R4, R17, RZ ;  /* 0x00000011040c7227 */ /* 0x000fc800078e00ff */
[----:B------:R-:W-:Y:S02]  /*96b0*/  @!P5 IMAD.IADD R14, R14, 0x1, -R3 ;  /* 0x000000010e0ed824 */ /* 0x000fe400078e0a03 */
[----:B------:R-:W-:Y:S01]  /*96c0*/  IMAD.HI.U32 R10, R4, R16, RZ ;  /* 0x00000010040a7227 */ /* 0x000fe200078e00ff */
[----:B------:R-:W-:-:S03]  /*96d0*/  ISETP.GT.U32.AND P5, PT, R3, R11, PT ;  /* 0x0000000b0300720c */ /* 0x000fc60003fa4070 */
[----:B------:R-:W-:Y:S02]  /*96e0*/  IMAD.MOV R12, RZ, RZ, -R12 ;  /* 0x000000ffff0c7224 */ /* 0x000fe400078e0a0c */
[--C-:B------:R-:W-:Y:S02]  /*96f0*/  @!P3 IMAD.IADD R13, R13, 0x1, -R3.reuse ;  /* 0x000000010d0db824 */ /* 0x100fe400078e0a03 */
[----:B------:R-:W-:Y:S01]  /*9700*/  IMAD.MOV.U32 R18, RZ, RZ, R14 ;  /* 0x000000ffff127224 */ /* 0x000fe200078e000e */
[----:B------:R-:W-:Y:S01]  /*9710*/  IABS R14, R92 ;  /* 0x0000005c000e7213 */ /* 0x000fe20000000000 */
[----:B------:R-:W-:Y:S02]  /*9720*/  IMAD.MOV R10, RZ, RZ, -R10 ;  /* 0x000000ffff0a7224 */ /* 0x000fe400078e0a0a */
[----:B------:R-:W-:Y:S02]  /*9730*/  @!P2 IMAD.IADD R9, R9, 0x1, -R3 ;  /* 0x000000010909a824 */ /* 0x000fe400078e0a03 */
[----:B------:R-:W-:-:S02]  /*9740*/  IMAD R12, R3, R12, R17 ;  /* 0x0000000c030c7224 */ /* 0x000fc400078e0211 */
[----:B------:R-:W-:Y:S01]  /*9750*/  IMAD.MOV.U32 R15, RZ, RZ, R13 ;  /* 0x000000ffff0f7224 */ /* 0x000fe200078e000d */
[C---:B------:R-:W-:Y:S01]  /*9760*/  ISETP.GT.U32.AND P2, PT, R3.reuse, R9, PT ;  /* 0x000000090300720c */ /* 0x040fe20003f44070 */
[----:B------:R-:W-:Y:S02]  /*9770*/  IMAD R10, R3, R10, R16 ;  /* 0x0000000a030a7224 */ /* 0x000fe400078e0210 */
[----:B------:R-:W-:-:S04]  /*9780*/  IMAD.HI.U32 R16, R4, R14, RZ ;  /* 0x0000000e04107227 */ /* 0x000fc800078e00ff */
[----:B------:R-:W-:Y:S01]  /*9790*/  @!P0 IMAD.MOV R15, RZ, RZ, -R15 ;  /* 0x000000ffff0f8224 */ /* 0x000fe200078e0a0f */
[C---:B------:R-:W-:Y:S01]  /*97a0*/  ISETP.GT.U32.AND P0, PT, R3.reuse, R12, PT ;  /* 0x0000000c0300720c */ /* 0x040fe20003f04070 */
[----:B------:R-:W-:Y:S01]  /*97b0*/  IMAD.MOV R16, RZ, RZ, -R16 ;  /* 0x000000ffff107224 */ /* 0x000fe200078e0a10 */
[----:B------:R-:W-:Y:S01]  /*97c0*/  ISETP.GT.U32.AND P3, PT, R3, R10, PT ;  /* 0x0000000a0300720c */ /* 0x000fe20003f64070 */
[--C-:B------:R-:W-:Y:S01]  /*97d0*/  @!P5 IMAD.IADD R11, R11, 0x1, -R3.reuse ;  /* 0x000000010b0bd824 */ /* 0x100fe200078e0a03 */
[----:B------:R-:W-:Y:S01]  /*97e0*/  ISETP.GE.AND P6, PT, R86, RZ, PT ;  /* 0x000000ff5600720c */ /* 0x000fe20003fc6270 */
[----:B------:R-:W-:Y:S02]  /*97f0*/  IMAD R14, R3, R16, R14 ;  /* 0x00000010030e7224 */ /* 0x000fe400078e020e */
[----:B------:R-:W-:Y:S01]  /*9800*/  @!P2 IMAD.IADD R9, R9, 0x1, -R3 ;  /* 0x000000010909a824 */ /* 0x000fe200078e0a03 */
[C---:B------:R-:W-:Y:S02]  /*9810*/  ISETP.GT.U32.AND P5, PT, R3.reuse, R11, PT ;  /* 0x0000000b0300720c */ /* 0x040fe40003fa4070 */
[----:B------:R-:W-:-:S02]  /*9820*/  ISETP.GT.U32.AND P2, PT, R3, R14, PT ;  /* 0x0000000e0300720c */ /* 0x000fc40003f44070 */
[----:B------:R-:W-:Y:S01]  /*9830*/  IABS R13, R93 ;  /* 0x0000005d000d7213 */ /* 0x000fe20000000000 */
[--C-:B------:R-:W-:Y:S02]  /*9840*/  @!P0 IMAD.IADD R12, R12, 0x1, -R3.reuse ;  /* 0x000000010c0c8824 */ /* 0x100fe400078e0a03 */
[--C-:B------:R-:W-:Y:S01]  /*9850*/  @!P3 IMAD.IADD R10, R10, 0x1, -R3.reuse ;  /* 0x000000010a0ab824 */ /* 0x100fe200078e0a03 */
[----:B------:R-:W-:Y:S01]  /*9860*/  ISETP.GE.AND P4, PT, R88, RZ, PT ;  /* 0x000000ff5800720c */ /* 0x000fe20003f86270 */
[----:B------:R-:W-:Y:S01]  /*9870*/  IMAD.HI.U32 R16, R4, R13, RZ ;  /* 0x0000000d04107227 */ /* 0x000fe200078e00ff */
[C---:B------:R-:W-:Y:S02]  /*9880*/  ISETP.GT.U32.AND P0, PT, R3.reuse, R12, PT ;  /* 0x0000000c0300720c */ /* 0x040fe40003f04070 */
[----:B------:R-:W-:Y:S01]  /*9890*/  ISETP.GT.U32.AND P3, PT, R3, R10, PT ;  /* 0x0000000a0300720c */ /* 0x000fe20003f64070 */
[----:B------:R-:W-:Y:S02]  /*98a0*/  @!P6 IMAD.MOV R18, RZ, RZ, -R18 ;  /* 0x000000ffff12e224 */ /* 0x000fe400078e0a12 */
[----:B------:R-:W-:Y:S01]  /*98b0*/  @!P5 IMAD.IADD R11, R11, 0x1, -R3 ;  /* 0x000000010b0bd824 */ /* 0x000fe200078e0a03 */
[----:B------:R-:W-:Y:S01]  /*98c0*/  STL [R1+0x4a4], R19 ;  /* 0x0004a41301007387 */ /* 0x000fe20000100800 */
[----:B------:R-:W-:-:S02]  /*98d0*/  IMAD.MOV R16, RZ, RZ, -R16 ;  /* 0x000000ffff107224 */ /* 0x000fc400078e0a10 */
[----:B------:R-:W-:Y:S01]  /*98e0*/  @!P2 IMAD.IADD R14, R14, 0x1, -R3 ;  /* 0x000000010e0ea824 */ /* 0x000fe200078e0a03 */
[----:B------:R0:W-:Y:S01]  /*98f0*/  STL [R1+0x4a8], R18 ;  /* 0x0004a81201007387 */ /* 0x0001e20000100800 */
[----:B------:R-:W-:Y:S01]  /*9900*/  ISETP.GE.AND P1, PT, R89, RZ, PT ;  /* 0x000000ff5900720c */ /* 0x000fe20003f26270 */
[----:B------:R-:W-:Y:S01]  /*9910*/  IMAD.MOV.U32 R17, RZ, RZ, R9 ;  /* 0x000000ffff117224 */ /* 0x000fe200078e0009 */
[----:B------:R-:W-:Y:S01]  /*9920*/  ISETP.GE.AND P6, PT, R90, RZ, PT ;  /* 0x000000ff5a00720c */ /* 0x000fe20003fc6270 */
[C---:B------:R-:W-:Y:S01]  /*9930*/  IMAD R9, R3.reuse, R16, R13 ;  /* 0x0000001003097224 */ /* 0x040fe200078e020d */
[C---:B------:R-:W-:Y:S01]  /*9940*/  ISETP.GT.U32.AND P2, PT, R3.reuse, R14, PT ;  /* 0x0000000e0300720c */ /* 0x040fe20003f44070 */
[----:B0-----:R-:W-:Y:S02]  /*9950*/  IMAD.MOV.U32 R18, RZ, RZ, R11 ;  /* 0x000000ffff127224 */ /* 0x001fe400078e000b */
[--C-:B------:R-:W-:Y:S02]  /*9960*/  @!P0 IMAD.IADD R12, R12, 0x1, -R3.reuse ;  /* 0x000000010c0c8824 */ /* 0x100fe400078e0a03 */
[----:B------:R-:W-:Y:S01]  /*9970*/  @!P4 IMAD.MOV R18, RZ, RZ, -R18 ;  /* 0x000000ffff12c224 */ /* 0x000fe200078e0a12 */
[----:B------:R-:W-:Y:S01]  /*9980*/  ISETP.GT.U32.AND P0, PT, R3, R9, PT ;  /* 0x000000090300720c */ /* 0x000fe20003f04070 */
[----:B------:R-:W-:Y:S01]  /*9990*/  @!P3 IMAD.IADD R10, R10, 0x1, -R3 ;  /* 0x000000010a0ab824 */ /* 0x000fe200078e0a03 */
[----:B------:R-:W-:Y:S01]  /*99a0*/  IABS R16, R95 ;  /* 0x0000005f00107213 */ /* 0x000fe20000000000 */
[----:B------:R0:W-:Y:S01]  /*99b0*/  STL [R1+0x4ac], R15 ;  /* 0x0004ac0f01007387 */ /* 0x0001e20000100800 */
[----:B------:R-:W-:-:S03]  /*99c0*/  ISETP.GE.AND P4, PT, R92, RZ, PT ;  /* 0x000000ff5c00720c */ /* 0x000fc60003f86270 */
[----:B------:R1:W-:Y:S01]  /*99d0*/  STL [R1+0x4b0], R18 ;  /* 0x0004b01201007387 */ /* 0x0003e20000100800 */
[----:B------:R-:W-:Y:S01]  /*99e0*/  ISETP.GE.AND P5, PT, R91, RZ, PT ;  /* 0x000000ff5b00720c */ /* 0x000fe20003fa6270 */
[----:B------:R-:W-:Y:S01]  /*99f0*/  @!P1 IMAD.MOV R17, RZ, RZ, -R17 ;  /* 0x000000ffff119224 */ /* 0x000fe200078e0a11 */
[----:B0-----:R-:W-:Y:S01]  /*9a00*/  IABS R15, R94 ;  /* 0x0000005e000f7213 */ /* 0x001fe20000000000 */
[----:B-1----:R-:W-:Y:S02]  /*9a10*/  IMAD.MOV.U32 R18, RZ, RZ, R10 ;  /* 0x000000ffff127224 */ /* 0x002fe400078e000a */
[----:B------:R-:W-:-:S04]  /*9a20*/  IMAD.HI.U32 R10, R4, R16, RZ ;  /* 0x00000010040a7227 */ /* 0x000fc800078e00ff */
[----:B------:R-:W-:-:S04]  /*9a30*/  IMAD.HI.U32 R11, R4, R15, RZ ;  /* 0x0000000f040b7227 */ /* 0x000fc800078e00ff */
[----:B------:R-:W-:Y:S02]  /*9a40*/  @!P6 IMAD.MOV R18, RZ, RZ, -R18 ;  /* 0x000000ffff12e224 */ /* 0x000fe400078e0a12 */
[----:B------:R-:W-:Y:S02]  /*9a50*/  IMAD.MOV R10, RZ, RZ, -R10 ;  /* 0x000000ffff0a7224 */ /* 0x000fe400078e0a0a */
[----:B------:R-:W-:Y:S01]  /*9a60*/  @!P2 IMAD.IADD R14, R14, 0x1, -R3 ;  /* 0x000000010e0ea824 */ /* 0x000fe200078e0a03 */
[----:B------:R0:W-:Y:S01]  /*9a70*/  STL [R1+0x4b4], R17 ;  /* 0x0004b41101007387 */ /* 0x0001e20000100800 */
[----:B------:R-:W-:Y:S02]  /*9a80*/  IMAD.MOV R11, RZ, RZ, -R11 ;  /* 0x000000ffff0b7224 */ /* 0x000fe400078e0a0b */
[----:B------:R-:W-:Y:S01]  /*9a90*/  @!P0 IMAD.IADD R9, R9, 0x1, -R3 ;  /* 0x0000000109098824 */ /* 0x000fe200078e0a03 */
[----:B------:R1:W-:Y:S01]  /*9aa0*/  STL [R1+0x4b8], R18 ;  /* 0x0004b81201007387 */ /* 0x0003e20000100800 */
[----:B------:R-:W-:-:S02]  /*9ab0*/  IMAD R16, R3, R10, R16 ;  /* 0x0000000a03107224 */ /* 0x000fc400078e0210 */
[C---:B------:R-:W-:Y:S01]  /*9ac0*/  IMAD R15, R3.reuse, R11, R15 ;  /* 0x0000000b030f7224 */ /* 0x040fe200078e020f */
[C---:B------:R-:W-:Y:S01]  /*9ad0*/  ISETP.GT.U32.AND P0, PT, R3.reuse, R9, PT ;  /* 0x000000090300720c */ /* 0x040fe20003f04070 */
[----:B0-----:R-:W-:Y:S02]  /*9ae0*/  IMAD.MOV.U32 R17, RZ, RZ, R12 ;  /* 0x000000ffff117224 */ /* 0x001fe400078e000c */
[----:B-1----:R-:W-:Y:S01]  /*9af0*/  IMAD.MOV.U32 R18, RZ, RZ, R14 ;  /* 0x000000ffff127224 */ /* 0x002fe200078e000e */
[----:B------:R-:W-:Y:S01]  /*9b00*/  IABS R13, R96 ;  /* 0x00000060000d7213 */ /* 0x000fe20000000000 */
[----:B------:R-:W-:Y:S02]  /*9b10*/  @!P5 IMAD.MOV R17, RZ, RZ, -R17 ;  /* 0x000000ffff11d224 */ /* 0x000fe400078e0a11 */
[----:B------:R-:W-:Y:S01]  /*9b20*/  @!P4 IMAD.MOV R18, RZ, RZ, -R18 ;  /* 0x000000ffff12c224 */ /* 0x000fe200078e0a12 */
[C---:B------:R-:W-:Y:S02]  /*9b30*/  ISETP.GT.U32.AND P4, PT, R3.reuse, R16, PT ;  /* 0x000000100300720c */ /* 0x040fe40003f84070 */
[----:B------:R-:W-:Y:S01]  /*9b40*/  ISETP.GT.U32.AND P5, PT, R3, R15, PT ;  /* 0x0000000f0300720c */ /* 0x000fe20003fa4070 */
[----:B------:R0:W-:Y:S01]  /*9b50*/  STL [R1+0x4bc], R17 ;  /* 0x0004bc1101007387 */ /* 0x0001e20000100800 */
[----:B------:R-:W-:-:S02]  /*9b60*/  ISETP.GE.AND P1, PT, R93, RZ, PT ;  /* 0x000000ff5d00720c */ /* 0x000fc40003f26270 */
[----:B------:R-:W-:Y:S01]  /*9b70*/  IABS R11, R97 ;  /* 0x00000061000b7213 */ /* 0x000fe20000000000 */
[----:B------:R-:W-:Y:S02]  /*9b80*/  @!P0 IMAD.IADD R9, R9, 0x1, -R3 ;  /* 0x0000000109098824 */ /* 0x000fe400078e0a03 */
[----:B0-----:R-:W-:-:S04]  /*9b90*/  IMAD.HI.U32 R17, R4, R13, RZ ;  /* 0x0000000d04117227 */ /* 0x001fc800078e00ff */
[----:B------:R-:W-:Y:S02]  /*9ba0*/  IMAD.MOV R17, RZ, RZ, -R17 ;  /* 0x000000ffff117224 */ /* 0x000fe400078e0a11 */
[----:B------:R-:W-:Y:S01]  /*9bb0*/  IMAD.HI.U32 R10, R4, R11, RZ ;  /* 0x0000000b040a7227 */ /* 0x000fe200078e00ff */
[----:B------:R0:W-:Y:S03]  /*9bc0*/  STL [R1+0x460], R18 ;  /* 0x0004601201007387 */ /* 0x0001e60000100800 */
[--C-:B------:R-:W-:Y:S02]  /*9bd0*/  @!P4 IMAD.IADD R16, R16, 0x1, -R3.reuse ;  /* 0x000000011010c824 */ /* 0x100fe400078e0a03 */
[----:B------:R-:W-:Y:S02]  /*9be0*/  @!P5 IMAD.IADD R15, R15, 0x1, -R3 ;  /* 0x000000010f0fd824 */ /* 0x000fe400078e0a03 */
[----:B------:R-:W-:Y:S01]  /*9bf0*/  IMAD R13, R3, R17, R13 ;  /* 0x00000011030d7224 */ /* 0x000fe200078e020d */
[----:B------:R-:W-:Y:S01]  /*9c00*/  IABS R12, R98 ;  /* 0x00000062000c7213 */ /* 0x000fe20000000000 */
[----:B------:R-:W-:-:S02]  /*9c10*/  IMAD.MOV R10, RZ, RZ, -R10 ;  /* 0x000000ffff0a7224 */ /* 0x000fc400078e0a0a */
[----:B0-----:R-:W-:Y:S01]  /*9c20*/  IMAD.MOV.U32 R18, RZ, RZ, R9 ;  /* 0x000000ffff127224 */ /* 0x001fe200078e0009 */
[C---:B------:R-:W-:Y:S01]  /*9c30*/  ISETP.GT.U32.AND P4, PT, R3.reuse, R16, PT ;  /* 0x000000100300720c */ /* 0x040fe20003f84070 */
[C---:B------:R-:W-:Y:S01]  /*9c40*/  IMAD R11, R3.reuse, R10, R11 ;  /* 0x0000000a030b7224 */ /* 0x040fe200078e020b */
[C---:B------:R-:W-:Y:S01]  /*9c50*/  ISETP.GT.U32.AND P5, PT, R3.reuse, R15, PT ;  /* 0x0000000f0300720c */ /* 0x040fe20003fa4070 */
[----:B------:R-:W-:Y:S01]  /*9c60*/  @!P1 IMAD.MOV R18, RZ, RZ, -R18 ;  /* 0x000000ffff129224 */ /* 0x000fe200078e0a12 */
[----:B------:R-:W-:Y:S01]  /*9c70*/  ISETP.GT.U32.AND P0, PT, R3, R13, PT ;  /* 0x0000000d0300720c */ /* 0x000fe20003f04070 */
[----:B------:R-:W-:Y:S01]  /*9c80*/  IMAD.HI.U32 R14, R4, R12, RZ ;  /* 0x0000000c040e7227 */ /* 0x000fe200078e00ff */
[----:B------:R-:W-:Y:S02]  /*9c90*/  IABS R10, R99 ;  /* 0x00000063000a7213 */ /* 0x000fe40000000000 */
[----:B------:R-:W-:Y:S01]  /*9ca0*/  ISETP.GE.AND P3, PT, R94, RZ, PT ;  /* 0x000000ff5e00720c */ /* 0x000fe20003f66270 */
[----:B------:R0:W-:Y:S01]  /*9cb0*/  STL [R1+0x4c0], R18 ;  /* 0x0004c01201007387 */ /* 0x0001e20000100800 */
[----:B------:R-:W-:-:S03]  /*9cc0*/  ISETP.GE.AND P6, PT, R95, RZ, PT ;  /* 0x000000ff5f00720c */ /* 0x000fc60003fc6270 */
[----:B------:R-:W-:Y:S02]  /*9cd0*/  @!P4 IMAD.IADD R16, R16, 0x1, -R3 ;  /* 0x000000011010c824 */ /* 0x000fe400078e0a03 */
[----:B0-----:R-:W-:Y:S02]  /*9ce0*/  IMAD.MOV R18, RZ, RZ, -R14 ;  /* 0x000000ffff127224 */ /* 0x001fe400078e0a0e */
[----:B------:R-:W-:-:S04]  /*9cf0*/  IMAD.HI.U32 R14, R4, R10, RZ ;  /* 0x0000000a040e7227 */ /* 0x000fc800078e00ff */
[----:B------:R-:W-:Y:S02]  /*9d00*/  IMAD R12, R3, R18, R12 ;  /* 0x00000012030c7224 */ /* 0x000fe400078e020c */
[----:B------:R-:W-:Y:S02]  /*9d10*/  IMAD.MOV R14, RZ, RZ, -R14 ;  /* 0x000000ffff0e7224 */ /* 0x000fe400078e0a0e */
[--C-:B------:R-:W-:Y:S02]  /*9d20*/  @!P5 IMAD.IADD R15, R15, 0x1, -R3.reuse ;  /* 0x000000010f0fd824 */ /* 0x100fe400078e0a03 */
[----:B------:R-:W-:Y:S01]  /*9d30*/  @!P0 IMAD.IADD R13, R13, 0x1, -R3 ;  /* 0x000000010d0d8824 */ /* 0x000fe200078e0a03 */
[C---:B------:R-:W-:Y:S01]  /*9d40*/  ISETP.GT.U32.AND P4, PT, R3.reuse, R12, PT ;  /* 0x0000000c0300720c */ /* 0x040fe20003f84070 */
[C---:B------:R-:W-:Y:S02]  /*9d50*/  IMAD R10, R3.reuse, R14, R10 ;  /* 0x0000000e030a7224 */ /* 0x040fe400078e020a */
[----:B------:R-:W-:Y:S01]  /*9d60*/  IMAD.MOV.U32 R18, RZ, RZ, R16 ;  /* 0x000000ffff127224 */ /* 0x000fe200078e0010 */
[----:B------:R-:W-:Y:S01]  /*9d70*/  IABS R17, R100 ;  /* 0x0000006400117213 */ /* 0x000fe20000000000 */
[----:B------:R-:W-:Y:S01]  /*9d80*/  @!P3 IMAD.MOV R15, RZ, RZ, -R15 ;  /* 0x000000ffff0fb224 */ /* 0x000fe200078e0a0f */
[C---:B------:R-:W-:Y:S01]  /*9d90*/  ISETP.GT.U32.AND P3, PT, R3.reuse, R13, PT ;  /* 0x0000000d0300720c */ /* 0x040fe20003f64070 */
[----:B------:R-:W-:Y:S01]  /*9da0*/  @!P6 IMAD.MOV R18, RZ, RZ, -R18 ;  /* 0x000000ffff12e224 */ /* 0x000fe200078e0a12 */
[----:B------:R-:W-:Y:S01]  /*9db0*/  ISETP.GT.U32.AND P6, PT, R3, R10, PT ;  /* 0x0000000a0300720c */ /* 0x000fe20003fc4070 */
[----:B------:R-:W-:Y:S01]  /*9dc0*/  IMAD.MOV.U32 R9, RZ, RZ, R17 ;  /* 0x000000ffff097224 */ /* 0x000fe200078e0011 */
[----:B------:R-:W-:-:S03]  /*9dd0*/  ISETP.GE.AND P2, PT, R96, RZ, PT ;  /* 0x000000ff6000720c */ /* 0x000fc60003f46270 */
[----:B------:R-:W-:Y:S01]  /*9de0*/  IMAD.HI.U32 R17, R4, R9, RZ ;  /* 0x0000000904117227 */ /* 0x000fe200078e00ff */
[----:B------:R0:W-:Y:S03]  /*9df0*/  STL [R1+0x43c], R15 ;  /* 0x00043c0f01007387 */ /* 0x0001e60000100800 */
[----:B------:R-:W-:Y:S02]  /*9e00*/  @!P4 IMAD.IADD R12, R12, 0x1, -R3 ;  /* 0x000000010c0cc824 */ /* 0x000fe400078e0a03 */
[----:B------:R-:W-:Y:S02]  /*9e10*/  IMAD.MOV R17, RZ, RZ, -R17 ;  /* 0x000000ffff117224 */ /* 0x000fe400078e0a11 */
[--C-:B------:R-:W-:Y:S01]  /*9e20*/  @!P3 IMAD.IADD R13, R13, 0x1, -R3.reuse ;  /* 0x000000010d0db824 */ /* 0x100fe200078e0a03 */
[----:B0-----:R-:W-:Y:S01]  /*9e30*/  IABS R15, R101 ;  /* 0x00000065000f7213 */ /* 0x001fe20000000000 */
[----:B------:R-:W-:Y:S01]  /*9e40*/  @!P6 IMAD.IADD R10, R10, 0x1, -R3 ;  /* 0x000000010a0ae824 */ /* 0x000fe200078e0a03 */
[C---:B------:R-:W-:Y:S01]  /*9e50*/  ISETP.GT.U32.AND P5, PT, R3.reuse, R11, PT ;  /* 0x0000000b0300720c */ /* 0x040fe20003fa4070 */
[C---:B------:R-:W-:Y:S01]  /*9e60*/  IMAD R9, R3.reuse, R17, R9 ;  /* 0x0000001103097224 */ /* 0x040fe200078e0209 */
[----:B------:R-:W-:Y:S01]  /*9e70*/  ISETP.GT.U32.AND P6, PT, R3, R12, PT ;  /* 0x0000000c0300720c */ /* 0x000fe20003fc4070 */
[----:B------:R-:W-:Y:S01]  /*9e80*/  IMAD.HI.U32 R17, R4, R15, RZ ;  /* 0x0000000f04117227 */ /* 0x000fe200078e00ff */
[----:B------:R-:W-:-:S03]  /*9e90*/  IABS R14, R102 ;  /* 0x00000066000e7213 */ /* 0x000fc60000000000 */
[----:B------:R-:W-:Y:S01]  /*9ea0*/  IMAD.MOV.U32 R20, RZ, RZ, R13 ;  /* 0x000000ffff147224 */ /* 0x000fe200078e000d */
[----:B------:R0:W-:Y:S01]  /*9eb0*/  STL [R1+0x42c], R18 ;  /* 0x00042c1201007387 */ /* 0x0001e20000100800 */
[----:B------:R-:W-:Y:S02]  /*9ec0*/  IMAD.MOV R17, RZ, RZ, -R17 ;  /* 0x000000ffff117224 */ /* 0x000fe400078e0a11 */
[----:B------:R-:W-:Y:S01]  /*9ed0*/  @!P2 IMAD.MOV R20, RZ, RZ, -R20 ;  /* 0x000000ffff14a224 */ /* 0x000fe200078e0a14 */
[----:B------:R-:W-:Y:S01]  /*9ee0*/  ISETP.GT.U32.AND P2, PT, R3, R10, PT ;  /* 0x0000000a0300720c */ /* 0x000fe20003f44070 */
[----:B------:R-:W-:Y:S01]  /*9ef0*/  IMAD.HI.U32 R16, R4, R14, RZ ;  /* 0x0000000e04107227 */ /* 0x000fe200078e00ff */
[----:B0-----:R-:W-:-:S03]  /*9f00*/  IABS R18, R103 ;  /* 0x0000006700127213 */ /* 0x001fc60000000000 */
[----:B------:R-:W-:Y:S02]  /*9f10*/  IMAD R15, R3, R17, R15 ;  /* 0x00000011030f7224 */ /* 0x000fe400078e020f */
[----:B------:R-:W-:Y:S02]  /*9f20*/  IMAD.MOV R16, RZ, RZ, -R16 ;  /* 0x000000ffff107224 */ /* 0x000fe400078e0a10 */
[----:B------:R-:W-:Y:S02]  /*9f30*/  IMAD.MOV.U32 R13, RZ, RZ, R18 ;  /* 0x000000ffff0d7224 */ /* 0x000fe400078e0012 */
[--C-:B------:R-:W-:Y:S02]  /*9f40*/  @!P5 IMAD.IADD R11, R11, 0x1, -R3.reuse ;  /* 0x000000010b0bd824 */ /* 0x100fe400078e0a03 */
[----:B------:R-:W-:Y:S01]  /*9f50*/  @!P6 IMAD.IADD R12, R12, 0x1, -R3 ;  /* 0x000000010c0ce824 */ /* 0x000fe200078e0a03 */
[C---:B------:R-:W-:Y:S01]  /*9f60*/  ISETP.GT.U32.AND P6, PT, R3.reuse, R15, PT ;  /* 0x0000000f0300720c */ /* 0x040fe20003fc4070 */
[----:B------:R-:W-:-:S02]  /*9f70*/  IMAD R14, R3, R16, R14 ;  /* 0x00000010030e7224 */ /* 0x000fc400078e020e */
[----:B------:R-:W-:Y:S01]  /*9f80*/  IMAD.HI.U32 R16, R4, R13, RZ ;  /* 0x0000000d04107227 */ /* 0x000fe200078e00ff */
[----:B------:R-:W-:-:S03]  /*9f90*/  ISETP.GT.U32.AND P5, PT, R3, R11, PT ;  /* 0x0000000b0300720c */ /* 0x000fc60003fa4070 */
[----:B------:R-:W-:Y:S02]  /*9fa0*/  IMAD.MOV R16, RZ, RZ, -R16 ;  /* 0x000000ffff107224 */ /* 0x000fe400078e0a10 */
[----:B------:R-:W-:Y:S01]  /*9fb0*/  @!P2 IMAD.IADD R10, R10, 0x1, -R3 ;  /* 0x000000010a0aa824 */ /* 0x000fe200078e0a03 */
[C---:B------:R-:W-:Y:S01]  /*9fc0*/  ISETP.GT.U32.AND P2, PT, R3.reuse, R14, PT ;  /* 0x0000000e0300720c */ /* 0x040fe20003f44070 */
[----:B------:R-:W-:Y:S01]  /*9fd0*/  IMAD R13, R3, R16, R13 ;  /* 0x00000010030d7224 */ /* 0x000fe200078e020d */
[----:B------:R-:W-:Y:S01]  /*9fe0*/  ISETP.GE.AND P1, PT, R97, RZ, PT ;  /* 0x000000ff6100720c */ /* 0x000fe20003f26270 */
[--C-:B------:R-:W-:Y:S01]  /*9ff0*/  @!P6 IMAD.IADD R15, R15, 0x1, -R3.reuse ;  /* 0x000000010f0fe824 */ /* 0x100fe200078e0a03 */
[----:B------:R-:W-:Y:S02]  /*a000*/  ISETP.GE.AND P0, PT, R98, RZ, PT ;  /* 0x000000ff6200720c */ /* 0x000fe40003f06270 */
[C---:B------:R-:W-:Y:S02]  /*a010*/  ISETP.GT.U32.AND P3, PT, R3.reuse, R9, PT ;  /* 0x000000090300720c */ /* 0x040fe40003f64070 */
[----:B------:R-:W-:Y:S01]  /*a020*/  ISETP.GT.U32.AND P6, PT, R3, R13, PT ;  /* 0x0000000d0300720c */ /* 0x000fe20003fc4070 */
[--C-:B------:R-:W-:Y:S01]  /*a030*/  @!P5 IMAD.IADD R11, R11, 0x1, -R3.reuse ;  /* 0x000000010b0bd824 */ /* 0x100fe200078e0a03 */
[----:B------:R0:W-:Y:S03]  /*a040*/  STL [R1+0x3e8], R20 ;  /* 0x0003e81401007387 */ /* 0x0001e60000100800 */
[----:B------:R-:W-:Y:S01]  /*a050*/  @!P2 IMAD.IADD R14, R14, 0x1, -R3 ;  /* 0x000000010e0ea824 */ /* 0x000fe200078e0a03 */
[----:B------:R-:W-:Y:S01]  /*a060*/  ISETP.GT.U32.AND P2, PT, R3, R15, PT ;  /* 0x0000000f0300720c */ /* 0x000fe20003f44070 */
[----:B------:R-:W-:Y:S01]  /*a070*/  IMAD.MOV.U32 R19, RZ, RZ, R11 ;  /* 0x000000ffff137224 */ /* 0x000fe200078e000b */
[----:B------:R-:W-:Y:S01]  /*a080*/  IABS R11, R105 ;  /* 0x00000069000b7213 */ /* 0x000fe20000000000 */
[----:B0-----:R-:W-:-:S02]  /*a090*/  IMAD.MOV.U32 R20, RZ, RZ, R12 ;  /* 0x000000ffff147224 */ /* 0x001fc400078e000c */
[----:B------:R-:W-:Y:S02]  /*a0a0*/  @!P1 IMAD.MOV R19, RZ, RZ, -R19 ;  /* 0x000000ffff139224 */ /* 0x000fe400078e0a13 */
[----:B------:R-:W-:Y:S01]  /*a0b0*/  @!P0 IMAD.MOV R20, RZ, RZ, -R20 ;  /* 0x000000ffff148224 */ /* 0x000fe200078e0a14 */
[----:B------:R-:W-:Y:S01]  /*a0c0*/  IABS R16, R106 ;  /* 0x0000006a00107213 */ /* 0x000fe20000000000 */
[--C-:B------:R-:W-:Y:S01]  /*a0d0*/  @!P3 IMAD.IADD R9, R9, 0x1, -R3.reuse ;  /* 0x000000010909b824 */ /* 0x100fe200078e0a03 */
[----:B------:R-:W-:Y:S01]  /*a0e0*/  ISETP.GE.AND P3, PT, R101, RZ, PT ;  /* 0x000000ff6500720c */ /* 0x000fe20003f66270 */
[--C-:B------:R-:W-:Y:S02]  /*a0f0*/  @!P6 IMAD.IADD R13, R13, 0x1, -R3.reuse ;  /* 0x000000010d0de824 */ /* 0x100fe400078e0a03 */
[----:B------:R-:W-:Y:S01]  /*a100*/  IMAD.HI.U32 R18, R4, R11, RZ ;  /* 0x0000000b04127227 */ /* 0x000fe200078e00ff */
[----:B------:R-:W-:Y:S02]  /*a110*/  STL [R1+0x3dc], R19 ;  /* 0x0003dc1301007387 */ /* 0x000fe40000100800 */
[----:B------:R-:W-:Y:S01]  /*a120*/  ISETP.GT.U32.AND P6, PT, R3, R13, PT ;  /* 0x0000000d0300720c */ /* 0x000fe20003fc4070 */
[----:B------:R-:W-:Y:S01]  /*a130*/  IMAD.MOV R18, RZ, RZ, -R18 ;  /* 0x000000ffff127224 */ /* 0x000fe200078e0a12 */
[----:B------:R0:W-:Y:S01]  /*a140*/  STL [R1+0x3d0], R20 ;  /* 0x0003d01401007387 */ /* 0x0001e20000100800 */
[----:B------:R-:W-:-:S02]  /*a150*/  @!P2 IMAD.IADD R15, R15, 0x1, -R3 ;  /* 0x000000010f0fa824 */ /* 0x000fc400078e0a03 */
[C---:B------:R-:W-:Y:S01]  /*a160*/  IMAD R11, R3.reuse, R18, R11 ;  /* 0x00000012030b7224 */ /* 0x040fe200078e020b */
[----:B------:R-:W-:Y:S01]  /*a170*/  ISETP.GT.U32.AND P1, PT, R3, R9, PT ;  /* 0x000000090300720c */ /* 0x000fe20003f24070 */
[----:B------:R-:W-:Y:S02]  /*a180*/  IMAD.MOV.U32 R18, RZ, RZ, R15 ;  /* 0x000000ffff127224 */ /* 0x000fe400078e000f */
[----:B0-----:R-:W-:Y:S02]  /*a190*/  IMAD.MOV.U32 R20, RZ, RZ, R10 ;  /* 0x000000ffff147224 */ /* 0x001fe400078e000a */
[----:B------:R-:W-:-:S04]  /*a1a0*/  IMAD.HI.U32 R10, R4, R16, RZ ;  /* 0x00000010040a7227 */ /* 0x000fc800078e00ff */
[----:B------:R-:W-:Y:S01]  /*a1b0*/  IMAD.MOV R10, RZ, RZ, -R10 ;  /* 0x000000ffff0a7224 */ /* 0x000fe200078e0a0a */
[----:B------:R-:W-:Y:S01]  /*a1c0*/  ISETP.GE.AND P5, PT, R99, RZ, PT ;  /* 0x000000ff6300720c */ /* 0x000fe20003fa6270 */
[----:B------:R-:W-:Y:S01]  /*a1d0*/  @!P3 IMAD.MOV R18, RZ, RZ, -R18 ;  /* 0x000000ffff12b224 */ /* 0x000fe200078e0a12 */
[----:B------:R-:W-:Y:S01]  /*a1e0*/  ISETP.GE.AND P4, PT, R100, RZ, PT ;  /* 0x000000ff6400720c */ /* 0x000fe20003f86270 */
[C---:B------:R-:W-:Y:S01]  /*a1f0*/  IMAD R10, R3.reuse, R10, R16 ;  /* 0x0000000a030a7224 */ /* 0x040fe200078e0210 */
[----:B------:R-:W-:Y:S02]  /*a200*/  IABS R17, R104 ;  /* 0x0000006800117213 */ /* 0x000fe40000000000 */
[----:B------:R-:W-:Y:S01]  /*a210*/  ISETP.GT.U32.AND P3, PT, R3, R11, PT ;  /* 0x0000000b0300720c */ /* 0x000fe20003f64070 */
[----:B------:R-:W-:Y:S01]  /*a220*/  @!P6 IMAD.IADD R13, R13, 0x1, -R3 ;  /* 0x000000010d0de824 */ /* 0x000fe200078e0a03 */
[----:B------:R-:W-:Y:S01]  /*a230*/  ISETP.GT.U32.AND P6, PT, R3, R10, PT ;  /* 0x0000000a0300720c */ /* 0x000fe20003fc4070 */
[----:B------:R-:W-:-:S04]  /*a240*/  IMAD.HI.U32 R19, R4, R17, RZ ;  /* 0x0000001104137227 */ /* 0x000fc800078e00ff */
[----:B------:R-:W-:Y:S02]  /*a250*/  @!P1 IMAD.IADD R9, R9, 0x1, -R3 ;  /* 0x0000000109099824 */ /* 0x000fe400078e0a03 */
[----:B------:R-:W-:Y:S02]  /*a260*/  IMAD.MOV R19, RZ, RZ, -R19 ;  /* 0x000000ffff137224 */ /* 0x000fe400078e0a13 */
[----:B------:R-:W-:Y:S01]  /*a270*/  @!P5 IMAD.MOV R20, RZ, RZ, -R20 ;  /* 0x000000ffff14d224 */ /* 0x000fe200078e0a14 */
[----:B------:R-:W-:Y:S01]  /*a280*/  IABS R16, R108 ;  /* 0x0000006c00107213 */ /* 0x000fe20000000000 */
[----:B------:R-:W-:Y:S01]  /*a290*/  IMAD R12, R3, R19, R17 ;  /* 0x00000013030c7224 */ /* 0x000fe200078e0211 */
[----:B------:R-:W-:Y:S01]  /*a2a0*/  IABS R17, R107 ;  /* 0x0000006b00117213 */ /* 0x000fe20000000000 */
[----:B------:R-:W-:Y:S02]  /*a2b0*/  @!P4 IMAD.MOV R9, RZ, RZ, -R9 ;  /* 0x000000ffff09c224 */ /* 0x000fe400078e0a09 */
[--C-:B------:R-:W-:Y:S01]  /*a2c0*/  @!P3 IMAD.IADD R11, R11, 0x1, -R3.reuse ;  /* 0x000000010b0bb824 */ /* 0x100fe200078e0a03 */
[----:B------:R-:W-:Y:S01]  /*a2d0*/  STL [R1+0x3c8], R20 ;  /* 0x0003c81401007387 */ /* 0x000fe20000100800 */
[----:B------:R-:W-:Y:S01]  /*a2e0*/  @!P6 IMAD.IADD R10, R10, 0x1, -R3 ;  /* 0x000000010a0ae824 */ /* 0x000fe200078e0a03 */
[C---:B------:R-:W-:Y:S01]  /*a2f0*/  ISETP.GT.U32.AND P2, PT, R3.reuse, R12, PT ;  /* 0x0000000c0300720c */ /* 0x040fe20003f44070 */
[----:B------:R-:W-:Y:S01]  /*a300*/  IMAD.HI.U32 R19, R4, R16, RZ ;  /* 0x0000001004137227 */ /* 0x000fe200078e00ff */
[----:B------:R0:W-:Y:S01]  /*a310*/  STL [R1+0x3c4], R9 ;  /* 0x0003c40901007387 */ /* 0x0001e20000100800 */
[----:B------:R-:W-:-:S02]  /*a320*/  ISETP.GT.U32.AND P6, PT, R3, R11, PT ;  /* 0x0000000b0300720c */ /* 0x000fc40003fc4070 */
[----:B------:R-:W-:Y:S01]  /*a330*/  ISETP.GT.U32.AND P5, PT, R3, R14, PT ;  /* 0x0000000e0300720c */ /* 0x000fe20003fa4070 */
[----:B------:R-:W-:Y:S02]  /*a340*/  IMAD.MOV R19, RZ, RZ, -R19 ;  /* 0x000000ffff137224 */ /* 0x000fe400078e0a13 */
[----:B0-----:R-:W-:-:S04]  /*a350*/  IMAD.HI.U32 R9, R4, R17, RZ ;  /* 0x0000001104097227 */ /* 0x001fc800078e00ff */
[----:B------:R-:W-:Y:S01]  /*a360*/  IMAD.MOV R9, RZ, RZ, -R9 ;  /* 0x000000ffff097224 */ /* 0x000fe200078e0a09 */
[----:B------:R-:W-:Y:S01]  /*a370*/  ISETP.GE.AND P1, PT, R102, RZ, PT ;  /* 0x000000ff6600720c */ /* 0x000fe20003f26270 */
[----:B------:R-:W-:Y:S01]  /*a380*/  IMAD R16, R3, R19, R16 ;  /* 0x0000001303107224 */ /* 0x000fe200078e0210 */
[----:B------:R-:W-:Y:S01]  /*a390*/  ISETP.GE.AND P0, PT, R103, RZ, PT ;  /* 0x000000ff6700720c */ /* 0x000fe20003f06270 */
[----:B------:R-:W-:Y:S01]  /*a3a0*/  IMAD R9, R3, R9, R17 ;  /* 0x0000000903097224 */ /* 0x000fe200078e0211 */
[----:B------:R-:W-:Y:S01]  /*a3b0*/  IABS R17, R109 ;  /* 0x0000006d00117213 */ /* 0x000fe20000000000 */
[--C-:B------:R-:W-:Y:S02]  /*a3c0*/  @!P2 IMAD.IADD R12, R12, 0x1, -R3.reuse ;  /* 0x000000010c0ca824 */ /* 0x100fe400078e0a03 */
[--C-:B------:R-:W-:Y:S01]  /*a3d0*/  @!P6 IMAD.IADD R11, R11, 0x1, -R3.reuse ;  /* 0x000000010b0be824 */ /* 0x100fe200078e0a03 */
[----:B------:R-:W-:Y:S01]  /*a3e0*/  ISETP.GT.U32.AND P6, PT, R3, R16, PT ;  /* 0x000000100300720c */ /* 0x000fe20003fc4070 */
[----:B------:R-:W-:-:S02]  /*a3f0*/  @!P5 IMAD.IADD R14, R14, 0x1, -R3 ;  /* 0x000000010e0ed824 */ /* 0x000fc400078e0a03 */
[----:B------:R-:W-:Y:S01]  /*a400*/  IMAD.HI.U32 R19, R4, R17, RZ ;  /* 0x0000001104137227 */ /* 0x000fe200078e00ff */
[----:B------:R-:W-:-:S03]  /*a410*/  ISETP.GT.U32.AND P3, PT, R3, R12, PT ;  /* 0x0000000c0300720c */ /* 0x000fc60003f64070 */
[----:B------:R-:W-:Y:S02]  /*a420*/  IMAD.MOV.U32 R20, RZ, RZ, R14 ;  /* 0x000000ffff147224 */ /* 0x000fe400078e000e */
[----:B------:R-:W-:Y:S02]  /*a430*/  IMAD.MOV R19, RZ, RZ, -R19 ;  /* 0x000000ffff137224 */ /* 0x000fe400078e0a13 */
[----:B------:R-:W-:Y:S01]  /*a440*/  @!P1 IMAD.MOV R20, RZ, RZ, -R20 ;  /* 0x000000ffff149224 */ /* 0x000fe200078e0a14 */
[----:B------:R-:W-:Y:S01]  /*a450*/  IABS R15, R111 ;  /* 0x0000006f000f7213 */ /* 0x000fe20000000000 */
[----:B------:R-:W-:Y:S01]  /*a460*/  @!P0 IMAD.MOV R13, RZ, RZ, -R13 ;  /* 0x000000ffff0d8224 */ /* 0x000fe200078e0a0d */
[C---:B------:R-:W-:Y:S01]  /*a470*/  ISETP.GT.U32.AND P1, PT, R3.reuse, R10, PT ;  /* 0x0000000a0300720c */ /* 0x040fe20003f24070 */
[C---:B------:R-:W-:Y:S01]  /*a480*/  IMAD R17, R3.reuse, R19, R17 ;  /* 0x0000001303117224 */ /* 0x040fe200078e0211 */
[----:B------:R-:W-:Y:S01]  /*a490*/  ISETP.GT.U32.AND P0, PT, R3, R9, PT ;  /* 0x000000090300720c */ /* 0x000fe20003f04070 */
[----:B------:R0:W-:Y:S01]  /*a4a0*/  STL [R1+0x4d8], R18 ;  /* 0x0004d81201007387 */ /* 0x0001e20000100800 */
[----:B------:R-:W-:Y:S01]  /*a4b0*/  ISETP.GE.AND P4, PT, R104, RZ, PT ;  /* 0x000000ff6800720c */ /* 0x000fe20003f86270 */
[----:B------:R-:W-:Y:S01]  /*a4c0*/  @!P6 IMAD.IADD R16, R16, 0x1, -R3 ;  /* 0x000000011010e824 */ /* 0x000fe200078e0a03 */
[----:B------:R-:W-:Y:S01]  /*a4d0*/  ISETP.GE.AND P5, PT, R105, RZ, PT ;  /* 0x000000ff6900720c */ /* 0x000fe20003fa6270 */
[----:B------:R-:W-:Y:S01]  /*a4e0*/  STL [R1+0x3bc], R20 ;  /* 0x0003bc1401007387 */ /* 0x000fe20000100800 */
[----:B------:R-:W-:-:S02]  /*a4f0*/  ISETP.GE.AND P2, PT, R106, RZ, PT ;  /* 0x000000ff6a00720c */ /* 0x000fc40003f46270 */
[----:B------:R-:W-:Y:S01]  /*a500*/  ISETP.GT.U32.AND P6, PT, R3, R17, PT ;  /* 0x000000110300720c */ /* 0x000fe20003fc4070 */
[----:B------:R1:W-:Y:S01]  /*a510*/  STL [R1+0x3b8], R13 ;  /* 0x0003b80d01007387 */ /* 0x0003e20000100800 */
[----:B------:R-:W-:Y:S01]  /*a520*/  @!P3 IMAD.IADD R12, R12, 0x1, -R3 ;  /* 0x000000010c0cb824 */ /* 0x000fe200078e0a03 */
[----:B0-----:R-:W-:Y:S01]  /*a530*/  IABS R18, R110 ;  /* 0x0000006e00127213 */ /* 0x001fe20000000000 */
[----:B-1----:R-:W-:Y:S02]  /*a540*/  IMAD.MOV.U32 R13, RZ, RZ, R15 ;  /* 0x000000ffff0d7224 */ /* 0x002fe400078e000f */
[----:B------:R-:W-:Y:S02]  /*a550*/  IMAD.MOV.U32 R21, RZ, RZ, R12 ;  /* 0x000000ffff157224 */ /* 0x000fe400078e000c */
[----:B------:R-:W-:-:S04]  /*a560*/  IMAD.HI.U32 R15, R4, R13, RZ ;  /* 0x0000000d040f7227 */ /* 0x000fc800078e00ff */
[----:B------:R-:W-:Y:S02]  /*a570*/  IMAD.MOV.U32 R20, RZ, RZ, R11 ;  /* 0x000000ffff147224 */ /* 0x000fe400078e000b */
[----:B------:R-:W-:Y:S02]  /*a580*/  @!P1 IMAD.IADD R10, R10, 0x1, -R3 ;  /* 0x000000010a0a9824 */ /* 0x000fe400078e0a03 */
[----:B------:R-:W-:Y:S02]  /*a590*/  IMAD.MOV R15, RZ, RZ, -R15 ;  /* 0x000000ffff0f7224 */ /* 0x000fe400078e0a0f */
[----:B------:R-:W-:Y:S02]  /*a5a0*/  @!P0 IMAD.IADD R9, R9, 0x1, -R3 ;  /* 0x0000000109098824 */ /* 0x000fe400078e0a03 */
[----:B------:R-:W-:Y:S02]  /*a5b0*/  @!P4 IMAD.MOV R21, RZ, RZ, -R21 ;  /* 0x000000ffff15c224 */ /* 0x000fe400078e0a15 */
[----:B------:R-:W-:-:S02]  /*a5c0*/  IMAD.MOV.U32 R14, RZ, RZ, R18 ;  /* 0x000000ffff0e7224 */ /* 0x000fc400078e0012 */
[----:B------:R-:W-:Y:S02]  /*a5d0*/  @!P5 IMAD.MOV R20, RZ, RZ, -R20 ;  /* 0x000000ffff14d224 */ /* 0x000fe400078e0a14 */
[----:B------:R-:W-:Y:S01]  /*a5e0*/  IMAD R11, R3, R15, R13 ;  /* 0x0000000f030b7224 */ /* 0x000fe200078e020d */
[----:B------:R-:W-:Y:S01]  /*a5f0*/  IABS R15, R112 ;  /* 0x00000070000f7213 */ /* 0x000fe20000000000 */
[----:B------:R-:W-:Y:S02]  /*a600*/  @!P2 IMAD.MOV R10, RZ, RZ, -R10 ;  /* 0x000000ffff0aa224 */ /* 0x000fe400078e0a0a */
[----:B------:R-:W-:Y:S01]  /*a610*/  @!P6 IMAD.IADD R17, R17, 0x1, -R3 ;  /* 0x000000011111e824 */ /* 0x000fe200078e0a03 */
[C---:B------:R-:W-:Y:S01]  /*a620*/  ISETP.GT.U32.AND P4, PT, R3.reuse, R9, PT ;  /* 0x000000090300720c */ /* 0x040fe20003f84070 */
[----:B------:R-:W-:Y:S01]  /*a630*/  IMAD.HI.U32 R18, R4, R14, RZ ;  /* 0x0000000e04127227 */ /* 0x000fe200078e00ff */
[----:B------:R-:W-:Y:S02]  /*a640*/  STL [R1+0x3b4], R21 ;  /* 0x0003b41501007387 */ /* 0x000fe40000100800 */
[----:B------:R-:W-:-:S02]  /*a650*/  ISETP.GT.U32.AND P6, PT, R3, R17, PT ;  /* 0x000000110300720c */ /* 0x000fc40003fc4070 */
[----:B------:R-:W-:Y:S01]  /*a660*/  STL [R1+0x3ac], R20 ;  /* 0x0003ac1401007387 */ /* 0x000fe20000100800 */
[----:B------:R-:W-:-:S03]  /*a670*/  IMAD.MOV R18, RZ, RZ, -R18 ;  /* 0x000000ffff127224 */ /* 0x000fc600078e0a12 */
[----:B------:R0:W-:Y:S01]  /*a680*/  STL [R1+0x3a8], R10 ;  /* 0x0003a80a01007387 */ /* 0x0001e20000100800 */
[----:B------:R-:W-:Y:S02]  /*a690*/  IMAD R14, R3, R18, R14 ;  /* 0x00000012030e7224 */ /* 0x000fe400078e020e */
[----:B0-----:R-:W-:-:S04]  /*a6a0*/  IMAD.HI.U32 R10, R4, R15, RZ ;  /* 0x0000000f040a7227 */ /* 0x001fc800078e00ff */
[----:B------:R-:W-:Y:S01]  /*a6b0*/  IMAD.MOV R10, RZ, RZ, -R10 ;  /* 0x000000ffff0a7224 */ /* 0x000fe200078e0a0a */
[----:B------:R-:W-:Y:S01]  /*a6c0*/  IABS R18, R114 ;  /* 0x0000007200127213 */ /* 0x000fe20000000000 */
[----:B------:R-:W-:Y:S02]  /*a6d0*/  @!P4 IMAD.IADD R9, R9, 0x1, -R3 ;  /* 0x000000010909c824 */ /* 0x000fe400078e0a03 */
[C---:B------:R-:W-:Y:S01]  /*a6e0*/  IMAD R15, R3.reuse, R10, R15 ;  /* 0x0000000a030f7224 */ /* 0x040fe200078e020f */
[----:B------:R-:W-:Y:S01]  /*a6f0*/  ISETP.GT.U32.AND P2, PT, R3, R14, PT ;  /* 0x0000000e0300720c */ /* 0x000fe20003f44070 */
[----:B------:R-:W-:Y:S01]  /*a700*/  @!P6 IMAD.IADD R17, R17, 0x1, -R3 ;  /* 0x000000011111e824 */ /* 0x000fe200078e0a03 */
[C---:B------:R-:W-:Y:S01]  /*a710*/  ISETP.GT.U32.AND P4, PT, R3.reuse, R11, PT ;  /* 0x0000000b0300720c */ /* 0x040fe20003f84070 */
[----:B------:R-:W-:Y:S01]  /*a720*/  IMAD.MOV.U32 R19, RZ, RZ, R9 ;  /* 0x000000ffff137224 */ /* 0x000fe200078e0009 */
[----:B------:R-:W-:Y:S01]  /*a730*/  ISETP.GT.U32.AND P6, PT, R3, R15, PT ;  /* 0x0000000f0300720c */ /* 0x000fe20003fc4070 */
[----:B------:R-:W-:Y:S01]  /*a740*/  IMAD.HI.U32 R9, R4, R18, RZ ;  /* 0x0000001204097227 */ /* 0x000fe200078e00ff */
[----:B------:R-:W-:-:S02]  /*a750*/  ISETP.GE.AND P3, PT, R107, RZ, PT ;  /* 0x000000ff6b00720c */ /* 0x000fc40003f66270 */
[----:B------:R-:W-:Y:S01]  /*a760*/  IABS R12, R113 ;  /* 0x00000071000c7213 */ /* 0x000fe20000000000 */
[----:B------:R-:W-:Y:S01]  /*a770*/  IMAD.MOV R9, RZ, RZ, -R9 ;  /* 0x000000ffff097224 */ /* 0x000fe200078e0a09 */
[----:B------:R-:W-:-:S03]  /*a780*/  ISETP.GT.U32.AND P5, PT, R3, R16, PT ;  /* 0x000000100300720c */ /* 0x000fc60003fa4070 */
[----:B------:R-:W-:Y:S02]  /*a790*/  IMAD R9, R3, R9, R18 ;  /* 0x0000000903097224 */ /* 0x000fe400078e0212 */
[----:B------:R-:W-:-:S04]  /*a7a0*/  IMAD.HI.U32 R13, R4, R12, RZ ;  /* 0x0000000c040d7227 */ /* 0x000fc800078e00ff */
[--C-:B------:R-:W-:Y:S02]  /*a7b0*/  @!P2 IMAD.IADD R14, R14, 0x1, -R3.reuse ;  /* 0x000000010e0ea824 */ /* 0x100fe400078e0a03 */
        /* <DEDUP_REMOVED lines=8> */
[----:B------:R-:W-:Y:S01]  /*a840*/  ISETP.GE.AND P1, PT, R108, RZ, PT ;  /* 0x000000ff6c00720c */ /* 0x000fe20003f26270 */
[----:B------:R-:W-:Y:S01]  /*a850*/  @!P5 IMAD.IADD R16, R16, 0x1, -R3 ;  /* 0x000000011010d824 */ /* 0x000fe200078e0a03 */
[----:B------:R-:W-:-:S02]  /*a860*/  IABS R13, R115 ;  /* 0x00000073000d7213 */ /* 0x000fc40000000000 */
[----:B------:R-:W-:Y:S02]  /*a870*/  ISETP.GE.AND P0, PT, R109, RZ, PT ;  /* 0x000000ff6d00720c */ /* 0x000fe40003f06270 */
[----:B------:R-:W-:Y:S02]  /*a880*/  ISETP.GE.AND P5, PT, R110, RZ, PT ;  /* 0x000000ff6e00720c */ /* 0x000fe40003fa6270 */
[----:B------:R-:W-:Y:S01]  /*a890*/  ISETP.GE.AND P4, PT, R111, RZ, PT ;  /* 0x000000ff6f00720c */ /* 0x000fe20003f86270 */
[----:B------:R-:W-:Y:S01]  /*a8a0*/  IMAD.HI.U32 R20, R4, R13, RZ ;  /* 0x0000000d04147227 */ /* 0x000fe200078e00ff */
[----:B------:R0:W-:Y:S03]  /*a8b0*/  STL [R1+0x3a4], R19 ;  /* 0x0003a41301007387 */ /* 0x0001e60000100800 */
[--C-:B------:R-:W-:Y:S02]  /*a8c0*/  @!P6 IMAD.IADD R9, R9, 0x1, -R3.reuse ;  /* 0x000000010909e824 */ /* 0x100fe400078e0a03 */
[----:B------:R-:W-:Y:S01]  /*a8d0*/  @!P2 IMAD.IADD R14, R14, 0x1, -R3 ;  /* 0x000000010e0ea824 */ /* 0x000fe200078e0a03 */
[----:B------:R-:W-:Y:S01]  /*a8e0*/  ISETP.GT.U32.AND P2, PT, R3, R12, PT ;  /* 0x0000000c0300720c */ /* 0x000fe20003f44070 */
[----:B------:R-:W-:-:S02]  /*a8f0*/  IMAD.MOV R20, RZ, RZ, -R20 ;  /* 0x000000ffff147224 */ /* 0x000fc400078e0a14 */
[----:B------:R-:W-:Y:S01]  /*a900*/  IMAD.MOV.U32 R22, RZ, RZ, R16 ;  /* 0x000000ffff167224 */ /* 0x000fe200078e0010 */
[----:B0-----:R-:W-:Y:S01]  /*a910*/  IABS R19, R117 ;  /* 0x0000007500137213 */ /* 0x001fe20000000000 */
[----:B------:R-:W-:Y:S01]  /*a920*/  IMAD.MOV.U32 R21, RZ, RZ, R17 ;  /* 0x000000ffff157224 */ /* 0x000fe200078e0011 */
[----:B------:R-:W-:Y:S01]  /*a930*/  ISETP.GT.U32.AND P6, PT, R3, R9, PT ;  /* 0x000000090300720c */ /* 0x000fe20003fc4070 */
[----:B------:R-:W-:Y:S02]  /*a940*/  @!P3 IMAD.IADD R11, R11, 0x1, -R3 ;  /* 0x000000010b0bb824 */ /* 0x000fe400078e0a03 */
[C---:B------:R-:W-:Y:S02]  /*a950*/  IMAD R13, R3.reuse, R20, R13 ;  /* 0x00000014030d7224 */ /* 0x040fe400078e020d */
[----:B------:R-:W-:Y:S01]  /*a960*/  @!P1 IMAD.MOV R22, RZ, RZ, -R22 ;  /* 0x000000ffff169224 */ /* 0x000fe200078e0a16 */
[----:B------:R-:W-:Y:S01]  /*a970*/  ISETP.GT.U32.AND P1, PT, R3, R15, PT ;  /* 0x0000000f0300720c */ /* 0x000fe20003f24070 */
[----:B------:R-:W-:Y:S01]  /*a980*/  IMAD.HI.U32 R16, R4, R19, RZ ;  /* 0x0000001304107227 */ /* 0x000fe200078e00ff */
[----:B------:R-:W-:-:S03]  /*a990*/  IABS R10, R116 ;  /* 0x00000074000a7213 */ /* 0x000fc60000000000 */
[----:B------:R-:W-:Y:S02]  /*a9a0*/  @!P0 IMAD.MOV R21, RZ, RZ, -R21 ;  /* 0x000000ffff158224 */ /* 0x000fe400078e0a15 */
[----:B------:R-:W-:Y:S02]  /*a9b0*/  @!P5 IMAD.MOV R14, RZ, RZ, -R14 ;  /* 0x000000ffff0ed224 */ /* 0x000fe400078e0a0e */
[----:B------:R-:W-:Y:S01]  /*a9c0*/  @!P4 IMAD.MOV R11, RZ, RZ, -R11 ;  /* 0x000000ffff0bc224 */ /* 0x000fe200078e0a0b */
[----:B------:R-:W-:Y:S01]  /*a9d0*/  STL [R1+0x3a0], R22 ;  /* 0x0003a01601007387 */ /* 0x000fe20000100800 */
[----:B------:R-:W-:Y:S01]  /*a9e0*/  IMAD.MOV R16, RZ, RZ, -R16 ;  /* 0x000000ffff107224 */ /* 0x000fe200078e0a10 */
[----:B------:R-:W-:Y:S01]  /*a9f0*/  ISETP.GT.U32.AND P5, PT, R3, R13, PT ;  /* 0x0000000d0300720c */ /* 0x000fe20003fa4070 */
[----:B------:R-:W-:Y:S01]  /*aa00*/  IMAD.HI.U32 R18, R4, R10, RZ ;  /* 0x0000000a04127227 */ /* 0x000fe200078e00ff */
[----:B------:R-:W-:Y:S01]  /*aa10*/  STL [R1+0x39c], R21 ;  /* 0x00039c1501007387 */ /* 0x000fe20000100800 */
[----:B------:R-:W-:-:S03]  /*aa20*/  ISETP.GE.AND P3, PT, R112, RZ, PT ;  /* 0x000000ff7000720c */ /* 0x000fc60003f66270 */
[----:B------:R-:W-:Y:S01]  /*aa30*/  STL [R1+0x398], R14 ;  /* 0x0003980e01007387 */ /* 0x000fe20000100800 */
[----:B------:R-:W-:-:S03]  /*aa40*/  @!P2 IMAD.IADD R12, R12, 0x1, -R3 ;  /* 0x000000010c0ca824 */ /* 0x000fc600078e0a03 */
[----:B------:R0:W-:Y:S01]  /*aa50*/  STL [R1+0x394], R11 ;  /* 0x0003940b01007387 */ /* 0x0001e20000100800 */
[----:B------:R-:W-:Y:S02]  /*aa60*/  IMAD.MOV R18, RZ, RZ, -R18 ;  /* 0x000000ffff127224 */ /* 0x000fe400078e0a12 */
[--C-:B------:R-:W-:Y:S01]  /*aa70*/  @!P6 IMAD.IADD R9, R9, 0x1, -R3.reuse ;  /* 0x000000010909e824 */ /* 0x100fe200078e0a03 */
[----:B------:R-:W-:Y:S01]  /*aa80*/  ISETP.GT.U32.AND P0, PT, R3, R12, PT ;  /* 0x0000000c0300720c */ /* 0x000fe20003f04070 */
[----:B------:R-:W-:Y:S02]  /*aa90*/  @!P1 IMAD.IADD R15, R15, 0x1, -R3 ;  /* 0x000000010f0f9824 */ /* 0x000fe400078e0a03 */
[C---:B0-----:R-:W-:Y:S02]  /*aaa0*/  IMAD R11, R3.reuse, R16, R19 ;  /* 0x00000010030b7224 */ /* 0x041fe400078e0213 */
[----:B------:R-:W-:-:S03]  /*aab0*/  IMAD R10, R3, R18, R10 ;  /* 0x00000012030a7224 */ /* 0x000fc600078e020a */
[----:B------:R-:W-:Y:S01]  /*aac0*/  ISETP.GT.U32.AND P6, PT, R3, R11, PT ;  /* 0x0000000b0300720c */ /* 0x000fe20003fc4070 */
[----:B------:R-:W-:Y:S01]  /*aad0*/  IMAD.MOV.U32 R17, RZ, RZ, R15 ;  /* 0x000000ffff117224 */ /* 0x000fe200078e000f */
[----:B------:R-:W-:Y:S01]  /*aae0*/  IABS R18, R118 ;  /* 0x0000007600127213 */ /* 0x000fe20000000000 */
[----:B------:R-:W-:Y:S01]  /*aaf0*/  @!P5 IMAD.IADD R13, R13, 0x1, -R3 ;  /* 0x000000010d0dd824 */ /* 0x000fe200078e0a03 */
[----:B------:R-:W-:Y:S01]  /*ab00*/  ISETP.GT.U32.AND P1, PT, R3, R10, PT ;  /* 0x0000000a0300720c */ /* 0x000fe20003f24070 */
[----:B------:R-:W-:Y:S01]  /*ab10*/  @!P3 IMAD.MOV R17, RZ, RZ, -R17 ;  /* 0x000000ffff11b224 */ /* 0x000fe200078e0a11 */
[----:B------:R-:W-:Y:S01]  /*ab20*/  ISETP.GE.AND P2, PT, R113, RZ, PT ;  /* 0x000000ff7100720c */ /* 0x000fe20003f46270 */
[----:B------:R-:W-:Y:S01]  /*ab30*/  IMAD.HI.U32 R14, R4, R18, RZ ;  /* 0x00000012040e7227 */ /* 0x000fe200078e00ff */
[----:B------:R-:W-:Y:S02]  /*ab40*/  ISETP.GT.U32.AND P3, PT, R3, R13, PT ;  /* 0x0000000d0300720c */ /* 0x000fe40003f64070 */
[----:B------:R-:W-:Y:S01]  /*ab50*/  IABS R15, R119 ;  /* 0x00000077000f7213 */ /* 0x000fe20000000000 */
[----:B------:R-:W-:-:S02]  /*ab60*/  @!P0 IMAD.IADD R12, R12, 0x1, -R3 ;  /* 0x000000010c0c8824 */ /* 0x000fc400078e0a03 */
[--C-:B------:R-:W-:Y:S02]  /*ab70*/  @!P6 IMAD.IADD R11, R11, 0x1, -R3.reuse ;  /* 0x000000010b0be824 */ /* 0x100fe400078e0a03 */
[----:B------:R-:W-:Y:S01]  /*ab80*/  IMAD.MOV R14, RZ, RZ, -R14 ;  /* 0x000000ffff0e7224 */ /* 0x000fe200078e0a0e */
[----:B------:R0:W-:Y:S01]  /*ab90*/  STL [R1+0x390], R17 ;  /* 0x0003901101007387 */ /* 0x0001e20000100800 */
[--C-:B------:R-:W-:Y:S01]  /*aba0*/  @!P1 IMAD.IADD R10, R10, 0x1, -R3.reuse ;  /* 0x000000010a0a9824 */ /* 0x100fe200078e0a03 */
[C---:B------:R-:W-:Y:S01]  /*abb0*/  ISETP.GT.U32.AND P6, PT, R3.reuse, R11, PT ;  /* 0x0000000b0300720c */ /* 0x040fe20003fc4070 */
[----:B------:R-:W-:Y:S02]  /*abc0*/  IMAD R14, R3, R14, R18 ;  /* 0x0000000e030e7224 */ /* 0x000fe400078e0212 */
[----:B------:R-:W-:Y:S02]  /*abd0*/  @!P3 IMAD.IADD R13, R13, 0x1, -R3 ;  /* 0x000000010d0db824 */ /* 0x000fe400078e0a03 */
[----:B0-----:R-:W-:-:S02]  /*abe0*/  IMAD.MOV.U32 R17, RZ, RZ, R12 ;  /* 0x000000ffff117224 */ /* 0x001fc400078e000c */
[----:B------:R-:W-:Y:S01]  /*abf0*/  IMAD.HI.U32 R12, R4, R15, RZ ;  /* 0x0000000f040c7227 */ /* 0x000fe200078e00ff */
[----:B------:R-:W-:-:S03]  /*ac00*/  ISETP.GT.U32.AND P3, PT, R3, R14, PT ;  /* 0x0000000e0300720c */ /* 0x000fc60003f64070 */
[----:B------:R-:W-:Y:S02]  /*ac10*/  IMAD.MOV.U32 R18, RZ, RZ, R9 ;  /* 0x000000ffff127224 */ /* 0x000fe400078e0009 */
[----:B------:R-:W-:Y:S01]  /*ac20*/  @!P2 IMAD.MOV R17, RZ, RZ, -R17 ;  /* 0x000000ffff11a224 */ /* 0x000fe200078e0a11 */
[----:B------:R-:W-:Y:S01]  /*ac30*/  ISETP.GT.U32.AND P2, PT, R3, R10, PT ;  /* 0x0000000a0300720c */ /* 0x000fe20003f44070 */
[----:B------:R-:W-:Y:S01]  /*ac40*/  IMAD.MOV R9, RZ, RZ, -R12 ;  /* 0x000000ffff097224 */ /* 0x000fe200078e0a0c */
[----:B------:R-:W-:-:S03]  /*ac50*/  ISETP.GE.AND P4, PT, R114, RZ, PT ;  /* 0x000000ff7200720c */ /* 0x000fc60003f86270 */
[----:B------:R-:W-:Y:S01]  /*ac60*/  IMAD R9, R3, R9, R15 ;  /* 0x0000000903097224 */ /* 0x000fe200078e020f */
[----:B------:R-:W-:Y:S01]  /*ac70*/  IABS R16, R120 ;  /* 0x0000007800107213 */ /* 0x000fe20000000000 */
[--C-:B------:R-:W-:Y:S01]  /*ac80*/  @!P6 IMAD.IADD R11, R11, 0x1, -R3.reuse ;  /* 0x000000010b0be824 */ /* 0x100fe200078e0a03 */
[----:B------:R-:W-:Y:S02]  /*ac90*/  ISETP.GE.AND P0, PT, R115, RZ, PT ;  /* 0x000000ff7300720c */ /* 0x000fe40003f06270 */
[----:B------:R-:W-:Y:S02]  /*aca0*/  ISETP.GE.AND P5, PT, R116, RZ, PT ;  /* 0x000000ff7400720c */ /* 0x000fe40003fa6270 */
[----:B------:R-:W-:Y:S01]  /*acb0*/  ISETP.GT.U32.AND P6, PT, R3, R9, PT ;  /* 0x000000090300720c */ /* 0x000fe20003fc4070 */
[----:B------:R-:W-:Y:S01]  /*acc0*/  IMAD.HI.U32 R12, R4, R16, RZ ;  /* 0x00000010040c7227 */ /* 0x000fe200078e00ff */
[----:B------:R0:W-:Y:S03]  /*acd0*/  STL [R1+0x38c], R17 ;  /* 0x00038c1101007387 */ /* 0x0001e60000100800 */
[--C-:B------:R-:W-:Y:S01]  /*ace0*/  @!P3 IMAD.IADD R14, R14, 0x1, -R3.reuse ;  /* 0x000000010e0eb824 */ /* 0x100fe200078e0a03 */
[----:B------:R-:W-:Y:S01]  /*acf0*/  ISETP.GE.AND P3, PT, R121, RZ, PT ;  /* 0x000000ff7900720c */ /* 0x000fe20003f66270 */
[----:B------:R-:W-:Y:S01]  /*ad00*/  @!P2 IMAD.IADD R10, R10, 0x1, -R3 ;  /* 0x000000010a0aa824 */ /* 0x000fe200078e0a03 */
[----:B------:R-:W-:Y:S01]  /*ad10*/  IABS R121, R121 ;  /* 0x0000007900797213 */ /* 0x000fe20000000000 */
[----:B------:R-:W-:Y:S01]  /*ad20*/  IMAD.MOV R12, RZ, RZ, -R12 ;  /* 0x000000ffff0c7224 */ /* 0x000fe200078e0a0c */
[----:B------:R-:W-:Y:S01]  /*ad30*/  ISETP.GE.AND P1, PT, R117, RZ, PT ;  /* 0x000000ff7500720c */ /* 0x000fe20003f26270 */
[----:B------:R-:W-:-:S02]  /*ad40*/  @!P4 IMAD.MOV R18, RZ, RZ, -R18 ;  /* 0x000000ffff12c224 */ /* 0x000fc400078e0a12 */
[----:B0-----:R-:W-:Y:S02]  /*ad50*/  IMAD.MOV.U32 R17, RZ, RZ, R13 ;  /* 0x000000ffff117224 */ /* 0x001fe400078e000d */
[----:B------:R-:W-:Y:S02]  /*ad60*/  IMAD.MOV.U32 R19, RZ, RZ, R10 ;  /* 0x000000ffff137224 */ /* 0x000fe400078e000a */
[----:B------:R-:W-:Y:S02]  /*ad70*/  IMAD R15, R3, R12, R16 ;  /* 0x0000000c030f7224 */ /* 0x000fe400078e0210 */
[----:B------:R-:W-:Y:S02]  /*ad80*/  IMAD.MOV.U32 R16, RZ, RZ, R121 ;  /* 0x000000ffff107224 */ /* 0x000fe400078e0079 */
[----:B------:R-:W-:Y:S01]  /*ad90*/  @!P0 IMAD.MOV R17, RZ, RZ, -R17 ;  /* 0x000000ffff118224 */ /* 0x000fe200078e0a11 */
[----:B------:R0:W-:Y:S01]  /*ada0*/  STL [R1+0x388], R18 ;  /* 0x0003881201007387 */ /* 0x0001e20000100800 */
[----:B------:R-:W-:Y:S01]  /*adb0*/  @!P6 IMAD.IADD R9, R9, 0x1, -R3 ;  /* 0x000000010909e824 */ /* 0x000fe200078e0a03 */
[----:B------:R-:W-:Y:S01]  /*adc0*/  IABS R12, R122 ;  /* 0x0000007a000c7213 */ /* 0x000fe20000000000 */
[----:B------:R-:W-:Y:S01]  /*add0*/  @!P5 IMAD.MOV R19, RZ, RZ, -R19 ;  /* 0x000000ffff13d224 */ /* 0x000fe200078e0a13 */
[C---:B------:R-:W-:Y:S01]  /*ade0*/  ISETP.GT.U32.AND P5, PT, R3.reuse, R14, PT ;  /* 0x0000000e0300720c */ /* 0x040fe20003fa4070 */
[----:B------:R-:W-:Y:S01]  /*adf0*/  STL [R1+0x384], R17 ;  /* 0x0003841101007387 */ /* 0x000fe20000100800 */
[----:B------:R-:W-:Y:S01]  /*ae00*/  ISETP.GT.U32.AND P6, PT, R3, R9, PT ;  /* 0x000000090300720c */ /* 0x000fe20003fc4070 */
[----:B0-----:R-:W-:-:S02]  /*ae10*/  IMAD.HI.U32 R18, R4, R16, RZ ;  /* 0x0000001004127227 */ /* 0x001fc400078e00ff */
[----:B------:R0:W-:Y:S02]  /*ae20*/  STL [R1+0x380], R19 ;  /* 0x0003801301007387 */ /* 0x0001e40000100800 */
[----:B------:R-:W-:-:S04]  /*ae30*/  IMAD.HI.U32 R10, R4, R12, RZ ;  /* 0x0000000c040a7227 */ /* 0x000fc800078e00ff */
[----:B------:R-:W-:Y:S02]  /*ae40*/  IMAD.MOV R18, RZ, RZ, -R18 ;  /* 0x000000ffff127224 */ /* 0x000fe400078e0a12 */
[----:B0-----:R-:W-:Y:S02]  /*ae50*/  IMAD.MOV.U32 R19, RZ, RZ, R11 ;  /* 0x000000ffff137224 */ /* 0x001fe400078e000b */
        /* <DEDUP_REMOVED lines=8> */
[----:B------:R-:W-:Y:S02]  /*aee0*/  ISETP.GT.U32.AND P6, PT, R3, R10, PT ;  /* 0x0000000a0300720c */ /* 0x000fe40003fc4070 */
[----:B------:R-:W-:Y:S02]  /*aef0*/  IABS R13, R123 ;  /* 0x0000007b000d7213 */ /* 0x000fe40000000000 */
[----:B------:R-:W-:Y:S01]  /*af00*/  IABS R17, R130 ;  /* 0x0000008200117213 */ /* 0x000fe20000000000 */
[----:B------:R-:W-:Y:S02]  /*af10*/  @!P1 IMAD.IADD R15, R15, 0x1, -R3 ;  /* 0x000000010f0f9824 */ /* 0x000fe400078e0a03 */
[----:B------:R-:W-:Y:S01]  /*af20*/  IMAD.HI.U32 R18, R4, R13, RZ ;  /* 0x0000000d04127227 */ /* 0x000fe200078e00ff */
[----:B------:R-:W-:-:S03]  /*af30*/  IABS R12, R131 ;  /* 0x00000083000c7213 */ /* 0x000fc60000000000 */
[----:B------:R-:W-:Y:S02]  /*af40*/  IMAD.MOV.U32 R11, RZ, RZ, R17 ;  /* 0x000000ffff0b7224 */ /* 0x000fe400078e0011 */
[----:B------:R-:W-:Y:S01]  /*af50*/  @!P5 IMAD.IADD R16, R16, 0x1, -R3 ;  /* 0x000000011010d824 */ /* 0x000fe200078e0a03 */
[----:B------:R-:W-:Y:S01]  /*af60*/  ISETP.GT.U32.AND P5, PT, R3, R15, PT ;  /* 0x0000000f0300720c */ /* 0x000fe20003fa4070 */
[----:B------:R-:W-:Y:S01]  /*af70*/  IMAD.MOV R18, RZ, RZ, -R18 ;  /* 0x000000ffff127224 */ /* 0x000fe200078e0a12 */
[----:B------:R-:W-:Y:S01]  /*af80*/  ISETP.GE.AND P0, PT, R119, RZ, PT ;  /* 0x000000ff7700720c */ /* 0x000fe20003f06270 */
[----:B------:R-:W-:Y:S01]  /*af90*/  IMAD.HI.U32 R17, R4, R11, RZ ;  /* 0x0000000b04117227 */ /* 0x000fe200078e00ff */
[----:B------:R-:W-:-:S03]  /*afa0*/  ISETP.GE.AND P4, PT, R118, RZ, PT ;  /* 0x000000ff7600720c */ /* 0x000fc60003f86270 */
[----:B------:R-:W-:Y:S01]  /*afb0*/  @!P6 IMAD.IADD R10, R10, 0x1, -R3 ;  /* 0x000000010a0ae824 */ /* 0x000fe200078e0a03 */
[C---:B------:R-:W-:Y:S01]  /*afc0*/  ISETP.GT.U32.AND P6, PT, R3.reuse, R16, PT ;  /* 0x000000100300720c */ /* 0x040fe20003fc4070 */
[C---:B------:R-:W-:Y:S02]  /*afd0*/  IMAD R13, R3.reuse, R18, R13 ;  /* 0x00000012030d7224 */ /* 0x040fe400078e020d */
[----:B------:R-:W-:Y:S02]  /*afe0*/  IMAD.MOV R17, RZ, RZ, -R17 ;  /* 0x000000ffff117224 */ /* 0x000fe400078e0a11 */
[----:B------:R-:W-:Y:S01]  /*aff0*/  IMAD.HI.U32 R18, R4, R12, RZ ;  /* 0x0000000c04127227 */ /* 0x000fe200078e00ff */
[----:B------:R0:W-:Y:S03]  /*b000*/  STL [R1+0x37c], R19 ;  /* 0x00037c1301007387 */ /* 0x0001e60000100800 */
[----:B------:R-:W-:-:S02]  /*b010*/  IMAD R11, R3, R17, R11 ;  /* 0x00000011030b7224 */ /* 0x000fc400078e020b */
[----:B------:R-:W-:Y:S02]  /*b020*/  IMAD.MOV R18, RZ, RZ, -R18 ;  /* 0x000000ffff127224 */ /* 0x000fe400078e0a12 */
[----:B------:R-:W-:Y:S02]  /*b030*/  @!P5 IMAD.IADD R15, R15, 0x1, -R3 ;  /* 0x000000010f0fd824 */ /* 0x000fe400078e0a03 */
[----:B0-----:R-:W-:Y:S02]  /*b040*/  IMAD.MOV.U32 R19, RZ, RZ, R14 ;  /* 0x000000ffff137224 */ /* 0x001fe400078e000e */
[----:B------:R-:W-:Y:S01]  /*b050*/  IMAD.MOV.U32 R14, RZ, RZ, R9 ;  /* 0x000000ffff0e7224 */ /* 0x000fe200078e0009 */
[C---:B------:R-:W-:Y:S01]  /*b060*/  ISETP.GT.U32.AND P5, PT, R3.reuse, R11, PT ;  /* 0x0000000b0300720c */ /* 0x040fe20003fa4070 */
[C---:B------:R-:W-:Y:S01]  /*b070*/  IMAD R12, R3.reuse, R18, R12 ;  /* 0x00000012030c7224 */ /* 0x040fe200078e020c */
[----:B------:R-:W-:Y:S01]  /*b080*/  IABS R17, R132 ;  /* 0x0000008400117213 */ /* 0x000fe20000000000 */
[----:B------:R-:W-:Y:S01]  /*b090*/  @!P0 IMAD.MOV R14, RZ, RZ, -R14 ;  /* 0x000000ffff0e8224 */ /* 0x000fe200078e0a0e */
[C---:B------:R-:W-:Y:S01]  /*b0a0*/  ISETP.GT.U32.AND P0, PT, R3.reuse, R13, PT ;  /* 0x0000000d0300720c */ /* 0x040fe20003f04070 */
[----:B------:R-:W-:Y:S01]  /*b0b0*/  @!P4 IMAD.MOV R19, RZ, RZ, -R19 ;  /* 0x000000ffff13c224 */ /* 0x000fe200078e0a13 */
[C---:B------:R-:W-:Y:S01]  /*b0c0*/  ISETP.GT.U32.AND P4, PT, R3.reuse, R10, PT ;  /* 0x0000000a0300720c */ /* 0x040fe20003f84070 */
[----:B------:R-:W-:Y:S01]  /*b0d0*/  @!P6 IMAD.IADD R16, R16, 0x1, -R3 ;  /* 0x000000011010e824 */ /* 0x000fe200078e0a03 */
[----:B------:R-:W-:Y:S01]  /*b0e0*/  ISETP.GT.U32.AND P6, PT, R3, R12, PT ;  /* 0x0000000c0300720c */ /* 0x000fe20003fc4070 */
[----:B------:R-:W-:Y:S01]  /*b0f0*/  IMAD.MOV.U32 R9, RZ, RZ, R17 ;  /* 0x000000ffff097224 */ /* 0x000fe200078e0011 */
[----:B------:R-:W-:-:S02]  /*b100*/  ISETP.GE.AND P2, PT, R120, RZ, PT ;  /* 0x000000ff7800720c */ /* 0x000fc40003f46270 */
[----:B------:R-:W-:Y:S01]  /*b110*/  ISETP.GE.AND P1, PT, R122, RZ, PT ;  /* 0x000000ff7a00720c */ /* 0x000fe20003f26270 */
[----:B------:R-:W-:Y:S01]  /*b120*/  IMAD.HI.U32 R17, R4, R9, RZ ;  /* 0x0000000904117227 */ /* 0x000fe200078e00ff */
[----:B------:R0:W-:Y:S03]  /*b130*/  STL [R1+0x378], R19 ;  /* 0x0003781301007387 */ /* 0x0001e60000100800 */
[----:B------:R-:W-:Y:S01]  /*b140*/  @!P5 IMAD.IADD R11, R11, 0x1, -R3 ;  /* 0x000000010b0bd824 */ /* 0x000fe200078e0a03 */
[----:B------:R1:W-:Y:S01]  /*b150*/  STL [R1+0x374], R14 ;  /* 0x0003740e01007387 */ /* 0x0003e20000100800 */
[----:B------:R-:W-:Y:S02]  /*b160*/  IMAD.MOV R17, RZ, RZ, -R17 ;  /* 0x000000ffff117224 */ /* 0x000fe400078e0a11 */
[----:B------:R-:W-:Y:S02]  /*b170*/  @!P0 IMAD.IADD R13, R13, 0x1, -R3 ;  /* 0x000000010d0d8824 */ /* 0x000fe400078e0a03 */
[----:B------:R-:W-:-:S02]  /*b180*/  IMAD.MOV.U32 R20, RZ, RZ, R15 ;  /* 0x000000ffff147224 */ /* 0x000fc400078e000f */
[----:B0-----:R-:W-:Y:S01]  /*b190*/  IMAD.MOV.U32 R19, RZ, RZ, R16 ;  /* 0x000000ffff137224 */ /* 0x001fe200078e0010 */
[----:B-1----:R-:W-:Y:S01]  /*b1a0*/  IABS R14, R133 ;  /* 0x00000085000e7213 */ /* 0x002fe20000000000 */
[--C-:B------:R-:W-:Y:S02]  /*b1b0*/  @!P4 IMAD.IADD R10, R10, 0x1, -R3.reuse ;  /* 0x000000010a0ac824 */ /* 0x100fe400078e0a03 */
[----:B------:R-:W-:Y:S01]  /*b1c0*/  @!P6 IMAD.IADD R12, R12, 0x1, -R3 ;  /* 0x000000010c0ce824 */ /* 0x000fe200078e0a03 */
[C---:B------:R-:W-:Y:S01]  /*b1d0*/  ISETP.GT.U32.AND P6, PT, R3.reuse, R11, PT ;  /* 0x0000000b0300720c */ /* 0x040fe20003fc4070 */
[----:B------:R-:W-:Y:S01]  /*b1e0*/  IMAD.HI.U32 R18, R4, R14, RZ ;  /* 0x0000000e04127227 */ /* 0x000fe200078e00ff */
[----:B------:R-:W-:-:S03]  /*b1f0*/  ISETP.GT.U32.AND P5, PT, R3, R13, PT ;  /* 0x0000000d0300720c */ /* 0x000fc60003fa4070 */
[C---:B------:R-:W-:Y:S02]  /*b200*/  IMAD R9, R3.reuse, R17, R9 ;  /* 0x0000001103097224 */ /* 0x040fe400078e0209 */
[----:B------:R-:W-:Y:S02]  /*b210*/  @!P2 IMAD.MOV R20, RZ, RZ, -R20 ;  /* 0x000000ffff14a224 */ /* 0x000fe400078e0a14 */
[----:B------:R-:W-:Y:S02]  /*b220*/  @!P3 IMAD.MOV R19, RZ, RZ, -R19 ;  /* 0x000000ffff13b224 */ /* 0x000fe400078e0a13 */
[----:B------:R-:W-:Y:S01]  /*b230*/  @!P1 IMAD.MOV R10, RZ, RZ, -R10 ;  /* 0x000000ffff0a9224 */ /* 0x000fe200078e0a0a */
[----:B------:R-:W-:Y:S01]  /*b240*/  STL [R1+0x370], R20 ;  /* 0x0003701401007387 */ /* 0x000fe20000100800 */
[----:B------:R-:W-:Y:S01]  /*b250*/  IMAD.MOV R18, RZ, RZ, -R18 ;  /* 0x000000ffff127224 */ /* 0x000fe200078e0a12 */
[----:B------:R-:W-:Y:S02]  /*b260*/  ISETP.GT.U32.AND P1, PT, R3, R9, PT ;  /* 0x000000090300720c */ /* 0x000fe40003f24070 */
[----:B------:R-:W-:Y:S01]  /*b270*/  STL [R1+0x36c], R19 ;  /* 0x00036c1301007387 */ /* 0x000fe20000100800 */
[----:B------:R-:W-:-:S03]  /*b280*/  ISETP.GE.AND P4, PT, R123, RZ, PT ;  /* 0x000000ff7b00720c */ /* 0x000fc60003f86270 */
[----:B------:R0:W-:Y:S01]  /*b290*/  STL [R1+0x368], R10 ;  /* 0x0003680a01007387 */ /* 0x0001e20000100800 */
[----:B------:R-:W-:Y:S02]  /*b2a0*/  IABS R17, R134 ;  /* 0x0000008600117213 */ /* 0x000fe40000000000 */
[----:B------:R-:W-:Y:S01]  /*b2b0*/  ISETP.GT.U32.AND P2, PT, R3, R12, PT ;  /* 0x0000000c0300720c */ /* 0x000fe20003f44070 */
[--C-:B------:R-:W-:Y:S02]  /*b2c0*/  @!P6 IMAD.IADD R11, R11, 0x1, -R3.reuse ;  /* 0x000000010b0be824 */ /* 0x100fe400078e0a03 */
[----:B0-----:R-:W-:Y:S02]  /*b2d0*/  IMAD R10, R3, R18, R14 ;  /* 0x00000012030a7224 */ /* 0x001fe400078e020e */
[----:B------:R-:W-:Y:S02]  /*b2e0*/  @!P5 IMAD.IADD R13, R13, 0x1, -R3 ;  /* 0x000000010d0dd824 */ /* 0x000fe400078e0a03 */
[----:B------:R-:W-:Y:S01]  /*b2f0*/  IMAD.HI.U32 R14, R4, R17, RZ ;  /* 0x00000011040e7227 */ /* 0x000fe200078e00ff */
[----:B------:R-:W-:-:S02]  /*b300*/  ISETP.GT.U32.AND P6, PT, R3, R10, PT ;  /* 0x0000000a0300720c */ /* 0x000fc40003fc4070 */
[----:B------:R-:W-:Y:S01]  /*b310*/  ISETP.GE.AND P0, PT, R130, RZ, PT ;  /* 0x000000ff8200720c */ /* 0x000fe20003f06270 */
[----:B------:R-:W-:Y:S01]  /*b320*/  IMAD.MOV R14, RZ, RZ, -R14 ;  /* 0x000000ffff0e7224 */ /* 0x000fe200078e0a0e */
[----:B------:R-:W-:Y:S01]  /*b330*/  ISETP.GE.AND P3, PT, R131, RZ, PT ;  /* 0x000000ff8300720c */ /* 0x000fe20003f66270 */
[----:B------:R-:W-:Y:S01]  /*b340*/  @!P1 IMAD.IADD R9, R9, 0x1, -R3 ;  /* 0x0000000109099824 */ /* 0x000fe200078e0a03 */
[----:B------:R-:W-:Y:S01]  /*b350*/  IABS R16, R135 ;  /* 0x0000008700107213 */ /* 0x000fe20000000000 */
[----:B------:R-:W-:Y:S01]  /*b360*/  IMAD.MOV.U32 R21, RZ, RZ, R13 ;  /* 0x000000ffff157224 */ /* 0x000fe200078e000d */
[----:B------:R-:W-:Y:S01]  /*b370*/  IABS R15, R136 ;  /* 0x00000088000f7213 */ /* 0x000fe20000000000 */
[----:B------:R-:W-:Y:S02]  /*b380*/  @!P2 IMAD.IADD R12, R12, 0x1, -R3 ;  /* 0x000000010c0ca824 */ /* 0x000fe400078e0a03 */
[C---:B------:R-:W-:Y:S02]  /*b390*/  IMAD R14, R3.reuse, R14, R17 ;  /* 0x0000000e030e7224 */ /* 0x040fe400078e0211 */
[----:B------:R-:W-:Y:S01]  /*b3a0*/  @!P4 IMAD.MOV R21, RZ, RZ, -R21 ;  /* 0x000000ffff15c224 */ /* 0x000fe200078e0a15 */
[----:B------:R-:W-:Y:S01]  /*b3b0*/  ISETP.GT.U32.AND P4, PT, R3, R9, PT ;  /* 0x000000090300720c */ /* 0x000fe20003f84070 */
[----:B------:R-:W-:-:S04]  /*b3c0*/  IMAD.HI.U32 R19, R4, R16, RZ ;  /* 0x0000001004137227 */ /* 0x000fc800078e00ff */
[----:B------:R-:W-:Y:S02]  /*b3d0*/  IMAD.MOV.U32 R20, RZ, RZ, R11 ;  /* 0x000000ffff147224 */ /* 0x000fe400078e000b */
[----:B------:R-:W-:Y:S01]  /*b3e0*/  @!P6 IMAD.IADD R10, R10, 0x1, -R3 ;  /* 0x000000010a0ae824 */ /* 0x000fe200078e0a03 */
[----:B------:R-:W-:Y:S01]  /*b3f0*/  ISETP.GT.U32.AND P6, PT, R3, R14, PT ;  /* 0x0000000e0300720c */ /* 0x000fe20003fc4070 */
[----:B------:R-:W-:Y:S02]  /*b400*/  IMAD.MOV.U32 R11, RZ, RZ, R12 ;  /* 0x000000ffff0b7224 */ /* 0x000fe400078e000c */
[----:B------:R-:W-:-:S04]  /*b410*/  IMAD.HI.U32 R17, R4, R15, RZ ;  /* 0x0000000f04117227 */ /* 0x000fc800078e00ff */
[----:B------:R-:W-:Y:S02]  /*b420*/  IMAD.MOV R19, RZ, RZ, -R19 ;  /* 0x000000ffff137224 */ /* 0x000fe400078e0a13 */
[----:B------:R-:W-:Y:S02]  /*b430*/  @!P0 IMAD.MOV R20, RZ, RZ, -R20 ;  /* 0x000000ffff148224 */ /* 0x000fe400078e0a14 */
[----:B------:R-:W-:Y:S01]  /*b440*/  @!P3 IMAD.MOV R11, RZ, RZ, -R11 ;  /* 0x000000ffff0bb224 */ /* 0x000fe200078e0a0b */
[----:B------:R-:W-:Y:S01]  /*b450*/  STL [R1+0x364], R21 ;  /* 0x0003641501007387 */ /* 0x000fe20000100800 */
[----:B------:R-:W-:Y:S02]  /*b460*/  IMAD.MOV R17, RZ, RZ, -R17 ;  /* 0x000000ffff117224 */ /* 0x000fe400078e0a11 */
[----:B------:R-:W-:Y:S01]  /*b470*/  IMAD R12, R3, R19, R16 ;  /* 0x00000013030c7224 */ /* 0x000fe200078e0210 */
[----:B------:R-:W-:Y:S01]  /*b480*/  STL [R1+0x360], R20 ;  /* 0x0003601401007387 */ /* 0x000fe20000100800 */
[----:B------:R-:W-:Y:S01]  /*b490*/  IABS R18, R137 ;  /* 0x0000008900127213 */ /* 0x000fe20000000000 */
[----:B------:R-:W-:-:S02]  /*b4a0*/  @!P4 IMAD.IADD R9, R9, 0x1, -R3 ;  /* 0x000000010909c824 */ /* 0x000fc400078e0a03 */
[----:B------:R0:W-:Y:S01]  /*b4b0*/  STL [R1+0x35c], R11 ;  /* 0x00035c0b01007387 */ /* 0x0001e20000100800 */
[C---:B------:R-:W-:Y:S01]  /*b4c0*/  ISETP.GT.U32.AND P4, PT, R3.reuse, R12, PT ;  /* 0x0000000c0300720c */ /* 0x040fe20003f84070 */
[----:B------:R-:W-:Y:S01]  /*b4d0*/  IMAD.MOV.U32 R13, RZ, RZ, R18 ;  /* 0x000000ffff0d7224 */ /* 0x000fe200078e0012 */
[C---:B------:R-:W-:Y:S01]  /*b4e0*/  ISETP.GT.U32.AND P0, PT, R3.reuse, R10, PT ;  /* 0x0000000a0300720c */ /* 0x040fe20003f04070 */
[----:B------:R-:W-:Y:S02]  /*b4f0*/  @!P6 IMAD.IADD R14, R14, 0x1, -R3 ;  /* 0x000000010e0ee824 */ /* 0x000fe400078e0a03 */
[----:B0-----:R-:W-:Y:S01]  /*b500*/  IMAD R11, R3, R17, R15 ;  /* 0x00000011030b7224 */ /* 0x001fe200078e020f */
[----:B------:R-:W-:Y:S01]  /*b510*/  ISETP.GE.AND P2, PT, R133, RZ, PT ;  /* 0x000000ff8500720c */ /* 0x000fe20003f46270 */
[----:B------:R-:W-:-:S03]  /*b520*/  IMAD.HI.U32 R16, R4, R13, RZ ;  /* 0x0000000d04107227 */ /* 0x000fc600078e00ff */
[C---:B------:R-:W-:Y:S02]  /*b530*/  ISETP.GT.U32.AND P6, PT, R3.reuse, R11, PT ;  /* 0x0000000b0300720c */ /* 0x040fe40003fc4070 */
[----:B------:R-:W-:Y:S01]  /*b540*/  ISETP.GE.AND P5, PT, R132, RZ, PT ;  /* 0x000000ff8400720c */ /* 0x000fe20003fa6270 */
[----:B------:R-:W-:Y:S01]  /*b550*/  IMAD.MOV R16, RZ, RZ, -R16 ;  /* 0x000000ffff107224 */ /* 0x000fe200078e0a10 */
[----:B------:R-:W-:Y:S01]  /*b560*/  IABS R18, R138 ;  /* 0x0000008a00127213 */ /* 0x000fe20000000000 */
[--C-:B------:R-:W-:Y:S02]  /*b570*/  @!P4 IMAD.IADD R12, R12, 0x1, -R3.reuse ;  /* 0x000000010c0cc824 */ /* 0x100fe400078e0a03 */
[----:B------:R-:W-:Y:S02]  /*b580*/  @!P0 IMAD.IADD R10, R10, 0x1, -R3 ;  /* 0x000000010a0a8824 */ /* 0x000fe400078e0a03 */
[----:B------:R-:W-:Y:S02]  /*b590*/  IMAD R13, R3, R16, R13 ;  /* 0x00000010030d7224 */ /* 0x000fe400078e020d */
[----:B------:R-:W-:-:S02]  /*b5a0*/  IMAD.MOV.U32 R20, RZ, RZ, R9 ;  /* 0x000000ffff147224 */ /* 0x000fc400078e0009 */
[----:B------:R-:W-:Y:S01]  /*b5b0*/  @!P6 IMAD.IADD R11, R11, 0x1, -R3 ;  /* 0x000000010b0be824 */ /* 0x000fe200078e0a03 */
[----:B------:R-:W-:Y:S01]  /*b5c0*/  ISETP.GT.U32.AND P6, PT, R3, R12, PT ;  /* 0x0000000c0300720c */ /* 0x000fe20003fc4070 */
[----:B------:R-:W-:-:S04]  /*b5d0*/  IMAD.HI.U32 R19, R4, R18, RZ ;  /* 0x0000001204137227 */ /* 0x000fc800078e00ff */
[----:B------:R-:W-:Y:S01]  /*b5e0*/  @!P2 IMAD.MOV R10, RZ, RZ, -R10 ;  /* 0x000000ffff0aa224 */ /* 0x000fe200078e0a0a */
[----:B------:R-:W-:Y:S01]  /*b5f0*/  ISETP.GT.U32.AND P2, PT, R3, R13, PT ;  /* 0x0000000d0300720c */ /* 0x000fe20003f44070 */
[----:B------:R-:W-:Y:S02]  /*b600*/  @!P5 IMAD.MOV R20, RZ, RZ, -R20 ;  /* 0x000000ffff14d224 */ /* 0x000fe400078e0a14 */
[----:B------:R-:W-:-:S03]  /*b610*/  IMAD.MOV R19, RZ, RZ, -R19 ;  /* 0x000000ffff137224 */ /* 0x000fc600078e0a13 */
[----:B------:R-:W-:Y:S01]  /*b620*/  STL [R1+0x358], R20 ;  /* 0x0003581401007387 */ /* 0x000fe20000100800 */
[----:B------:R-:W-:-:S03]  /*b630*/  ISETP.GT.U32.AND P4, PT, R3, R14, PT ;  /* 0x0000000e0300720c */ /* 0x000fc60003f84070 */
[----:B------:R0:W-:Y:S01]  /*b640*/  STL [R1+0x354], R10 ;  /* 0x0003540a01007387 */ /* 0x0001e20000100800 */
[--C-:B------:R-:W-:Y:S01]  /*b650*/  @!P6 IMAD.IADD R12, R12, 0x1, -R3.reuse ;  /* 0x000000010c0ce824 */ /* 0x100fe200078e0a03 */
[----:B------:R-:W-:Y:S01]  /*b660*/  IABS R15, R139 ;  /* 0x0000008b000f7213 */ /* 0x000fe20000000000 */
[----:B------:R-:W-:Y:S02]  /*b670*/  @!P2 IMAD.IADD R13, R13, 0x1, -R3 ;  /* 0x000000010d0da824 */ /* 0x000fe400078e0a03 */
[----:B0-----:R-:W-:Y:S01]  /*b680*/  IMAD R10, R3, R19, R18 ;  /* 0x00000013030a7224 */ /* 0x001fe200078e0212 */
[----:B------:R-:W-:-:S04]  /*b690*/  ISETP.GE.AND P3, PT, R135, RZ, PT ;  /* 0x000000ff8700720c */ /* 0x000fc80003f66270 */
[C---:B------:R-:W-:Y:S01]  /*b6a0*/  ISETP.GT.U32.AND P6, PT, R3.reuse, R10, PT ;  /* 0x0000000a0300720c */ /* 0x040fe20003fc4070 */
[----:B------:R-:W-:Y:S01]  /*b6b0*/  IMAD.HI.U32 R9, R4, R15, RZ ;  /* 0x0000000f04097227 */ /* 0x000fe200078e00ff */
[C---:B------:R-:W-:Y:S02]  /*b6c0*/  ISETP.GT.U32.AND P5, PT, R3.reuse, R11, PT ;  /* 0x0000000b0300720c */ /* 0x040fe40003fa4070 */
[----:B------:R-:W-:Y:S01]  /*b6d0*/  ISETP.GT.U32.AND P2, PT, R3, R13, PT ;  /* 0x0000000d0300720c */ /* 0x000fe20003f44070 */
[----:B------:R-:W-:Y:S01]  /*b6e0*/  IMAD.MOV R9, RZ, RZ, -R9 ;  /* 0x000000ffff097224 */ /* 0x000fe200078e0a09 */
[----:B------:R-:W-:Y:S01]  /*b6f0*/  IABS R16, R141 ;  /* 0x0000008d00107213 */ /* 0x000fe20000000000 */
[----:B------:R-:W-:Y:S01]  /*b700*/  @!P4 IMAD.IADD R14, R14, 0x1, -R3 ;  /* 0x000000010e0ec824 */ /* 0x000fe200078e0a03 */
[----:B------:R-:W-:Y:S01]  /*b710*/  ISETP.GE.AND P4, PT, R137, RZ, PT ;  /* 0x000000ff8900720c */ /* 0x000fe20003f86270 */
[----:B------:R-:W-:Y:S02]  /*b720*/  IMAD R9, R3, R9, R15 ;  /* 0x0000000903097224 */ /* 0x000fe400078e020f */
[----:B------:R-:W-:Y:S01]  /*b730*/  IMAD.MOV.U32 R20, RZ, RZ, R14 ;  /* 0x000000ffff147224 */ /* 0x000fe200078e000e */
[----:B------:R-:W-:Y:S01]  /*b740*/  IABS R14, R142 ;  /* 0x0000008e000e7213 */ /* 0x000fe20000000000 */
[----:B------:R-:W-:-:S02]  /*b750*/  @!P6 IMAD.IADD R10, R10, 0x1, -R3 ;  /* 0x000000010a0ae824 */ /* 0x000fc400078e0a03 */
[----:B------:R-:W-:Y:S02]  /*b760*/  IMAD.MOV.U32 R19, RZ, RZ, R12 ;  /* 0x000000ffff137224 */ /* 0x000fe400078e000c */
[----:B------:R-:W-:Y:S01]  /*b770*/  IMAD.HI.U32 R15, R4, R16, RZ ;  /* 0x00000010040f7227 */ /* 0x000fe200078e00ff */
[----:B------:R-:W-:-:S03]  /*b780*/  IABS R17, R140 ;  /* 0x0000008c00117213 */ /* 0x000fc60000000000 */
[----:B------:R-:W-:Y:S01]  /*b790*/  @!P3 IMAD.MOV R19, RZ, RZ, -R19 ;  /* 0x000000ffff13b224 */ /* 0x000fe200078e0a13 */
[----:B------:R-:W-:Y:S01]  /*b7a0*/  ISETP.GT.U32.AND P3, PT, R3, R10, PT ;  /* 0x0000000a0300720c */ /* 0x000fe20003f64070 */
[----:B------:R-:W-:Y:S02]  /*b7b0*/  IMAD.MOV R15, RZ, RZ, -R15 ;  /* 0x000000ffff0f7224 */ /* 0x000fe400078e0a0f */
[----:B------:R-:W-:Y:S01]  /*b7c0*/  @!P5 IMAD.IADD R11, R11, 0x1, -R3 ;  /* 0x000000010b0bd824 */ /* 0x000fe200078e0a03 */
[----:B------:R-:W-:Y:S01]  /*b7d0*/  ISETP.GT.U32.AND P5, PT, R3, R9, PT ;  /* 0x000000090300720c */ /* 0x000fe20003fa4070 */
[----:B------:R-:W-:Y:S01]  /*b7e0*/  IMAD.HI.U32 R12, R4, R14, RZ ;  /* 0x0000000e040c7227 */ /* 0x000fe200078e00ff */
[----:B------:R-:W-:-:S03]  /*b7f0*/  ISETP.GE.AND P1, PT, R134, RZ, PT ;  /* 0x000000ff8600720c */ /* 0x000fc60003f26270 */
[----:B------:R-:W-:Y:S01]  /*b800*/  @!P2 IMAD.IADD R13, R13, 0x1, -R3 ;  /* 0x000000010d0da824 */ /* 0x000fe200078e0a03 */
[----:B------:R-:W-:Y:S01]  /*b810*/  ISETP.GE.AND P0, PT, R136, RZ, PT ;  /* 0x000000ff8800720c */ /* 0x000fe20003f06270 */
[----:B------:R-:W-:Y:S02]  /*b820*/  IMAD R16, R3, R15, R16 ;  /* 0x0000000f03107224 */ /* 0x000fe400078e0210 */
[----:B------:R-:W-:Y:S02]  /*b830*/  IMAD.MOV R12, RZ, RZ, -R12 ;  /* 0x000000ffff0c7224 */ /* 0x000fe400078e0a0c */
[----:B------:R-:W-:Y:S02]  /*b840*/  IMAD.MOV.U32 R15, RZ, RZ, R13 ;  /* 0x000000ffff0f7224 */ /* 0x000fe400078e000d */
[----:B------:R-:W-:-:S04]  /*b850*/  IMAD.HI.U32 R18, R4, R17, RZ ;  /* 0x0000001104127227 */ /* 0x000fc800078e00ff */
[C---:B------:R-:W-:Y:S02]  /*b860*/  IMAD R14, R3.reuse, R12, R14 ;  /* 0x0000000c030e7224 */ /* 0x040fe400078e020e */
[----:B------:R-:W-:Y:S01]  /*b870*/  @!P4 IMAD.MOV R15, RZ, RZ, -R15 ;  /* 0x000000ffff0fc224 */ /* 0x000fe200078e0a0f */
[C---:B------:R-:W-:Y:S01]  /*b880*/  ISETP.GT.U32.AND P4, PT, R3.reuse, R16, PT ;  /* 0x000000100300720c */ /* 0x040fe20003f84070 */
[----:B------:R-:W-:Y:S02]  /*b890*/  IMAD.MOV R18, RZ, RZ, -R18 ;  /* 0x000000ffff127224 */ /* 0x000fe400078e0a12 */
[----:B------:R-:W-:Y:S01]  /*b8a0*/  @!P3 IMAD.IADD R10, R10, 0x1, -R3 ;  /* 0x000000010a0ab824 */ /* 0x000fe200078e0a03 */
[C---:B------:R-:W-:Y:S01]  /*b8b0*/  ISETP.GT.U32.AND P3, PT, R3.reuse, R14, PT ;  /* 0x0000000e0300720c */ /* 0x040fe20003f64070 */
[----:B------:R-:W-:Y:S02]  /*b8c0*/  IMAD R17, R3, R18, R17 ;  /* 0x0000001203117224 */ /* 0x000fe400078e0211 */
[----:B------:R-:W-:-:S02]  /*b8d0*/  @!P5 IMAD.IADD R9, R9, 0x1, -R3 ;  /* 0x000000010909d824 */ /* 0x000fc400078e0a03 */
[----:B------:R-:W-:Y:S02]  /*b8e0*/  @!P1 IMAD.MOV R20, RZ, RZ, -R20 ;  /* 0x000000ffff149224 */ /* 0x000fe400078e0a14 */
[----:B------:R-:W-:Y:S01]  /*b8f0*/  @!P0 IMAD.MOV R11, RZ, RZ, -R11 ;  /* 0x000000ffff0b8224 */ /* 0x000fe200078e0a0b */
[C---:B------:R-:W-:Y:S02]  /*b900*/  ISETP.GT.U32.AND P5, PT, R3.reuse, R9, PT ;  /* 0x000000090300720c */ /* 0x040fe40003fa4070 */
[----:B------:R-:W-:Y:S01]  /*b910*/  ISETP.GT.U32.AND P2, PT, R3, R17, PT ;  /* 0x000000110300720c */ /* 0x000fe20003f44070 */
[----:B------:R-:W-:Y:S01]  /*b920*/  STL [R1+0x350], R20 ;  /* 0x0003501401007387 */ /* 0x000fe20000100800 */
[----:B------:R-:W-:-:S03]  /*b930*/  @!P4 IMAD.IADD R16, R16, 0x1, -R3 ;  /* 0x000000011010c824 */ /* 0x000fc600078e0a03 */
[----:B------:R-:W-:Y:S04]  /*b940*/  STL [R1+0x34c], R19 ;  /* 0x00034c1301007387 */ /* 0x000fe80000100800 */
[----:B------:R0:W-:Y:S01]  /*b950*/  STL [R1+0x348], R11 ;  /* 0x0003480b01007387 */ /* 0x0001e20000100800 */
[----:B------:R-:W-:Y:S01]  /*b960*/  ISETP.GE.AND P1, PT, R138, RZ, PT ;  /* 0x000000ff8a00720c */ /* 0x000fe20003f26270 */
[--C-:B------:R-:W-:Y:S01]  /*b970*/  @!P3 IMAD.IADD R14, R14, 0x1, -R3.reuse ;  /* 0x000000010e0eb824 */ /* 0x100fe200078e0a03 */
[----:B------:R-:W-:Y:S02]  /*b980*/  ISETP.GE.AND P6, PT, R139, RZ, PT ;  /* 0x000000ff8b00720c */ /* 0x000fe40003fc6270 */
[----:B------:R-:W-:Y:S02]  /*b990*/  ISETP.GT.U32.AND P3, PT, R3, R16, PT ;  /* 0x000000100300720c */ /* 0x000fe40003f64070 */
[----:B0-----:R-:W-:Y:S01]  /*b9a0*/  IABS R11, R143 ;  /* 0x0000008f000b7213 */ /* 0x001fe20000000000 */
[----:B------:R-:W-:-:S04]  /*b9b0*/  @!P5 IMAD.IADD R9, R9, 0x1, -R3 ;  /* 0x000000010909d824 */ /* 0x000fc800078e0a03 */
[----:B------:R-:W-:-:S04]  /*b9c0*/  IMAD.HI.U32 R13, R4, R11, RZ ;  /* 0x0000000b040d7227 */ /* 0x000fc800078e00ff */
[----:B------:R-:W-:Y:S02]  /*b9d0*/  @!P2 IMAD.IADD R17, R17, 0x1, -R3 ;  /* 0x000000011111a824 */ /* 0x000fe400078e0a03 */
[----:B------:R-:W-:Y:S02]  /*b9e0*/  IMAD.MOV R13, RZ, RZ, -R13 ;  /* 0x000000ffff0d7224 */ /* 0x000fe400078e0a0d */
[----:B------:R-:W-:Y:S01]  /*b9f0*/  IMAD.MOV.U32 R18, RZ, RZ, R10 ;  /* 0x000000ffff127224 */ /* 0x000fe200078e000a */
[C---:B------:R-:W-:Y:S01]  /*ba00*/  ISETP.GT.U32.AND P4, PT, R3.reuse, R17, PT ;  /* 0x000000110300720c */ /* 0x040fe20003f84070 */
[----:B------:R-:W-:Y:S02]  /*ba10*/  IMAD.MOV.U32 R10, RZ, RZ, R9 ;  /* 0x000000ffff0a7224 */ /* 0x000fe400078e0009 */
[----:B------:R-:W-:Y:S02]  /*ba20*/  IMAD R11, R3, R13, R11 ;  /* 0x0000000d030b7224 */ /* 0x000fe400078e020b */
[----:B------:R-:W-:Y:S01]  /*ba30*/  @!P1 IMAD.MOV R18, RZ, RZ, -R18 ;  /* 0x000000ffff129224 */ /* 0x000fe200078e0a12 */
[----:B------:R-:W-:Y:S01]  /*ba40*/  IABS R12, R144 ;  /* 0x00000090000c7213 */ /* 0x000fe20000000000 */
[----:B------:R-:W-:-:S02]  /*ba50*/  @!P6 IMAD.MOV R10, RZ, RZ, -R10 ;  /* 0x000000ffff0ae224 */ /* 0x000fc400078e0a0a */
[----:B------:R-:W-:Y:S01]  /*ba60*/  @!P3 IMAD.IADD R16, R16, 0x1, -R3 ;  /* 0x000000011010b824 */ /* 0x000fe200078e0a03 */
[----:B------:R-:W-:Y:S01]  /*ba70*/  ISETP.GT.U32.AND P3, PT, R3, R11, PT ;  /* 0x0000000b0300720c */ /* 0x000fe20003f64070 */
[----:B------:R0:W-:Y:S01]  /*ba80*/  STL [R1+0x344], R15 ;  /* 0x0003440f01007387 */ /* 0x0001e20000100800 */
[----:B------:R-:W-:-:S03]  /*ba90*/  ISETP.GE.AND P0, PT, R140, RZ, PT ;  /* 0x000000ff8c00720c */ /* 0x000fc60003f06270 */
[----:B------:R-:W-:Y:S04]  /*baa0*/  STL [R1+0x340], R18 ;  /* 0x0003401201007387 */ /* 0x000fe80000100800 */
[----:B------:R1:W-:Y:S01]  /*bab0*/  STL [R1+0x33c], R10 ;  /* 0x00033c0a01007387 */ /* 0x0003e20000100800 */
[----:B0-----:R-:W-:Y:S01]  /*bac0*/  IABS R15, R145 ;  /* 0x00000091000f7213 */ /* 0x001fe20000000000 */
[----:B------:R-:W-:Y:S01]  /*bad0*/  @!P4 IMAD.IADD R17, R17, 0x1, -R3 ;  /* 0x000000011111c824 */ /* 0x000fe200078e0a03 */
[----:B------:R-:W-:Y:S01]  /*bae0*/  ISETP.GE.AND P5, PT, R141, RZ, PT ;  /* 0x000000ff8d00720c */ /* 0x000fe20003fa6270 */
[----:B-1----:R-:W-:-:S04]  /*baf0*/  IMAD.HI.U32 R10, R4, R12, RZ ;  /* 0x0000000c040a7227 */ /* 0x002fc800078e00ff */
[----:B------:R-:W-:Y:S02]  /*bb00*/  IMAD.MOV.U32 R9, RZ, RZ, R15 ;  /* 0x000000ffff097224 */ /* 0x000fe400078e000f */
[----:B------:R-:W-:Y:S02]  /*bb10*/  IMAD.MOV R10, RZ, RZ, -R10 ;  /* 0x000000ffff0a7224 */ /* 0x000fe400078e0a0a */
[----:B------:R-:W-:-:S04]  /*bb20*/  IMAD.HI.U32 R15, R4, R9, RZ ;  /* 0x00000009040f7227 */ /* 0x000fc800078e00ff */
[----:B------:R-:W-:Y:S02]  /*bb30*/  IMAD R10, R3, R10, R12 ;  /* 0x0000000a030a7224 */ /* 0x000fe400078e020c */
[----:B------:R-:W-:Y:S02]  /*bb40*/  IMAD.MOV.U32 R20, RZ, RZ, R17 ;  /* 0x000000ffff147224 */ /* 0x000fe400078e0011 */
[----:B------:R-:W-:Y:S02]  /*bb50*/  @!P3 IMAD.IADD R11, R11, 0x1, -R3 ;  /* 0x000000010b0bb824 */ /* 0x000fe400078e0a03 */
[----:B------:R-:W-:Y:S02]  /*bb60*/  IMAD.MOV R15, RZ, RZ, -R15 ;  /* 0x000000ffff0f7224 */ /* 0x000fe400078e0a0f */
[----:B------:R-:W-:Y:S01]  /*bb70*/  @!P0 IMAD.MOV R20, RZ, RZ, -R20 ;  /* 0x000000ffff148224 */ /* 0x000fe200078e0a14 */
[C---:B------:R-:W-:Y:S02]  /*bb80*/  ISETP.GT.U32.AND P3, PT, R3.reuse, R11, PT ;  /* 0x0000000b0300720c */ /* 0x040fe40003f64070 */
[C---:B------:R-:W-:Y:S01]  /*bb90*/  ISETP.GT.U32.AND P0, PT, R3.reuse, R10, PT ;  /* 0x0000000a0300720c */ /* 0x040fe20003f04070 */
[C---:B------:R-:W-:Y:S01]  /*bba0*/  IMAD R9, R3.reuse, R15, R9 ;  /* 0x0000000f03097224 */ /* 0x040fe200078e0209 */
[----:B------:R-:W-:-:S02]  /*bbb0*/  ISETP.GT.U32.AND P1, PT, R3, R14, PT ;  /* 0x0000000e0300720c */ /* 0x000fc40003f24070 */
[----:B------:R-:W-:Y:S01]  /*bbc0*/  IABS R15, R147 ;  /* 0x00000093000f7213 */ /* 0x000fe20000000000 */
[----:B------:R-:W-:Y:S01]  /*bbd0*/  @!P5 IMAD.MOV R16, RZ, RZ, -R16 ;  /* 0x000000ffff10d224 */ /* 0x000fe200078e0a10 */
[----:B------:R-:W-:Y:S02]  /*bbe0*/  ISETP.GE.AND P2, PT, R142, RZ, PT ;  /* 0x000000ff8e00720c */ /* 0x000fe40003f46270 */
[----:B------:R-:W-:Y:S01]  /*bbf0*/  IABS R13, R149 ;  /* 0x00000095000d7213 */ /* 0x000fe20000000000 */
[----:B------:R-:W-:Y:S01]  /*bc00*/  IMAD.HI.U32 R17, R4, R15, RZ ;  /* 0x0000000f04117227 */ /* 0x000fe200078e00ff */
[----:B------:R-:W-:Y:S01]  /*bc10*/  ISETP.GE.AND P6, PT, R143, RZ, PT ;  /* 0x000000ff8f00720c */ /* 0x000fe20003fc6270 */
[----:B------:R-:W-:Y:S01]  /*bc20*/  STL [R1+0x338], R20 ;  /* 0x0003381401007387 */ /* 0x000fe20000100800 */
[----:B------:R-:W-:Y:S01]  /*bc30*/  IABS R18, R146 ;  /* 0x0000009200127213 */ /* 0x000fe20000000000 */
[--C-:B------:R-:W-:Y:S02]  /*bc40*/  @!P3 IMAD.IADD R11, R11, 0x1, -R3.reuse ;  /* 0x000000010b0bb824 */ /* 0x100fe400078e0a03 */
[----:B------:R0:W-:Y:S01]  /*bc50*/  STL [R1+0x334], R16 ;  /* 0x0003341001007387 */ /* 0x0001e20000100800 */
[--C-:B------:R-:W-:Y:S01]  /*bc60*/  @!P0 IMAD.IADD R10, R10, 0x1, -R3.reuse ;  /* 0x000000010a0a8824 */ /* 0x100fe200078e0a03 */
[----:B------:R-:W-:Y:S01]  /*bc70*/  ISETP.GT.U32.AND P5, PT, R3, R9, PT ;  /* 0x000000090300720c */ /* 0x000fe20003fa4070 */
[----:B------:R-:W-:-:S02]  /*bc80*/  @!P1 IMAD.IADD R14, R14, 0x1, -R3 ;  /* 0x000000010e0e9824 */ /* 0x000fc400078e0a03 */
[----:B0-----:R-:W-:Y:S02]  /*bc90*/  IMAD.MOV.U32 R16, RZ, RZ, R13 ;  /* 0x000000ffff107224 */ /* 0x001fe400078e000d */
[----:B------:R-:W-:Y:S01]  /*bca0*/  IMAD.MOV R13, RZ, RZ, -R17 ;  /* 0x000000ffff0d7224 */ /* 0x000fe200078e0a11 */
[C---:B------:R-:W-:Y:S01]  /*bcb0*/  ISETP.GT.U32.AND P0, PT, R3.reuse, R10, PT ;  /* 0x0000000a0300720c */ /* 0x040fe20003f04070 */
[----:B------:R-:W-:Y:S02]  /*bcc0*/  IMAD.MOV.U32 R20, RZ, RZ, R11 ;  /* 0x000000ffff147224 */ /* 0x000fe400078e000b */
[----:B------:R-:W-:Y:S02]  /*bcd0*/  IMAD R13, R3, R13, R15 ;  /* 0x0000000d030d7224 */ /* 0x000fe400078e020f */
[----:B------:R-:W-:Y:S01]  /*bce0*/  IMAD.HI.U32 R19, R4, R18, RZ ;  /* 0x0000001204137227 */ /* 0x000fe200078e00ff */
[----:B------:R-:W-:-:S03]  /*bcf0*/  IABS R12, R148 ;  /* 0x00000094000c7213 */ /* 0x000fc60000000000 */
[----:B------:R-:W-:Y:S02]  /*bd00*/  @!P2 IMAD.MOV R14, RZ, RZ, -R14 ;  /* 0x000000ffff0ea224 */ /* 0x000fe400078e0a0e */
[----:B------:R-:W-:Y:S01]  /*bd10*/  @!P6 IMAD.MOV R20, RZ, RZ, -R20 ;  /* 0x000000ffff14e224 */ /* 0x000fe200078e0a14 */
[----:B------:R-:W-:Y:S01]  /*bd20*/  ISETP.GT.U32.AND P6, PT, R3, R13, PT ;  /* 0x0000000d0300720c */ /* 0x000fe20003fc4070 */
[----:B------:R-:W-:Y:S01]  /*bd30*/  IMAD.MOV R19, RZ, RZ, -R19 ;  /* 0x000000ffff137224 */ /* 0x000fe200078e0a13 */
[----:B------:R0:W-:Y:S01]  /*bd40*/  STL [R1+0x330], R14 ;  /* 0x0003300e01007387 */ /* 0x0001e20000100800 */
[----:B------:R-:W-:Y:S01]  /*bd50*/  ISETP.GE.AND P4, PT, R144, RZ, PT ;  /* 0x000000ff9000720c */ /* 0x000fe20003f86270 */
[----:B------:R-:W-:-:S04]  /*bd60*/  IMAD.HI.U32 R17, R4, R12, RZ ;  /* 0x0000000c04117227 */ /* 0x000fc800078e00ff */
[----:B------:R-:W-:Y:S02]  /*bd70*/  @!P5 IMAD.IADD R9, R9, 0x1, -R3 ;  /* 0x000000010909d824 */ /* 0x000fe400078e0a03 */
[C---:B0-----:R-:W-:Y:S02]  /*bd80*/  IMAD R14, R3.reuse, R19, R18 ;  /* 0x00000013030e7224 */ /* 0x041fe400078e0212 */
[----:B------:R-:W-:Y:S01]  /*bd90*/  IMAD.MOV R17, RZ, RZ, -R17 ;  /* 0x000000ffff117224 */ /* 0x000fe200078e0a11 */
[C---:B------:R-:W-:Y:S01]  /*bda0*/  ISETP.GT.U32.AND P5, PT, R3.reuse, R9, PT ;  /* 0x000000090300720c */ /* 0x040fe20003fa4070 */
[----:B------:R-:W-:Y:S01]  /*bdb0*/  IMAD.HI.U32 R15, R4, R16, RZ ;  /* 0x00000010040f7227 */ /* 0x000fe200078e00ff */
[----:B------:R-:W-:-:S03]  /*bdc0*/  ISETP.GT.U32.AND P3, PT, R3, R14, PT ;  /* 0x0000000e0300720c */ /* 0x000fc60003f64070 */
[----:B------:R-:W-:Y:S02]  /*bdd0*/  @!P0 IMAD.IADD R10, R10, 0x1, -R3 ;  /* 0x000000010a0a8824 */ /* 0x000fe400078e0a03 */
[----:B------:R-:W-:Y:S02]  /*bde0*/  IMAD R12, R3, R17, R12 ;  /* 0x00000011030c7224 */ /* 0x000fe400078e020c */
[----:B------:R-:W-:Y:S02]  /*bdf0*/  IMAD.MOV R15, RZ, RZ, -R15 ;  /* 0x000000ffff0f7224 */ /* 0x000fe400078e0a0f */
[----:B------:R-:W-:Y:S02]  /*be00*/  IMAD.MOV.U32 R17, RZ, RZ, R10 ;  /* 0x000000ffff117224 */ /* 0x000fe400078e000a */
[----:B------:R-:W-:Y:S02]  /*be10*/  @!P6 IMAD.IADD R13, R13, 0x1, -R3 ;  /* 0x000000010d0de824 */ /* 0x000fe400078e0a03 */
[C---:B------:R-:W-:Y:S01]  /*be20*/  IMAD R11, R3.reuse, R15, R16 ;  /* 0x0000000f030b7224 */ /* 0x040fe200078e0210 */
[----:B------:R-:W-:Y:S01]  /*be30*/  IABS R16, R150 ;  /* 0x0000009600107213 */ /* 0x000fe20000000000 */
[----:B------:R-:W-:Y:S01]  /*be40*/  @!P4 IMAD.MOV R17, RZ, RZ, -R17 ;  /* 0x000000ffff11c224 */ /* 0x000fe200078e0a11 */
[----:B------:R-:W-:Y:S01]  /*be50*/  ISETP.GT.U32.AND P4, PT, R3, R13, PT ;  /* 0x0000000d0300720c */ /* 0x000fe20003f84070 */
[--C-:B------:R-:W-:Y:S01]  /*be60*/  @!P3 IMAD.IADD R14, R14, 0x1, -R3.reuse ;  /* 0x000000010e0eb824 */ /* 0x100fe200078e0a03 */
[----:B------:R-:W-:Y:S01]  /*be70*/  IABS R15, R151 ;  /* 0x00000097000f7213 */ /* 0x000fe20000000000 */
[----:B------:R-:W-:Y:S01]  /*be80*/  @!P5 IMAD.IADD R9, R9, 0x1, -R3 ;  /* 0x000000010909d824 */ /* 0x000fe200078e0a03 */
[C---:B------:R-:W-:Y:S01]  /*be90*/  ISETP.GT.U32.AND P0, PT, R3.reuse, R12, PT ;  /* 0x0000000c0300720c */ /* 0x040fe20003f04070 */
[----:B------:R-:W-:Y:S01]  /*bea0*/  IMAD.HI.U32 R10, R4, R16, RZ ;  /* 0x00000010040a7227 */ /* 0x000fe200078e00ff */
[----:B------:R-:W-:Y:S01]  /*beb0*/  ISETP.GT.U32.AND P5, PT, R3, R11, PT ;  /* 0x0000000b0300720c */ /* 0x000fe20003fa4070 */
[----:B------:R-:W-:Y:S01]  /*bec0*/  STL [R1+0x32c], R20 ;  /* 0x00032c1401007387 */ /* 0x000fe20000100800 */
[----:B------:R-:W-:Y:S01]  /*bed0*/  ISETP.GE.AND P6, PT, R147, RZ, PT ;  /* 0x000000ff9300720c */ /* 0x000fe20003fc6270 */
[----:B------:R-:W-:Y:S01]  /*bee0*/  IMAD.MOV R10, RZ, RZ, -R10 ;  /* 0x000000ffff0a7224 */ /* 0x000fe200078e0a0a */
[----:B------:R-:W-:Y:S01]  /*bef0*/  ISETP.GE.AND P1, PT, R145, RZ, PT ;  /* 0x000000ff9100720c */ /* 0x000fe20003f26270 */
[----:B------:R0:W-:Y:S01]  /*bf00*/  STL [R1+0x324], R17 ;  /* 0x0003241101007387 */ /* 0x0001e20000100800 */
[C---:B------:R-:W-:Y:S01]  /*bf10*/  ISETP.GT.U32.AND P3, PT, R3.reuse, R14, PT ;  /* 0x0000000e0300720c */ /* 0x040fe20003f64070 */
[----:B------:R-:W-:-:S02]  /*bf20*/  IMAD R10, R3, R10, R16 ;  /* 0x0000000a030a7224 */ /* 0x000fc400078e0210 */
[----:B------:R-:W-:Y:S02]  /*bf30*/  @!P4 IMAD.IADD R13, R13, 0x1, -R3 ;  /* 0x000000010d0dc824 */ /* 0x000fe400078e0a03 */
[----:B0-----:R-:W-:-:S04]  /*bf40*/  IMAD.HI.U32 R17, R4, R15, RZ ;  /* 0x0000000f04117227 */ /* 0x001fc800078e00ff */
[----:B------:R-:W-:Y:S01]  /*bf50*/  IMAD.MOV R17, RZ, RZ, -R17 ;  /* 0x000000ffff117224 */ /* 0x000fe200078e0a11 */
[----:B------:R-:W-:Y:S01]  /*bf60*/  ISETP.GE.AND P2, PT, R146, RZ, PT ;  /* 0x000000ff9200720c */ /* 0x000fe20003f46270 */
[----:B------:R-:W-:Y:S01]  /*bf70*/  IMAD.MOV.U32 R18, RZ, RZ, R9 ;  /* 0x000000ffff127224 */ /* 0x000fe200078e0009 */
[C---:B------:R-:W-:Y:S01]  /*bf80*/  ISETP.GT.U32.AND P4, PT, R3.reuse, R10, PT ;  /* 0x0000000a0300720c */ /* 0x040fe20003f84070 */
[----:B------:R-:W-:Y:S02]  /*bf90*/  IMAD R9, R3, R17, R15 ;  /* 0x0000001103097224 */ /* 0x000fe400078e020f */
[----:B------:R-:W-:Y:S02]  /*bfa0*/  IMAD.MOV.U32 R16, RZ, RZ, R13 ;  /* 0x000000ffff107224 */ /* 0x000fe400078e000d */
[--C-:B------:R-:W-:Y:S02]  /*bfb0*/  @!P0 IMAD.IADD R12, R12, 0x1, -R3.reuse ;  /* 0x000000010c0c8824 */ /* 0x100fe400078e0a03 */
[----:B------:R-:W-:-:S02]  /*bfc0*/  @!P5 IMAD.IADD R11, R11, 0x1, -R3 ;  /* 0x000000010b0bd824 */ /* 0x000fc400078e0a03 */
[----:B------:R-:W-:Y:S01]  /*bfd0*/  @!P6 IMAD.MOV R16, RZ, RZ, -R16 ;  /* 0x000000ffff10e224 */ /* 0x000fe200078e0a10 */
[C---:B------:R-:W-:Y:S01]  /*bfe0*/  ISETP.GT.U32.AND P6, PT, R3.reuse, R9, PT ;  /* 0x000000090300720c */ /* 0x040fe20003fc4070 */
[--C-:B------:R-:W-:Y:S02]  /*bff0*/  @!P3 IMAD.IADD R14, R14, 0x1, -R3.reuse ;  /* 0x000000010e0eb824 */ /* 0x100fe400078e0a03 */
[----:B------:R-:W-:Y:S01]  /*c000*/  @!P1 IMAD.MOV R18, RZ, RZ, -R18 ;  /* 0x000000ffff129224 */ /* 0x000fe200078e0a12 */
[C---:B------:R-:W-:Y:S02]  /*c010*/  ISETP.GT.U32.AND P1, PT, R3.reuse, R12, PT ;  /* 0x0000000c0300720c */ /* 0x040fe40003f24070 */
[----:B------:R-:W-:Y:S01]  /*c020*/  ISETP.GT.U32.AND P5, PT, R3, R11, PT ;  /* 0x0000000b0300720c */ /* 0x000fe20003fa4070 */
[----:B------:R-:W-:Y:S01]  /*c030*/  IMAD.MOV.U32 R15, RZ, RZ, R14 ;  /* 0x000000ffff0f7224 */ /* 0x000fe200078e000e */
[----:B------:R-:W-:Y:S01]  /*c040*/  IABS R14, R152 ;  /* 0x00000098000e7213 */ /* 0x000fe20000000000 */
[----:B------:R-:W-:Y:S01]  /*c050*/  @!P4 IMAD.IADD R10, R10, 0x1, -R3 ;  /* 0x000000010a0ac824 */ /* 0x000fe200078e0a03 */
[----:B------:R-:W-:Y:S01]  /*c060*/  ISETP.GE.AND P3, PT, R148, RZ, PT ;  /* 0x000000ff9400720c */ /* 0x000fe20003f66270 */
[----:B------:R-:W-:Y:S01]  /*c070*/  @!P2 IMAD.MOV R15, RZ, RZ, -R15 ;  /* 0x000000ffff0fa224 */ /* 0x000fe200078e0a0f */
[----:B------:R-:W-:Y:S01]  /*c080*/  ISETP.GE.AND P0, PT, R149, RZ, PT ;  /* 0x000000ff9500720c */ /* 0x000fe20003f06270 */
[----:B------:R-:W-:Y:S01]  /*c090*/  IMAD.MOV.U32 R13, RZ, RZ, R14 ;  /* 0x000000ffff0d7224 */ /* 0x000fe200078e000e */
[----:B------:R-:W-:Y:S01]  /*c0a0*/  STL [R1+0x31c], R18 ;  /* 0x00031c1201007387 */ /* 0x000fe20000100800 */
[--C-:B------:R-:W-:Y:S01]  /*c0b0*/  @!P6 IMAD.IADD R9, R9, 0x1, -R3.reuse ;  /* 0x000000010909e824 */ /* 0x100fe200078e0a03 */
[----:B------:R-:W-:Y:S01]  /*c0c0*/  ISETP.GT.U32.AND P6, PT, R3, R10, PT ;  /* 0x0000000a0300720c */ /* 0x000fe20003fc4070 */
[--C-:B------:R-:W-:Y:S01]  /*c0d0*/  @!P1 IMAD.IADD R12, R12, 0x1, -R3.reuse ;  /* 0x000000010c0c9824 */ /* 0x100fe200078e0a03 */
[----:B------:R0:W-:Y:S01]  /*c0e0*/  STL [R1+0x318], R15 ;  /* 0x0003180f01007387 */ /* 0x0001e20000100800 */
[----:B------:R-:W-:-:S02]  /*c0f0*/  @!P5 IMAD.IADD R11, R11, 0x1, -R3 ;  /* 0x000000010b0bd824 */ /* 0x000fc400078e0a03 */
[----:B------:R-:W-:Y:S01]  /*c100*/  IMAD.HI.U32 R17, R4, R13, RZ ;  /* 0x0000000d04117227 */ /* 0x000fe200078e00ff */
[----:B0-----:R-:W-:-:S03]  /*c110*/  IABS R15, R153 ;  /* 0x00000099000f7213 */ /* 0x001fc60000000000 */
[----:B------:R-:W-:Y:S02]  /*c120*/  IMAD.MOV.U32 R19, RZ, RZ, R12 ;  /* 0x000000ffff137224 */ /* 0x000fe400078e000c */
[----:B------:R-:W-:Y:S02]  /*c130*/  IMAD.MOV R17, RZ, RZ, -R17 ;  /* 0x000000ffff117224 */ /* 0x000fe400078e0a11 */
[----:B------:R-:W-:Y:S01]  /*c140*/  IMAD.MOV.U32 R14, RZ, RZ, R15 ;  /* 0x000000ffff0e7224 */ /* 0x000fe200078e000f */
[----:B------:R-:W-:Y:S01]  /*c150*/  IABS R15, R154 ;  /* 0x0000009a000f7213 */ /* 0x000fe20000000000 */
[----:B------:R-:W-:Y:S02]  /*c160*/  IMAD.MOV.U32 R18, RZ, RZ, R11 ;  /* 0x000000ffff127224 */ /* 0x000fe400078e000b */
[----:B------:R-:W-:Y:S02]  /*c170*/  @!P3 IMAD.MOV R19, RZ, RZ, -R19 ;  /* 0x000000ffff13b224 */ /* 0x000fe400078e0a13 */
[----:B------:R-:W-:-:S02]  /*c180*/  @!P0 IMAD.MOV R18, RZ, RZ, -R18 ;  /* 0x000000ffff128224 */ /* 0x000fc400078e0a12 */
[C---:B------:R-:W-:Y:S01]  /*c190*/  IMAD R13, R3.reuse, R17, R13 ;  /* 0x00000011030d7224 */ /* 0x040fe200078e020d */
[----:B------:R0:W-:Y:S01]  /*c1a0*/  STL [R1+0x310], R16 ;  /* 0x0003101001007387 */ /* 0x0001e20000100800 */
[----:B------:R-:W-:Y:S02]  /*c1b0*/  IMAD.MOV.U32 R11, RZ, RZ, R15 ;  /* 0x000000ffff0b7224 */ /* 0x000fe400078e000f */
[----:B------:R-:W-:Y:S01]  /*c1c0*/  @!P6 IMAD.IADD R10, R10, 0x1, -R3 ;  /* 0x000000010a0ae824 */ /* 0x000fe200078e0a03 */
[----:B------:R-:W-:Y:S01]  /*c1d0*/  STL [R1+0x30c], R19 ;  /* 0x00030c1301007387 */ /* 0x000fe20000100800 */
[----:B------:R-:W-:-:S03]  /*c1e0*/  ISETP.GT.U32.AND P6, PT, R3, R13, PT ;  /* 0x0000000d0300720c */ /* 0x000fc60003fc4070 */
[----:B------:R1:W-:Y:S01]  /*c1f0*/  STL [R1+0x308], R18 ;  /* 0x0003081201007387 */ /* 0x0003e20000100800 */
[----:B------:R-:W-:Y:S01]  /*c200*/  ISETP.GE.AND P2, PT, R150, RZ, PT ;  /* 0x000000ff9600720c */ /* 0x000fe20003f46270 */
[----:B0-----:R-:W-:Y:S01]  /*c210*/  IMAD.HI.U32 R16, R4, R14, RZ ;  /* 0x0000000e04107227 */ /* 0x001fe200078e00ff */
[----:B------:R-:W-:-:S03]  /*c220*/  ISETP.GT.U32.AND P3, PT, R3, R9, PT ;  /* 0x000000090300720c */ /* 0x000fc60003f64070 */
[----:B-1----:R-:W-:-:S04]  /*c230*/  IMAD.HI.U32 R18, R4, R11, RZ ;  /* 0x0000000b04127227 */ /* 0x002fc800078e00ff */
[----:B------:R-:W-:Y:S02]  /*c240*/  IMAD.MOV R18, RZ, RZ, -R18 ;  /* 0x000000ffff127224 */ /* 0x000fe400078e0a12 */
[----:B------:R-:W-:Y:S02]  /*c250*/  IMAD.MOV R16, RZ, RZ, -R16 ;  /* 0x000000ffff107224 */ /* 0x000fe400078e0a10 */
[----:B------:R-:W-:Y:S02]  /*c260*/  IMAD R11, R3, R18, R11 ;  /* 0x00000012030b7224 */ /* 0x000fe400078e020b */
[--C-:B------:R-:W-:Y:S02]  /*c270*/  @!P6 IMAD.IADD R13, R13, 0x1, -R3.reuse ;  /* 0x000000010d0de824 */ /* 0x100fe400078e0a03 */
[C---:B------:R-:W-:Y:S01]  /*c280*/  IMAD R12, R3.reuse, R16, R14 ;  /* 0x00000010030c7224 */ /* 0x040fe200078e020e */
[----:B------:R-:W-:Y:S01]  /*c290*/  ISETP.GT.U32.AND P6, PT, R3, R11, PT ;  /* 0x0000000b0300720c */ /* 0x000fe20003fc4070 */
[----:B------:R-:W-:Y:S01]  /*c2a0*/  IMAD.MOV.U32 R23, RZ, RZ, R10 ;  /* 0x000000ffff177224 */ /* 0x000fe200078e000a */
[----:B------:R-:W-:Y:S01]  /*c2b0*/  ISETP.GE.AND P1, PT, R151, RZ, PT ;  /* 0x000000ff9700720c */ /* 0x000fe20003f26270 */
[----:B------:R-:W-:Y:S01]  /*c2c0*/  @!P3 IMAD.IADD R9, R9, 0x1, -R3 ;  /* 0x000000010909b824 */ /* 0x000fe200078e0a03 */
[C---:B------:R-:W-:Y:S01]  /*c2d0*/  ISETP.GT.U32.AND P3, PT, R3.reuse, R12, PT ;  /* 0x0000000c0300720c */ /* 0x040fe20003f64070 */
[----:B------:R-:W-:Y:S01]  /*c2e0*/  @!P2 IMAD.MOV R23, RZ, RZ, -R23 ;  /* 0x000000ffff17a224 */ /* 0x000fe200078e0a17 */
[----:B------:R-:W-:-:S02]  /*c2f0*/  ISETP.GT.U32.AND P2, PT, R3, R13, PT ;  /* 0x0000000d0300720c */ /* 0x000fc40003f44070 */
[----:B------:R-:W-:Y:S01]  /*c300*/  IABS R16, R157 ;  /* 0x0000009d00107213 */ /* 0x000fe20000000000 */
[----:B------:R-:W-:Y:S01]  /*c310*/  IMAD.MOV.U32 R22, RZ, RZ, R9 ;  /* 0x000000ffff167224 */ /* 0x000fe200078e0009 */
[----:B------:R-:W-:Y:S02]  /*c320*/  ISETP.GE.AND P5, PT, R152, RZ, PT ;  /* 0x000000ff9800720c */ /* 0x000fe40003fa6270 */
[----:B------:R-:W-:Y:S01]  /*c330*/  IABS R14, R158 ;  /* 0x0000009e000e7213 */ /* 0x000fe20000000000 */
[----:B------:R-:W-:Y:S02]  /*c340*/  @!P6 IMAD.IADD R11, R11, 0x1, -R3 ;  /* 0x000000010b0be824 */ /* 0x000fe400078e0a03 */
[----:B------:R-:W-:Y:S01]  /*c350*/  IMAD.HI.U32 R19, R4, R16, RZ ;  /* 0x0000001004137227 */ /* 0x000fe200078e00ff */
[----:B------:R-:W-:Y:S02]  /*c360*/  IABS R15, R156 ;  /* 0x0000009c000f7213 */ /* 0x000fe40000000000 */
[----:B------:R-:W-:Y:S01]  /*c370*/  ISETP.GT.U32.AND P6, PT, R3, R11, PT ;  /* 0x0000000b0300720c */ /* 0x000fe20003fc4070 */
[----:B------:R-:W-:-:S02]  /*c380*/  @!P1 IMAD.MOV R22, RZ, RZ, -R22 ;  /* 0x000000ffff169224 */ /* 0x000fc400078e0a16 */
[----:B------:R-:W-:Y:S01]  /*c390*/  IMAD.HI.U32 R18, R4, R14, RZ ;  /* 0x0000000e04127227 */ /* 0x000fe200078e00ff */
[----:B------:R-:W-:Y:S03]  /*c3a0*/  STL [R1+0x304], R23 ;  /* 0x0003041701007387 */ /* 0x000fe60000100800 */
[----:B------:R-:W-:Y:S02]  /*c3b0*/  @!P3 IMAD.IADD R12, R12, 0x1, -R3 ;  /* 0x000000010c0cb824 */ /* 0x000fe400078e0a03 */
[----:B------:R-:W-:Y:S02]  /*c3c0*/  IMAD.MOV R19, RZ, RZ, -R19 ;  /* 0x000000ffff137224 */ /* 0x000fe400078e0a13 */
[----:B------:R-:W-:Y:S01]  /*c3d0*/  @!P2 IMAD.IADD R13, R13, 0x1, -R3 ;  /* 0x000000010d0da824 */ /* 0x000fe200078e0a03 */
[----:B------:R0:W-:Y:S01]  /*c3e0*/  STL [R1+0x300], R22 ;  /* 0x0003001601007387 */ /* 0x0001e20000100800 */
[----:B------:R-:W-:Y:S01]  /*c3f0*/  IMAD.MOV R18, RZ, RZ, -R18 ;  /* 0x000000ffff127224 */ /* 0x000fe200078e0a12 */
[C---:B------:R-:W-:Y:S01]  /*c400*/  ISETP.GT.U32.AND P3, PT, R3.reuse, R12, PT ;  /* 0x0000000c0300720c */ /* 0x040fe20003f64070 */
[----:B------:R-:W-:-:S02]  /*c410*/  IMAD R16, R3, R19, R16 ;  /* 0x0000001303107224 */ /* 0x000fc400078e0210 */
[----:B------:R-:W-:-:S04]  /*c420*/  IMAD.HI.U32 R20, R4, R15, RZ ;  /* 0x0000000f04147227 */ /* 0x000fc800078e00ff */
[----:B0-----:R-:W-:Y:S02]  /*c430*/  IMAD.MOV.U32 R22, RZ, RZ, R13 ;  /* 0x000000ffff167224 */ /* 0x001fe400078e000d */
[C---:B------:R-:W-:Y:S02]  /*c440*/  IMAD R14, R3.reuse, R18, R14 ;  /* 0x00000012030e7224 */ /* 0x040fe400078e020e */
[----:B------:R-:W-:Y:S01]  /*c450*/  @!P5 IMAD.MOV R22, RZ, RZ, -R22 ;  /* 0x000000ffff16d224 */ /* 0x000fe200078e0a16 */
[----:B------:R-:W-:Y:S01]  /*c460*/  ISETP.GT.U32.AND P5, PT, R3, R16, PT ;  /* 0x000000100300720c */ /* 0x000fe20003fa4070 */
[----:B------:R-:W-:Y:S01]  /*c470*/  IMAD.MOV R20, RZ, RZ, -R20 ;  /* 0x000000ffff147224 */ /* 0x000fe200078e0a14 */
[----:B------:R-:W-:Y:S01]  /*c480*/  IABS R17, R155 ;  /* 0x0000009b00117213 */ /* 0x000fe20000000000 */
[----:B------:R-:W-:Y:S01]  /*c490*/  @!P6 IMAD.IADD R11, R11, 0x1, -R3 ;  /* 0x000000010b0be824 */ /* 0x000fe200078e0a03 */
[C---:B------:R-:W-:Y:S01]  /*c4a0*/  ISETP.GT.U32.AND P6, PT, R3.reuse, R14, PT ;  /* 0x0000000e0300720c */ /* 0x040fe20003fc4070 */
[----:B------:R-:W-:-:S02]  /*c4b0*/  IMAD R15, R3, R20, R15 ;  /* 0x00000014030f7224 */ /* 0x000fc400078e020f */
[----:B------:R-:W-:-:S04]  /*c4c0*/  IMAD.HI.U32 R21, R4, R17, RZ ;  /* 0x0000001104157227 */ /* 0x000fc800078e00ff */
[----:B------:R-:W-:Y:S01]  /*c4d0*/  @!P3 IMAD.IADD R12, R12, 0x1, -R3 ;  /* 0x000000010c0cb824 */ /* 0x000fe200078e0a03 */
[C---:B------:R-:W-:Y:S01]  /*c4e0*/  ISETP.GT.U32.AND P3, PT, R3.reuse, R15, PT ;  /* 0x0000000f0300720c */ /* 0x040fe20003f64070 */
[----:B------:R-:W-:Y:S01]  /*c4f0*/  IMAD.MOV R10, RZ, RZ, -R21 ;  /* 0x000000ffff0a7224 */ /* 0x000fe200078e0a15 */
[----:B------:R-:W-:Y:S01]  /*c500*/  IABS R13, R160 ;  /* 0x000000a0000d7213 */ /* 0x000fe20000000000 */
[----:B------:R-:W-:Y:S02]  /*c510*/  @!P5 IMAD.IADD R16, R16, 0x1, -R3 ;  /* 0x000000011010d824 */ /* 0x000fe400078e0a03 */
[C---:B------:R-:W-:Y:S02]  /*c520*/  IMAD R10, R3.reuse, R10, R17 ;  /* 0x0000000a030a7224 */ /* 0x040fe400078e0211 */
[----:B------:R-:W-:Y:S01]  /*c530*/  @!P6 IMAD.IADD R14, R14, 0x1, -R3 ;  /* 0x000000010e0ee824 */ /* 0x000fe200078e0a03 */
[C---:B------:R-:W-:Y:S01]  /*c540*/  ISETP.GT.U32.AND P6, PT, R3.reuse, R16, PT ;  /* 0x000000100300720c */ /* 0x040fe20003fc4070 */
[----:B------:R-:W-:Y:S01]  /*c550*/  IMAD.MOV.U32 R17, RZ, RZ, R11 ;  /* 0x000000ffff117224 */ /* 0x000fe200078e000b */
[----:B------:R-:W-:Y:S01]  /*c560*/  ISETP.GT.U32.AND P2, PT, R3, R10, PT ;  /* 0x0000000a0300720c */ /* 0x000fe20003f44070 */
[----:B------:R-:W-:Y:S01]  /*c570*/  IMAD.HI.U32 R11, R4, R13, RZ ;  /* 0x0000000d040b7227 */ /* 0x000fe200078e00ff */
[----:B------:R-:W-:-:S03]  /*c580*/  IABS R9, R159 ;  /* 0x0000009f00097213 */ /* 0x000fc60000000000 */
[----:B------:R-:W-:Y:S02]  /*c590*/  @!P3 IMAD.IADD R15, R15, 0x1, -R3 ;  /* 0x000000010f0fb824 */ /* 0x000fe400078e0a03 */
[----:B------:R-:W-:Y:S01]  /*c5a0*/  IMAD.MOV R11, RZ, RZ, -R11 ;  /* 0x000000ffff0b7224 */ /* 0x000fe200078e0a0b */
[----:B------:R-:W-:Y:S01]  /*c5b0*/  ISETP.GE.AND P4, PT, R153, RZ, PT ;  /* 0x000000ff9900720c */ /* 0x000fe20003f86270 */
[----:B------:R-:W-:Y:S01]  /*c5c0*/  IMAD.MOV.U32 R21, RZ, RZ, R12 ;  /* 0x000000ffff157224 */ /* 0x000fe200078e000c */
[----:B------:R-:W-:Y:S01]  /*c5d0*/  ISETP.GE.AND P0, PT, R154, RZ, PT ;  /* 0x000000ff9a00720c */ /* 0x000fe20003f06270 */
[C---:B------:R-:W-:Y:S01]  /*c5e0*/  IMAD R11, R3.reuse, R11, R13 ;  /* 0x0000000b030b7224 */ /* 0x040fe200078e020d */
[----:B------:R-:W-:Y:S01]  /*c5f0*/  ISETP.GT.U32.AND P5, PT, R3, R15, PT ;  /* 0x0000000f0300720c */ /* 0x000fe20003fa4070 */
[----:B------:R-:W-:-:S04]  /*c600*/  IMAD.HI.U32 R12, R4, R9, RZ ;  /* 0x00000009040c7227 */ /* 0x000fc800078e00ff */
[--C-:B------:R-:W-:Y:S01]  /*c610*/  @!P6 IMAD.IADD R16, R16, 0x1, -R3.reuse ;  /* 0x000000011010e824 */ /* 0x100fe200078e0a03 */
[----:B------:R-:W-:Y:S01]  /*c620*/  ISETP.GT.U32.AND P6, PT, R3, R11, PT ;  /* 0x0000000b0300720c */ /* 0x000fe20003fc4070 */
[----:B------:R-:W-:Y:S02]  /*c630*/  @!P2 IMAD.IADD R10, R10, 0x1, -R3 ;  /* 0x000000010a0aa824 */ /* 0x000fe400078e0a03 */
[----:B------:R-:W-:-:S03]  /*c640*/  IMAD.MOV R12, RZ, RZ, -R12 ;  /* 0x000000ffff0c7224 */ /* 0x000fc600078e0a0c */
[C---:B------:R-:W-:Y:S01]  /*c650*/  ISETP.GT.U32.AND P3, PT, R3.reuse, R10, PT ;  /* 0x0000000a0300720c */ /* 0x040fe20003f64070 */
[----:B------:R-:W-:Y:S02]  /*c660*/  IMAD R12, R3, R12, R9 ;  /* 0x0000000c030c7224 */ /* 0x000fe400078e0209 */
[----:B------:R-:W-:Y:S02]  /*c670*/  @!P4 IMAD.MOV R21, RZ, RZ, -R21 ;  /* 0x000000ffff15c224 */ /* 0x000fe400078e0a15 */
[----:B------:R-:W-:Y:S01]  /*c680*/  @!P0 IMAD.MOV R17, RZ, RZ, -R17 ;  /* 0x000000ffff118224 */ /* 0x000fe200078e0a11 */
[----:B------:R-:W-:Y:S01]  /*c690*/  IABS R9, R161 ;  /* 0x000000a100097213 */ /* 0x000fe20000000000 */
[--C-:B------:R-:W-:Y:S01]  /*c6a0*/  @!P5 IMAD.IADD R15, R15, 0x1, -R3.reuse ;  /* 0x000000010f0fd824 */ /* 0x100fe200078e0a03 */
[----:B------:R-:W-:Y:S01]  /*c6b0*/  ISETP.GT.U32.AND P5, PT, R3, R12, PT ;  /* 0x0000000c0300720c */ /* 0x000fe20003fa4070 */
[----:B------:R-:W-:Y:S01]  /*c6c0*/  STL [R1+0x2fc], R22 ;  /* 0x0002fc1601007387 */ /* 0x000fe20000100800 */
[----:B------:R-:W-:Y:S01]  /*c6d0*/  @!P6 IMAD.IADD R11, R11, 0x1, -R3 ;  /* 0x000000010b0be824 */ /* 0x000fe200078e0a03 */
[----:B------:R-:W-:-:S02]  /*c6e0*/  ISETP.GE.AND P1, PT, R155, RZ, PT ;  /* 0x000000ff9b00720c */ /* 0x000fc40003f26270 */
[----:B------:R-:W-:Y:S01]  /*c6f0*/  STL [R1+0x2f8], R21 ;  /* 0x0002f81501007387 */ /* 0x000fe20000100800 */
[----:B------:R-:W-:Y:S01]  /*c700*/  ISETP.GE.AND P4, PT, R156, RZ, PT ;  /* 0x000000ff9c00720c */ /* 0x000fe20003f86270 */
[----:B------:R-:W-:Y:S02]  /*c710*/  IMAD.HI.U32 R18, R4, R9, RZ ;  /* 0x0000000904127227 */ /* 0x000fe400078e00ff */
[----:B------:R0:W-:Y:S01]  /*c720*/  STL [R1+0x2f4], R17 ;  /* 0x0002f41101007387 */ /* 0x0001e20000100800 */
[----:B------:R-:W-:Y:S01]  /*c730*/  ISETP.GT.U32.AND P6, PT, R3, R11, PT ;  /* 0x0000000b0300720c */ /* 0x000fe20003fc4070 */
[----:B------:R-:W-:Y:S02]  /*c740*/  @!P3 IMAD.IADD R10, R10, 0x1, -R3 ;  /* 0x000000010a0ab824 */ /* 0x000fe400078e0a03 */
[----:B------:R-:W-:Y:S01]  /*c750*/  IMAD.MOV R18, RZ, RZ, -R18 ;  /* 0x000000ffff127224 */ /* 0x000fe200078e0a12 */
[----:B0-----:R-:W-:Y:S01]  /*c760*/  IABS R17, R162 ;  /* 0x000000a200117213 */ /* 0x001fe20000000000 */
[----:B------:R-:W-:-:S04]  /*c770*/  IMAD.MOV.U32 R20, RZ, RZ, R10 ;  /* 0x000000ffff147224 */ /* 0x000fc800078e000a */
[----:B------:R-:W-:Y:S01]  /*c780*/  IMAD.HI.U32 R19, R4, R17, RZ ;  /* 0x0000001104137227 */ /* 0x000fe200078e00ff */
[----:B------:R-:W-:-:S03]  /*c790*/  ISETP.GE.AND P2, PT, R157, RZ, PT ;  /* 0x000000ff9d00720c */ /* 0x000fc60003f46270 */
[----:B------:R-:W-:Y:S02]  /*c7a0*/  @!P5 IMAD.IADD R12, R12, 0x1, -R3 ;  /* 0x000000010c0cd824 */ /* 0x000fe400078e0a03 */
[C---:B------:R-:W-:Y:S02]  /*c7b0*/  IMAD R9, R3.reuse, R18, R9 ;  /* 0x0000001203097224 */ /* 0x040fe400078e0209 */
[----:B------:R-:W-:Y:S02]  /*c7c0*/  IMAD.MOV R10, RZ, RZ, -R19 ;  /* 0x000000ffff0a7224 */ /* 0x000fe400078e0a13 */
[----:B------:R-:W-:Y:S01]  /*c7d0*/  @!P1 IMAD.MOV R20, RZ, RZ, -R20 ;  /* 0x000000ffff149224 */ /* 0x000fe200078e0a14 */
[C---:B------:R-:W-:Y:S01]  /*c7e0*/  ISETP.GT.U32.AND P1, PT, R3.reuse, R12, PT ;  /* 0x0000000c0300720c */ /* 0x040fe20003f24070 */
[----:B------:R-:W-:Y:S01]  /*c7f0*/  @!P4 IMAD.MOV R15, RZ, RZ, -R15 ;  /* 0x000000ffff0fc224 */ /* 0x000fe200078e0a0f */
[C---:B------:R-:W-:Y:S01]  /*c800*/  ISETP.GT.U32.AND P4, PT, R3.reuse, R9, PT ;  /* 0x000000090300720c */ /* 0x040fe20003f84070 */
[C---:B------:R-:W-:Y:S01]  /*c810*/  IMAD R10, R3.reuse, R10, R17 ;  /* 0x0000000a030a7224 */ /* 0x040fe200078e0211 */
[----:B------:R-:W-:Y:S01]  /*c820*/  ISETP.GT.U32.AND P0, PT, R3, R14, PT ;  /* 0x0000000e0300720c */ /* 0x000fe20003f04070 */
[----:B------:R-:W-:-:S03]  /*c830*/  @!P6 IMAD.IADD R11, R11, 0x1, -R3 ;  /* 0x000000010b0be824 */ /* 0x000fc600078e0a03 */
[----:B------:R-:W-:Y:S02]  /*c840*/  ISETP.GT.U32.AND P6, PT, R3, R10, PT ;  /* 0x0000000a0300720c */ /* 0x000fe40003fc4070 */
[----:B------:R-:W-:Y:S01]  /*c850*/  ISETP.GE.AND P3, PT, R158, RZ, PT ;  /* 0x000000ff9e00720c */ /* 0x000fe20003f66270 */
[----:B------:R-:W-:Y:S01]  /*c860*/  @!P2 IMAD.MOV R16, RZ, RZ, -R16 ;  /* 0x000000ffff10a224 */ /* 0x000fe200078e0a10 */
[----:B------:R-:W-:Y:S01]  /*c870*/  IABS R13, R163 ;  /* 0x000000a3000d7213 */ /* 0x000fe20000000000 */
[--C-:B------:R-:W-:Y:S01]  /*c880*/  @!P1 IMAD.IADD R12, R12, 0x1, -R3.reuse ;  /* 0x000000010c0c9824 */ /* 0x100fe200078e0a03 */
[----:B------:R-:W-:Y:S01]  /*c890*/  STL [R1+0x2ec], R20 ;  /* 0x0002ec1401007387 */ /* 0x000fe20000100800 */
[----:B------:R-:W-:-:S03]  /*c8a0*/  @!P4 IMAD.IADD R9, R9, 0x1, -R3 ;  /* 0x000000010909c824 */ /* 0x000fc600078e0a03 */
[----:B------:R-:W-:Y:S01]  /*c8b0*/  STL [R1+0x2e0], R15 ;  /* 0x0002e00f01007387 */ /* 0x000fe20000100800 */
[--C-:B------:R-:W-:Y:S01]  /*c8c0*/  @!P0 IMAD.IADD R14, R14, 0x1, -R3.reuse ;  /* 0x000000010e0e8824 */ /* 0x100fe200078e0a03 */
[----:B------:R-:W-:Y:S01]  /*c8d0*/  ISETP.GT.U32.AND P4, PT, R3, R9, PT ;  /* 0x000000090300720c */ /* 0x000fe20003f84070 */
[----:B------:R-:W-:Y:S01]  /*c8e0*/  @!P6 IMAD.IADD R10, R10, 0x1, -R3 ;  /* 0x000000010a0ae824 */ /* 0x000fe200078e0a03 */
[----:B------:R0:W-:Y:S01]  /*c8f0*/  STL [R1+0x2dc], R16 ;  /* 0x0002dc1001007387 */ /* 0x0001e20000100800 */
[----:B------:R-:W-:-:S03]  /*c900*/  IMAD.HI.U32 R18, R4, R13, RZ ;  /* 0x0000000d04127227 */ /* 0x000fc600078e00ff */
[----:B------:R-:W-:Y:S01]  /*c910*/  ISETP.GT.U32.AND P6, PT, R3, R10, PT ;  /* 0x0000000a0300720c */ /* 0x000fe20003fc4070 */
[----:B------:R-:W-:Y:S02]  /*c920*/  @!P3 IMAD.MOV R14, RZ, RZ, -R14 ;  /* 0x000000ffff0eb224 */ /* 0x000fe400078e0a0e */
[----:B0-----:R-:W-:Y:S01]  /*c930*/  IMAD.MOV.U32 R16, RZ, RZ, R12 ;  /* 0x000000ffff107224 */ /* 0x001fe200078e000c */
[----:B------:R-:W-:Y:S01]  /*c940*/  IABS R12, R164 ;  /* 0x000000a4000c7213 */ /* 0x000fe20000000000 */
[----:B------:R-:W-:Y:S02]  /*c950*/  IMAD.MOV.U32 R15, RZ, RZ, R11 ;  /* 0x000000ffff0f7224 */ /* 0x000fe400078e000b */
[----:B------:R-:W-:Y:S02]  /*c960*/  IMAD.MOV R18, RZ, RZ, -R18 ;  /* 0x000000ffff127224 */ /* 0x000fe400078e0a12 */
[----:B------:R-:W-:Y:S01]  /*c970*/  IMAD.HI.U32 R11, R4, R12, RZ ;  /* 0x0000000c040b7227 */ /* 0x000fe200078e00ff */
[----:B------:R0:W-:Y:S01]  /*c980*/  STL [R1+0x2d4], R14 ;  /* 0x0002d40e01007387 */ /* 0x0001e20000100800 */
[----:B------:R-:W-:-:S02]  /*c990*/  ISETP.GE.AND P0, PT, R159, RZ, PT ;  /* 0x000000ff9f00720c */ /* 0x000fc40003f06270 */
[----:B------:R-:W-:Y:S02]  /*c9a0*/  IMAD.MOV R11, RZ, RZ, -R11 ;  /* 0x000000ffff0b7224 */ /* 0x000fe400078e0a0b */
[----:B------:R-:W-:Y:S02]  /*c9b0*/  @!P4 IMAD.IADD R9, R9, 0x1, -R3 ;  /* 0x000000010909c824 */ /* 0x000fe400078e0a03 */
[C---:B0-----:R-:W-:Y:S02]  /*c9c0*/  IMAD R14, R3.reuse, R18, R13 ;  /* 0x00000012030e7224 */ /* 0x041fe400078e020d */
[----:B------:R-:W-:-:S03]  /*c9d0*/  IMAD R12, R3, R11, R12 ;  /* 0x0000000b030c7224 */ /* 0x000fc600078e020c */
[C---:B------:R-:W-:Y:S01]  /*c9e0*/  ISETP.GT.U32.AND P4, PT, R3.reuse, R14, PT ;  /* 0x0000000e0300720c */ /* 0x040fe20003f84070 */
[--C-:B------:R-:W-:Y:S01]  /*c9f0*/  @!P6 IMAD.IADD R10, R10, 0x1, -R3.reuse ;  /* 0x000000010a0ae824 */ /* 0x100fe200078e0a03 */
[----:B------:R-:W-:Y:S02]  /*ca00*/  ISETP.GT.U32.AND P6, PT, R3, R12, PT ;  /* 0x0000000c0300720c */ /* 0x000fe40003fc4070 */
[----:B------:R-:W-:Y:S01]  /*ca10*/  ISETP.GE.AND P5, PT, R160, RZ, PT ;  /* 0x000000ffa000720c */ /* 0x000fe20003fa6270 */
[----:B------:R-:W-:Y:S01]  /*ca20*/  @!P0 IMAD.MOV R16, RZ, RZ, -R16 ;  /* 0x000000ffff108224 */ /* 0x000fe200078e0a10 */
[----:B------:R-:W-:Y:S02]  /*ca30*/  ISETP.GE.AND P2, PT, R161, RZ, PT ;  /* 0x000000ffa100720c */ /* 0x000fe40003f46270 */
[----:B------:R-:W-:Y:S02]  /*ca40*/  IABS R17, R165 ;  /* 0x000000a500117213 */ /* 0x000fe40000000000 */
[----:B------:R-:W-:Y:S01]  /*ca50*/  ISETP.GE.AND P3, PT, R162, RZ, PT ;  /* 0x000000ffa200720c */ /* 0x000fe20003f66270 */
[----:B------:R0:W-:Y:S01]  /*ca60*/  STL [R1+0x2d0], R16 ;  /* 0x0002d01001007387 */ /* 0x0001e20000100800 */
[----:B------:R-:W-:Y:S01]  /*ca70*/  IABS R18, R166 ;  /* 0x000000a600127213 */ /* 0x000fe20000000000 */
[----:B------:R-:W-:-:S02]  /*ca80*/  @!P4 IMAD.IADD R14, R14, 0x1, -R3 ;  /* 0x000000010e0ec824 */ /* 0x000fc400078e0a03 */
[----:B------:R-:W-:Y:S01]  /*ca90*/  IMAD.HI.U32 R20, R4, R17, RZ ;  /* 0x0000001104147227 */ /* 0x000fe200078e00ff */
[----:B0-----:R-:W-:-:S03]  /*caa0*/  IABS R16, R167 ;  /* 0x000000a700107213 */ /* 0x001fc60000000000 */
[----:B------:R-:W-:Y:S01]  /*cab0*/  @!P6 IMAD.IADD R12, R12, 0x1, -R3 ;  /* 0x000000010c0ce824 */ /* 0x000fe200078e0a03 */
[----:B------:R-:W-:Y:S01]  /*cac0*/  ISETP.GT.U32.AND P6, PT, R3, R14, PT ;  /* 0x0000000e0300720c */ /* 0x000fe20003fc4070 */
[----:B------:R-:W-:Y:S02]  /*cad0*/  @!P5 IMAD.MOV R15, RZ, RZ, -R15 ;  /* 0x000000ffff0fd224 */ /* 0x000fe400078e0a0f */
[----:B------:R-:W-:-:S04]  /*cae0*/  IMAD.HI.U32 R19, R4, R18, RZ ;  /* 0x0000001204137227 */ /* 0x000fc800078e00ff */
[----:B------:R-:W-:-:S04]  /*caf0*/  IMAD.HI.U32 R13, R4, R16, RZ ;  /* 0x00000010040d7227 */ /* 0x000fc800078e00ff */
[----:B------:R-:W-:Y:S02]  /*cb00*/  IMAD.MOV R20, RZ, RZ, -R20 ;  /* 0x000000ffff147224 */ /* 0x000fe400078e0a14 */
[----:B------:R-:W-:Y:S01]  /*cb10*/  IMAD.MOV.U32 R21, RZ, RZ, R9 ;  /* 0x000000ffff157224 */ /* 0x000fe200078e0009 */
[----:B------:R0:W-:Y:S01]  /*cb20*/  STL [R1+0x2c4], R15 ;  /* 0x0002c40f01007387 */ /* 0x0001e20000100800 */
[----:B------:R-:W-:Y:S02]  /*cb30*/  IMAD.MOV R19, RZ, RZ, -R19 ;  /* 0x000000ffff137224 */ /* 0x000fe400078e0a13 */
[----:B------:R-:W-:Y:S02]  /*cb40*/  IMAD.MOV R13, RZ, RZ, -R13 ;  /* 0x000000ffff0d7224 */ /* 0x000fe400078e0a0d */
[C---:B------:R-:W-:Y:S02]  /*cb50*/  IMAD R17, R3.reuse, R20, R17 ;  /* 0x0000001403117224 */ /* 0x040fe400078e0211 */
[----:B------:R-:W-:Y:S01]  /*cb60*/  @!P2 IMAD.MOV R21, RZ, RZ, -R21 ;  /* 0x000000ffff15a224 */ /* 0x000fe200078e0a15 */
[----:B------:R-:W-:-:S02]  /*cb70*/  ISETP.GT.U32.AND P2, PT, R3, R12, PT ;  /* 0x0000000c0300720c */ /* 0x000fc40003f44070 */
[----:B0-----:R-:W-:Y:S01]  /*cb80*/  IABS R15, R168 ;  /* 0x000000a8000f7213 */ /* 0x001fe20000000000 */
[C---:B------:R-:W-:Y:S01]  /*cb90*/  IMAD R18, R3.reuse, R19, R18 ;  /* 0x0000001303127224 */ /* 0x040fe200078e0212 */
[----:B------:R-:W-:Y:S01]  /*cba0*/  IABS R19, R171 ;  /* 0x000000ab00137213 */ /* 0x000fe20000000000 */
[----:B------:R-:W-:Y:S01]  /*cbb0*/  @!P3 IMAD.MOV R10, RZ, RZ, -R10 ;  /* 0x000000ffff0ab224 */ /* 0x000fe200078e0a0a */
[C---:B------:R-:W-:Y:S01]  /*cbc0*/  ISETP.GT.U32.AND P3, PT, R3.reuse, R17, PT ;  /* 0x000000110300720c */ /* 0x040fe20003f64070 */
[C---:B------:R-:W-:Y:S01]  /*cbd0*/  IMAD R16, R3.reuse, R13, R16 ;  /* 0x0000000d03107224 */ /* 0x040fe200078e0210 */
[----:B------:R-:W-:Y:S01]  /*cbe0*/  IABS R13, R169 ;  /* 0x000000a9000d7213 */ /* 0x000fe20000000000 */
[----:B------:R-:W-:Y:S01]  /*cbf0*/  IMAD.HI.U32 R11, R4, R15, RZ ;  /* 0x0000000f040b7227 */ /* 0x000fe200078e00ff */
[----:B------:R-:W-:Y:S03]  /*cc00*/  STL [R1+0x2b4], R21 ;  /* 0x0002b41501007387 */ /* 0x000fe60000100800 */
[----:B------:R-:W-:Y:S01]  /*cc10*/  @!P6 IMAD.IADD R14, R14, 0x1, -R3 ;  /* 0x000000010e0ee824 */ /* 0x000fe200078e0a03 */
[----:B------:R0:W-:Y:S01]  /*cc20*/  STL [R1+0x2b0], R10 ;  /* 0x0002b00a01007387 */ /* 0x0001e20000100800 */
[----:B------:R-:W-:Y:S01]  /*cc30*/  ISETP.GT.U32.AND P6, PT, R3, R18, PT ;  /* 0x000000120300720c */ /* 0x000fe20003fc4070 */
[----:B------:R-:W-:-:S02]  /*cc40*/  IMAD.MOV R11, RZ, RZ, -R11 ;  /* 0x000000ffff0b7224 */ /* 0x000fc400078e0a0b */
[----:B------:R-:W-:Y:S02]  /*cc50*/  @!P2 IMAD.IADD R12, R12, 0x1, -R3 ;  /* 0x000000010c0ca824 */ /* 0x000fe400078e0a03 */
[----:B0-----:R-:W-:Y:S02]  /*cc60*/  IMAD.MOV.U32 R10, RZ, RZ, R19 ;  /* 0x000000ffff0a7224 */ /* 0x001fe400078e0013 */
[----:B------:R-:W-:Y:S01]  /*cc70*/  IMAD.HI.U32 R19, R4, R13, RZ ;  /* 0x0000000d04137227 */ /* 0x000fe200078e00ff */
[----:B------:R-:W-:-:S03]  /*cc80*/  ISETP.GT.U32.AND P2, PT, R3, R16, PT ;  /* 0x000000100300720c */ /* 0x000fc60003f44070 */
[----:B------:R-:W-:Y:S02]  /*cc90*/  IMAD R15, R3, R11, R15 ;  /* 0x0000000b030f7224 */ /* 0x000fe400078e020f */
[----:B------:R-:W-:Y:S02]  /*cca0*/  IMAD.MOV R19, RZ, RZ, -R19 ;  /* 0x000000ffff137224 */ /* 0x000fe400078e0a13 */
[----:B------:R-:W-:Y:S01]  /*ccb0*/  @!P3 IMAD.IADD R17, R17, 0x1, -R3 ;  /* 0x000000011111b824 */ /* 0x000fe200078e0a03 */
[C---:B------:R-:W-:Y:S01]  /*ccc0*/  ISETP.GT.U32.AND P3, PT, R3.reuse, R15, PT ;  /* 0x0000000f0300720c */ /* 0x040fe20003f64070 */
[----:B------:R-:W-:Y:S02]  /*ccd0*/  IMAD R13, R3, R19, R13 ;  /* 0x00000013030d7224 */ /* 0x000fe400078e020d */
[----:B------:R-:W-:Y:S01]  /*cce0*/  @!P6 IMAD.IADD R18, R18, 0x1, -R3 ;  /* 0x000000011212e824 */ /* 0x000fe200078e0a03 */
[----:B------:R-:W-:Y:S02]  /*ccf0*/  ISETP.GE.AND P1, PT, R163, RZ, PT ;  /* 0x000000ffa300720c */ /* 0x000fe40003f26270 */
[----:B------:R-:W-:-:S02]  /*cd00*/  ISETP.GT.U32.AND P6, PT, R3, R13, PT ;  /* 0x0000000d0300720c */ /* 0x000fc40003fc4070 */
[----:B------:R-:W-:Y:S01]  /*cd10*/  IABS R11, R170 ;  /* 0x000000aa000b7213 */ /* 0x000fe20000000000 */
[----:B------:R-:W-:Y:S01]  /*cd20*/  @!P2 IMAD.IADD R16, R16, 0x1, -R3 ;  /* 0x000000011010a824 */ /* 0x000fe200078e0a03 */
[----:B------:R-:W-:-:S03]  /*cd30*/  ISETP.GT.U32.AND P2, PT, R3, R17, PT ;  /* 0x000000110300720c */ /* 0x000fc60003f44070 */
[----:B------:R-:W-:Y:S01]  /*cd40*/  IMAD.HI.U32 R21, R4, R11, RZ ;  /* 0x0000000b04157227 */ /* 0x000fe200078e00ff */
[----:B------:R-:W-:-:S03]  /*cd50*/  IABS R9, R172 ;  /* 0x000000ac00097213 */ /* 0x000fc60000000000 */
[----:B------:R-:W-:Y:S01]  /*cd60*/  @!P3 IMAD.IADD R15, R15, 0x1, -R3 ;  /* 0x000000010f0fb824 */ /* 0x000fe200078e0a03 */
[----:B------:R-:W-:Y:S01]  /*cd70*/  ISETP.GE.AND P0, PT, R164, RZ, PT ;  /* 0x000000ffa400720c */ /* 0x000fe20003f06270 */
[----:B------:R-:W-:Y:S02]  /*cd80*/  IMAD.MOV.U32 R22, RZ, RZ, R14 ;  /* 0x000000ffff167224 */ /* 0x000fe400078e000e */
[----:B------:R-:W-:Y:S02]  /*cd90*/  IMAD.MOV R21, RZ, RZ, -R21 ;  /* 0x000000ffff157224 */ /* 0x000fe400078e0a15 */
[----:B------:R-:W-:Y:S01]  /*cda0*/  @!P6 IMAD.IADD R13, R13, 0x1, -R3 ;  /* 0x000000010d0de824 */ /* 0x000fe200078e0a03 */
[C---:B------:R-:W-:Y:S01]  /*cdb0*/  ISETP.GT.U32.AND P6, PT, R3.reuse, R15, PT ;  /* 0x0000000f0300720c */ /* 0x040fe20003fc4070 */
[----:B------:R-:W-:Y:S01]  /*cdc0*/  @!P1 IMAD.MOV R22, RZ, RZ, -R22 ;  /* 0x000000ffff169224 */ /* 0x000fe200078e0a16 */
[----:B------:R-:W-:Y:S01]  /*cdd0*/  ISETP.GT.U32.AND P1, PT, R3, R18, PT ;  /* 0x000000120300720c */ /* 0x000fe20003f24070 */
[----:B------:R-:W-:-:S04]  /*cde0*/  IMAD.HI.U32 R19, R4, R9, RZ ;  /* 0x0000000904137227 */ /* 0x000fc800078e00ff */
[C---:B------:R-:W-:Y:S02]  /*cdf0*/  IMAD R11, R3.reuse, R21, R11 ;  /* 0x00000015030b7224 */ /* 0x040fe400078e020b */
[----:B------:R-:W-:Y:S01]  /*ce00*/  IMAD.HI.U32 R20, R4, R10, RZ ;  /* 0x0000000a04147227 */ /* 0x000fe200078e00ff */
[----:B------:R-:W-:-:S03]  /*ce10*/  ISETP.GT.U32.AND P3, PT, R3, R16, PT ;  /* 0x000000100300720c */ /* 0x000fc60003f64070 */
[----:B------:R-:W-:Y:S02]  /*ce20*/  IMAD.MOV R19, RZ, RZ, -R19 ;  /* 0x000000ffff137224 */ /* 0x000fe400078e0a13 */
[----:B------:R-:W-:Y:S01]  /*ce30*/  @!P2 IMAD.IADD R17, R17, 0x1, -R3 ;  /* 0x000000011111a824 */ /* 0x000fe200078e0a03 */
[C---:B------:R-:W-:Y:S01]  /*ce40*/  ISETP.GT.U32.AND P2, PT, R3.reuse, R11, PT ;  /* 0x0000000b0300720c */ /* 0x040fe20003f44070 */
[----:B------:R-:W-:Y:S02]  /*ce50*/  IMAD.MOV R20, RZ, RZ, -R20 ;  /* 0x000000ffff147224 */ /* 0x000fe400078e0a14 */
[C---:B------:R-:W-:Y:S02]  /*ce60*/  IMAD R9, R3.reuse, R19, R9 ;  /* 0x0000001303097224 */ /* 0x040fe400078e0209 */
[----:B------:R-:W-:Y:S02]  /*ce70*/  IMAD R10, R3, R20, R10 ;  /* 0x00000014030a7224 */ /* 0x000fe400078e020a */
[----:B------:R-:W-:Y:S01]  /*ce80*/  @!P0 IMAD.MOV R12, RZ, RZ, -R12 ;  /* 0x000000ffff0c8224 */ /* 0x000fe200078e0a0c */
[----:B------:R-:W-:Y:S01]  /*ce90*/  IABS R14, R173 ;  /* 0x000000ad000e7213 */ /* 0x000fe20000000000 */
[--C-:B------:R-:W-:Y:S01]  /*cea0*/  @!P6 IMAD.IADD R15, R15, 0x1, -R3.reuse ;  /* 0x000000010f0fe824 */ /* 0x100fe200078e0a03 */
[C---:B------:R-:W-:Y:S01]  /*ceb0*/  ISETP.GT.U32.AND P0, PT, R3.reuse, R13, PT ;  /* 0x0000000d0300720c */ /* 0x040fe20003f04070 */
[----:B------:R-:W-:Y:S01]  /*cec0*/  STL [R1+0x298], R22 ;  /* 0x0002981601007387 */ /* 0x000fe20000100800 */
[----:B------:R-:W-:Y:S01]  /*ced0*/  @!P1 IMAD.IADD R18, R18, 0x1, -R3 ;  /* 0x0000000112129824 */ /* 0x000fe200078e0a03 */
[----:B------:R-:W-:-:S02]  /*cee0*/  ISETP.GT.U32.AND P6, PT, R3, R9, PT ;  /* 0x000000090300720c */ /* 0x000fc40003fc4070 */
[----:B------:R0:W-:Y:S01]  /*cef0*/  STL [R1+0x294], R12 ;  /* 0x0002940c01007387 */ /* 0x0001e20000100800 */
[----:B------:R-:W-:Y:S01]  /*cf00*/  ISETP.GT.U32.AND P1, PT, R3, R10, PT ;  /* 0x0000000a0300720c */ /* 0x000fe20003f24070 */
[----:B------:R-:W-:Y:S01]  /*cf10*/  IMAD.HI.U32 R20, R4, R14, RZ ;  /* 0x0000000e04147227 */ /* 0x000fe200078e00ff */
[----:B------:R-:W-:Y:S02]  /*cf20*/  ISETP.GE.AND P4, PT, R166, RZ, PT ;  /* 0x000000ffa600720c */ /* 0x000fe40003f86270 */
[----:B------:R-:W-:Y:S01]  /*cf30*/  ISETP.GE.AND P5, PT, R165, RZ, PT ;  /* 0x000000ffa500720c */ /* 0x000fe20003fa6270 */
[--C-:B------:R-:W-:Y:S01]  /*cf40*/  @!P3 IMAD.IADD R16, R16, 0x1, -R3.reuse ;  /* 0x000000011010b824 */ /* 0x100fe200078e0a03 */
[----:B0-----:R-:W-:Y:S01]  /*cf50*/  IABS R12, R174 ;  /* 0x000000ae000c7213 */ /* 0x001fe20000000000 */
[----:B------:R-:W-:Y:S01]  /*cf60*/  @!P2 IMAD.IADD R11, R11, 0x1, -R3 ;  /* 0x000000010b0ba824 */ /* 0x000fe200078e0a03 */
[----:B------:R-:W-:Y:S01]  /*cf70*/  ISETP.GE.AND P3, PT, R167, RZ, PT ;  /* 0x000000ffa700720c */ /* 0x000fe20003f66270 */
[----:B------:R-:W-:Y:S01]  /*cf80*/  IMAD.MOV R20, RZ, RZ, -R20 ;  /* 0x000000ffff147224 */ /* 0x000fe200078e0a14 */
[----:B------:R-:W-:Y:S01]  /*cf90*/  ISETP.GE.AND P2, PT, R169, RZ, PT ;  /* 0x000000ffa900720c */ /* 0x000fe20003f46270 */
[----:B------:R-:W-:-:S04]  /*cfa0*/  IMAD.HI.U32 R19, R4, R12, RZ ;  /* 0x0000000c04137227 */ /* 0x000fc800078e00ff */
[----:B------:R-:W-:Y:S02]  /*cfb0*/  @!P0 IMAD.IADD R13, R13, 0x1, -R3 ;  /* 0x000000010d0d8824 */ /* 0x000fe400078e0a03 */
[----:B------:R-:W-:Y:S02]  /*cfc0*/  IMAD.MOV R21, RZ, RZ, -R19 ;  /* 0x000000ffff157224 */ /* 0x000fe400078e0a13 */
[----:B------:R-:W-:Y:S02]  /*cfd0*/  IMAD R14, R3, R20, R14 ;  /* 0x00000014030e7224 */ /* 0x000fe400078e020e */
[----:B------:R-:W-:Y:S02]  /*cfe0*/  IMAD.MOV.U32 R22, RZ, RZ, R18 ;  /* 0x000000ffff167224 */ /* 0x000fe400078e0012 */
[----:B------:R-:W-:Y:S01]  /*cff0*/  @!P6 IMAD.IADD R9, R9, 0x1, -R3 ;  /* 0x000000010909e824 */ /* 0x000fe200078e0a03 */
[----:B------:R-:W-:Y:S01]  /*d000*/  ISETP.GT.U32.AND P6, PT, R3, R11, PT ;  /* 0x0000000b0300720c */ /* 0x000fe20003fc4070 */
[----:B------:R-:W-:-:S02]  /*d010*/  IMAD.MOV.U32 R18, RZ, RZ, R16 ;  /* 0x000000ffff127224 */ /* 0x000fc400078e0010 */
[----:B------:R-:W-:Y:S02]  /*d020*/  @!P1 IMAD.IADD R10, R10, 0x1, -R3 ;  /* 0x000000010a0a9824 */ /* 0x000fe400078e0a03 */
[----:B------:R-:W-:Y:S02]  /*d030*/  IMAD.MOV.U32 R23, RZ, RZ, R17 ;  /* 0x000000ffff177224 */ /* 0x000fe400078e0011 */
[----:B------:R-:W-:Y:S01]  /*d040*/  IMAD.MOV.U32 R16, RZ, RZ, R15 ;  /* 0x000000ffff107224 */ /* 0x000fe200078e000f */
[----:B------:R-:W-:Y:S01]  /*d050*/  ISETP.GE.AND P0, PT, R168, RZ, PT ;  /* 0x000000ffa800720c */ /* 0x000fe20003f06270 */
[C---:B------:R-:W-:Y:S02]  /*d060*/  IMAD R12, R3.reuse, R21, R12 ;  /* 0x00000015030c7224 */ /* 0x040fe400078e020c */
[----:B------:R-:W-:Y:S01]  /*d070*/  @!P4 IMAD.MOV R22, RZ, RZ, -R22 ;  /* 0x000000ffff16c224 */ /* 0x000fe200078e0a16 */
[C---:B------:R-:W-:Y:S01]  /*d080*/  ISETP.GT.U32.AND P4, PT, R3.reuse, R14, PT ;  /* 0x0000000e0300720c */ /* 0x040fe20003f84070 */
[----:B------:R-:W-:Y:S01]  /*d090*/  IMAD.MOV.U32 R15, RZ, RZ, R13 ;  /* 0x000000ffff0f7224 */ /* 0x000fe200078e000d */
[----:B------:R-:W-:Y:S01]  /*d0a0*/  IABS R19, R175 ;  /* 0x000000af00137213 */ /* 0x000fe20000000000 */
[----:B------:R-:W-:Y:S01]  /*d0b0*/  @!P5 IMAD.MOV R23, RZ, RZ, -R23 ;  /* 0x000000ffff17d224 */ /* 0x000fe200078e0a17 */
[C---:B------:R-:W-:Y:S01]  /*d0c0*/  ISETP.GT.U32.AND P5, PT, R3.reuse, R10, PT ;  /* 0x0000000a0300720c */ /* 0x040fe20003fa4070 */
[----:B------:R-:W-:Y:S01]  /*d0d0*/  @!P3 IMAD.MOV R18, RZ, RZ, -R18 ;  /* 0x000000ffff12b224 */ /* 0x000fe200078e0a12 */
[C---:B------:R-:W-:Y:S01]  /*d0e0*/  ISETP.GT.U32.AND P3, PT, R3.reuse, R9, PT ;  /* 0x000000090300720c */ /* 0x040fe20003f64070 */
[----:B------:R-:W-:Y:S01]  /*d0f0*/  @!P2 IMAD.MOV R15, RZ, RZ, -R15 ;  /* 0x000000ffff0fa224 */ /* 0x000fe200078e0a0f */
[----:B------:R-:W-:Y:S01]  /*d100*/  ISETP.GT.U32.AND P2, PT, R3, R12, PT ;  /* 0x0000000c0300720c */ /* 0x000fe20003f44070 */
[----:B------:R-:W-:-:S02]  /*d110*/  IMAD.MOV.U32 R17, RZ, RZ, R19 ;  /* 0x000000ffff117224 */ /* 0x000fc400078e0013 */
[--C-:B------:R-:W-:Y:S01]  /*d120*/  @!P6 IMAD.IADD R11, R11, 0x1, -R3.reuse ;  /* 0x000000010b0be824 */ /* 0x100fe200078e0a03 */
[----:B------:R-:W-:Y:S01]  /*d130*/  ISETP.GE.AND P6, PT, R172, RZ, PT ;  /* 0x000000ffac00720c */ /* 0x000fe20003fc6270 */
[----:B------:R-:W-:Y:S01]  /*d140*/  IMAD.HI.U32 R13, R4, R17, RZ ;  /* 0x00000011040d7227 */ /* 0x000fe200078e00ff */
[----:B------:R-:W-:Y:S01]  /*d150*/  ISETP.GE.AND P1, PT, R170, RZ, PT ;  /* 0x000000ffaa00720c */ /* 0x000fe20003f26270 */
[----:B------:R-:W-:Y:S02]  /*d160*/  STL [R1+0x288], R23 ;  /* 0x0002881701007387 */ /* 0x000fe40000100800 */
[----:B------:R-:W-:Y:S02]  /*d170*/  @!P0 IMAD.MOV R16, RZ, RZ, -R16 ;  /* 0x000000ffff108224 */ /* 0x000fe400078e0a10 */
[--C-:B------:R-:W-:Y:S01]  /*d180*/  @!P4 IMAD.IADD R14, R14, 0x1, -R3.reuse ;  /* 0x000000010e0ec824 */ /* 0x100fe200078e0a03 */
[----:B------:R-:W-:Y:S01]  /*d190*/  STL [R1+0x284], R22 ;  /* 0x0002841601007387 */ /* 0x000fe20000100800 */
[----:B------:R-:W-:Y:S01]  /*d1a0*/  @!P5 IMAD.IADD R10, R10, 0x1, -R3 ;  /* 0x000000010a0ad824 */ /* 0x000fe200078e0a03 */
[----:B------:R-:W-:Y:S01]  /*d1b0*/  ISETP.GE.AND P0, PT, R171, RZ, PT ;  /* 0x000000ffab00720c */ /* 0x000fe20003f06270 */
[----:B------:R-:W-:Y:S01]  /*d1c0*/  IMAD.MOV R13, RZ, RZ, -R13 ;  /* 0x000000ffff0d7224 */ /* 0x000fe200078e0a0d */
[----:B------:R0:W-:Y:S01]  /*d1d0*/  STL [R1+0x280], R18 ;  /* 0x0002801201007387 */ /* 0x0001e20000100800 */
[----:B------:R-:W-:-:S02]  /*d1e0*/  @!P3 IMAD.IADD R9, R9, 0x1, -R3 ;  /* 0x000000010909b824 */ /* 0x000fc400078e0a03 */
[----:B------:R-:W-:Y:S01]  /*d1f0*/  @!P2 IMAD.IADD R12, R12, 0x1, -R3 ;  /* 0x000000010c0ca824 */ /* 0x000fe200078e0a03 */
[----:B------:R1:W-:Y:S01]  /*d200*/  STL [R1+0x27c], R16 ;  /* 0x00027c1001007387 */ /* 0x0003e20000100800 */
[C---:B------:R-:W-:Y:S01]  /*d210*/  ISETP.GT.U32.AND P2, PT, R3.reuse, R14, PT ;  /* 0x0000000e0300720c */ /* 0x040fe20003f44070 */
[----:B------:R-:W-:Y:S02]  /*d220*/  IMAD R17, R3, R13, R17 ;  /* 0x0000000d03117224 */ /* 0x000fe400078e0211 */
[----:B------:R2:W-:Y:S01]  /*d230*/  STL [R1+0x278], R15 ;  /* 0x0002780f01007387 */ /* 0x0005e20000100800 */
[----:B------:R-:W-:Y:S01]  /*d240*/  IMAD.MOV.U32 R13, RZ, RZ, R9 ;  /* 0x000000ffff0d7224 */ /* 0x000fe200078e0009 */
[----:B0-----:R-:W-:Y:S01]  /*d250*/  IABS R18, R176 ;  /* 0x000000b000127213 */ /* 0x001fe20000000000 */
[----:B-1----:R-:W-:Y:S02]  /*d260*/  IMAD.MOV.U32 R16, RZ, RZ, R11 ;  /* 0x000000ffff107224 */ /* 0x002fe400078e000b */
[----:B--2---:R-:W-:Y:S01]  /*d270*/  IMAD.MOV.U32 R15, RZ, RZ, R10 ;  /* 0x000000ffff0f7224 */ /* 0x004fe200078e000a */
[----:B------:R-:W-:Y:S01]  /*d280*/  IABS R10, R177 ;  /* 0x000000b1000a7213 */ /* 0x000fe20000000000 */
[----:B------:R-:W-:Y:S01]  /*d290*/  @!P6 IMAD.MOV R13, RZ, RZ, -R13 ;  /* 0x000000ffff0de224 */ /* 0x000fe200078e0a0d */
[----:B------:R-:W-:Y:S01]  /*d2a0*/  ISETP.GE.AND P5, PT, R173, RZ, PT ;  /* 0x000000ffad00720c */ /* 0x000fe20003fa6270 */
[----:B------:R-:W-:Y:S01]  /*d2b0*/  @!P1 IMAD.MOV R16, RZ, RZ, -R16 ;  /* 0x000000ffff109224 */ /* 0x000fe200078e0a10 */
[C---:B------:R-:W-:Y:S01]  /*d2c0*/  ISETP.GT.U32.AND P6, PT, R3.reuse, R17, PT ;  /* 0x000000110300720c */ /* 0x040fe20003fc4070 */
[----:B------:R-:W-:Y:S01]  /*d2d0*/  IMAD.MOV.U32 R9, RZ, RZ, R10 ;  /* 0x000000ffff097224 */ /* 0x000fe200078e000a */
[----:B------:R-:W-:Y:S01]  /*d2e0*/  IABS R11, R178 ;  /* 0x000000b2000b7213 */ /* 0x000fe20000000000 */
[----:B------:R-:W-:Y:S01]  /*d2f0*/  IMAD.HI.U32 R10, R4, R18, RZ ;  /* 0x00000012040a7227 */ /* 0x000fe200078e00ff */
[----:B------:R-:W-:Y:S01]  /*d300*/  ISETP.GT.U32.AND P1, PT, R3, R12, PT ;  /* 0x0000000c0300720c */ /* 0x000fe20003f24070 */
[----:B------:R0:W-:Y:S02]  /*d310*/  STL [R1+0x270], R16 ;  /* 0x0002701001007387 */ /* 0x0001e40000100800 */
[----:B------:R-:W-:-:S02]  /*d320*/  @!P0 IMAD.MOV R15, RZ, RZ, -R15 ;  /* 0x000000ffff0f8224 */ /* 0x000fc400078e0a0f */
[----:B------:R-:W-:Y:S02]  /*d330*/  @!P2 IMAD.IADD R14, R14, 0x1, -R3 ;  /* 0x000000010e0ea824 */ /* 0x000fe400078e0a03 */
[----:B------:R-:W-:Y:S01]  /*d340*/  IMAD.MOV R10, RZ, RZ, -R10 ;  /* 0x000000ffff0a7224 */ /* 0x000fe200078e0a0a */
[----:B------:R1:W-:Y:S01]  /*d350*/  STL [R1+0x26c], R15 ;  /* 0x00026c0f01007387 */ /* 0x0003e20000100800 */
[----:B0-----:R-:W-:Y:S01]  /*d360*/  IMAD.HI.U32 R16, R4, R11, RZ ;  /* 0x0000000b04107227 */ /* 0x001fe200078e00ff */
[----:B------:R-:W-:Y:S02]  /*d370*/  ISETP.GE.AND P3, PT, R174, RZ, PT ;  /* 0x000000ffae00720c */ /* 0x000fe40003f66270 */
[----:B------:R0:W-:Y:S01]  /*d380*/  STL [R1+0x268], R13 ;  /* 0x0002680d01007387 */ /* 0x0001e20000100800 */
[----:B------:R-:W-:Y:S02]  /*d390*/  IMAD R18, R3, R10, R18 ;  /* 0x0000000a03127224 */ /* 0x000fe400078e0212 */
[----:B------:R-:W-:Y:S01]  /*d3a0*/  IMAD.MOV.U32 R20, RZ, RZ, R14 ;  /* 0x000000ffff147224 */ /* 0x000fe200078e000e */
[----:B-1----:R-:W-:Y:S01]  /*d3b0*/  IABS R15, R179 ;  /* 0x000000b3000f7213 */ /* 0x002fe20000000000 */
[----:B------:R-:W-:-:S02]  /*d3c0*/  IMAD.MOV R10, RZ, RZ, -R16 ;  /* 0x000000ffff0a7224 */ /* 0x000fc400078e0a10 */
[----:B------:R-:W-:Y:S02]  /*d3d0*/  @!P6 IMAD.IADD R17, R17, 0x1, -R3 ;  /* 0x000000011111e824 */ /* 0x000fe400078e0a03 */
[----:B0-----:R-:W-:-:S04]  /*d3e0*/  IMAD.HI.U32 R13, R4, R9, RZ ;  /* 0x00000009040d7227 */ /* 0x001fc800078e00ff */
[----:B------:R-:W-:Y:S01]  /*d3f0*/  @!P5 IMAD.MOV R20, RZ, RZ, -R20 ;  /* 0x000000ffff14d224 */ /* 0x000fe200078e0a14 */
[C---:B------:R-:W-:Y:S01]  /*d400*/  ISETP.GT.U32.AND P5, PT, R3.reuse, R18, PT ;  /* 0x000000120300720c */ /* 0x040fe20003fa4070 */
[C---:B------:R-:W-:Y:S02]  /*d410*/  IMAD R11, R3.reuse, R10, R11 ;  /* 0x0000000a030b7224 */ /* 0x040fe400078e020b */
[----:B------:R-:W-:Y:S02]  /*d420*/  @!P1 IMAD.IADD R12, R12, 0x1, -R3 ;  /* 0x000000010c0c9824 */ /* 0x000fe400078e0a03 */
[----:B------:R-:W-:Y:S02]  /*d430*/  IMAD.MOV R13, RZ, RZ, -R13 ;  /* 0x000000ffff0d7224 */ /* 0x000fe400078e0a0d */
[----:B------:R-:W-:Y:S01]  /*d440*/  IMAD.HI.U32 R10, R4, R15, RZ ;  /* 0x0000000f040a7227 */ /* 0x000fe200078e00ff */
[----:B------:R-:W-:-:S03]  /*d450*/  ISETP.GT.U32.AND P6, PT, R3, R17, PT ;  /* 0x000000110300720c */ /* 0x000fc60003fc4070 */
[C---:B------:R-:W-:Y:S02]  /*d460*/  IMAD R9, R3.reuse, R13, R9 ;  /* 0x0000000d03097224 */ /* 0x040fe400078e0209 */
[----:B------:R-:W-:Y:S02]  /*d470*/  IMAD.MOV.U32 R19, RZ, RZ, R12 ;  /* 0x000000ffff137224 */ /* 0x000fe400078e000c */
[----:B------:R-:W-:Y:S02]  /*d480*/  IMAD.MOV R10, RZ, RZ, -R10 ;  /* 0x000000ffff0a7224 */ /* 0x000fe400078e0a0a */
[----:B------:R-:W-:Y:S01]  /*d490*/  @!P3 IMAD.MOV R19, RZ, RZ, -R19 ;  /* 0x000000ffff13b224 */ /* 0x000fe200078e0a13 */
[C---:B------:R-:W-:Y:S01]  /*d4a0*/  ISETP.GT.U32.AND P3, PT, R3.reuse, R9, PT ;  /* 0x000000090300720c */ /* 0x040fe20003f64070 */
[----:B------:R-:W-:Y:S01]  /*d4b0*/  IMAD R15, R3, R10, R15 ;  /* 0x0000000a030f7224 */ /* 0x000fe200078e020f */
[----:B------:R-:W-:Y:S01]  /*d4c0*/  ISETP.GE.AND P4, PT, R175, RZ, PT ;  /* 0x000000ffaf00720c */ /* 0x000fe20003f86270 */
[----:B------:R-:W-:-:S03]  /*d4d0*/  @!P5 IMAD.IADD R18, R18, 0x1, -R3 ;  /* 0x000000011212d824 */ /* 0x000fc600078e0a03 */
[----:B------:R-:W-:Y:S01]  /*d4e0*/  ISETP.GT.U32.AND P5, PT, R3, R15, PT ;  /* 0x0000000f0300720c */ /* 0x000fe20003fa4070 */
[--C-:B------:R-:W-:Y:S01]  /*d4f0*/  @!P6 IMAD.IADD R17, R17, 0x1, -R3.reuse ;  /* 0x000000011111e824 */ /* 0x100fe200078e0a03 */
[----:B------:R-:W-:Y:S02]  /*d500*/  ISETP.GT.U32.AND P6, PT, R3, R11, PT ;  /* 0x0000000b0300720c */ /* 0x000fe40003fc4070 */
[----:B------:R-:W-:Y:S01]  /*d510*/  IABS R12, R181 ;  /* 0x000000b5000c7213 */ /* 0x000fe20000000000 */
[----:B------:R-:W-:Y:S02]  /*d520*/  STL [R1+0x264], R20 ;  /* 0x0002641401007387 */ /* 0x000fe40000100800 */
[----:B------:R-:W-:Y:S02]  /*d530*/  @!P3 IMAD.IADD R9, R9, 0x1, -R3 ;  /* 0x000000010909b824 */ /* 0x000fe400078e0a03 */
[----:B------:R0:W-:Y:S01]  /*d540*/  STL [R1+0x250], R19 ;  /* 0x0002501301007387 */ /* 0x0001e20000100800 */
[----:B------:R-:W-:Y:S01]  /*d550*/  IMAD.HI.U32 R16, R4, R12, RZ ;  /* 0x0000000c04107227 */ /* 0x000fe200078e00ff */
[----:B------:R-:W-:-:S03]  /*d560*/  IABS R10, R182 ;  /* 0x000000b6000a7213 */ /* 0x000fc60000000000 */
[----:B------:R-:W-:Y:S02]  /*d570*/  @!P5 IMAD.IADD R15, R15, 0x1, -R3 ;  /* 0x000000010f0fd824 */ /* 0x000fe400078e0a03 */
[----:B0-----:R-:W-:Y:S02]  /*d580*/  IMAD.MOV.U32 R19, RZ, RZ, R17 ;  /* 0x000000ffff137224 */ /* 0x001fe400078e0011 */
[----:B------:R-:W-:Y:S02]  /*d590*/  IMAD.MOV R16, RZ, RZ, -R16 ;  /* 0x000000ffff107224 */ /* 0x000fe400078e0a10 */
[----:B------:R-:W-:Y:S01]  /*d5a0*/  @!P4 IMAD.MOV R19, RZ, RZ, -R19 ;  /* 0x000000ffff13c224 */ /* 0x000fe200078e0a13 */
[----:B------:R-:W-:Y:S01]  /*d5b0*/  ISETP.GT.U32.AND P4, PT, R3, R9, PT ;  /* 0x000000090300720c */ /* 0x000fe20003f84070 */
[----:B------:R-:W-:Y:S01]  /*d5c0*/  @!P6 IMAD.IADD R11, R11, 0x1, -R3 ;  /* 0x000000010b0be824 */ /* 0x000fe200078e0a03 */
[----:B------:R-:W-:Y:S01]  /*d5d0*/  IABS R14, R180 ;  /* 0x000000b4000e7213 */ /* 0x000fe20000000000 */
[C---:B------:R-:W-:Y:S01]  /*d5e0*/  IMAD R12, R3.reuse, R16, R12 ;  /* 0x00000010030c7224 */ /* 0x040fe200078e020c */
[C---:B------:R-:W-:Y:S01]  /*d5f0*/  ISETP.GT.U32.AND P5, PT, R3.reuse, R15, PT ;  /* 0x0000000f0300720c */ /* 0x040fe20003fa4070 */
[----:B------:R-:W-:Y:S01]  /*d600*/  IMAD.HI.U32 R16, R4, R10, RZ ;  /* 0x0000000a04107227 */ /* 0x000fe200078e00ff */
[----:B------:R-:W-:-:S03]  /*d610*/  ISETP.GT.U32.AND P6, PT, R3, R11, PT ;  /* 0x0000000b0300720c */ /* 0x000fc60003fc4070 */
[----:B------:R-:W-:Y:S01]  /*d620*/  IMAD.HI.U32 R13, R4, R14, RZ ;  /* 0x0000000e040d7227 */ /* 0x000fe200078e00ff */
[----:B------:R-:W-:-:S03]  /*d630*/  ISETP.GT.U32.AND P3, PT, R3, R18, PT ;  /* 0x000000120300720c */ /* 0x000fc60003f64070 */
[----:B------:R-:W-:Y:S02]  /*d640*/  IMAD.MOV R16, RZ, RZ, -R16 ;  /* 0x000000ffff107224 */ /* 0x000fe400078e0a10 */
[----:B------:R-:W-:Y:S02]  /*d650*/  IMAD.MOV R13, RZ, RZ, -R13 ;  /* 0x000000ffff0d7224 */ /* 0x000fe400078e0a0d */
[--C-:B------:R-:W-:Y:S01]  /*d660*/  @!P4 IMAD.IADD R9, R9, 0x1, -R3.reuse ;  /* 0x000000010909c824 */ /* 0x100fe200078e0a03 */
[C---:B------:R-:W-:Y:S01]  /*d670*/  ISETP.GT.U32.AND P4, PT, R3.reuse, R12, PT ;  /* 0x0000000c0300720c */ /* 0x040fe20003f84070 */
[C---:B------:R-:W-:Y:S02]  /*d680*/  IMAD R10, R3.reuse, R16, R10 ;  /* 0x00000010030a7224 */ /* 0x040fe400078e020a */
[----:B------:R-:W-:Y:S01]  /*d690*/  IMAD R14, R3, R13, R14 ;  /* 0x0000000d030e7224 */ /* 0x000fe200078e020e */
[----:B------:R-:W-:Y:S01]  /*d6a0*/  IABS R13, R183 ;  /* 0x000000b7000d7213 */ /* 0x000fe20000000000 */
[--C-:B------:R-:W-:Y:S01]  /*d6b0*/  @!P5 IMAD.IADD R15, R15, 0x1, -R3.reuse ;  /* 0x000000010f0fd824 */ /* 0x100fe200078e0a03 */
[----:B------:R-:W-:Y:S01]  /*d6c0*/  ISETP.GT.U32.AND P5, PT, R3, R10, PT ;  /* 0x0000000a0300720c */ /* 0x000fe20003fa4070 */
[----:B------:R-:W-:Y:S01]  /*d6d0*/  @!P6 IMAD.IADD R11, R11, 0x1, -R3 ;  /* 0x000000010b0be824 */ /* 0x000fe200078e0a03 */
[----:B------:R-:W-:Y:S01]  /*d6e0*/  ISETP.GE.AND P0, PT, R176, RZ, PT ;  /* 0x000000ffb000720c */ /* 0x000fe20003f06270 */
[----:B------:R0:W-:Y:S01]  /*d6f0*/  STL [R1+0x24c], R19 ;  /* 0x00024c1301007387 */ /* 0x0001e20000100800 */
[----:B------:R-:W-:-:S02]  /*d700*/  ISETP.GE.AND P2, PT, R177, RZ, PT ;  /* 0x000000ffb100720c */ /* 0x000fc40003f46270 */
[----:B------:R-:W-:Y:S02]  /*d710*/  ISETP.GE.AND P1, PT, R178, RZ, PT ;  /* 0x000000ffb200720c */ /* 0x000fe40003f26270 */
[----:B------:R-:W-:Y:S01]  /*d720*/  ISETP.GE.AND P6, PT, R179, RZ, PT ;  /* 0x000000ffb300720c */ /* 0x000fe20003fc6270 */
[----:B------:R-:W-:Y:S02]  /*d730*/  @!P3 IMAD.IADD R18, R18, 0x1, -R3 ;  /* 0x000000011212b824 */ /* 0x000fe400078e0a03 */
[----:B0-----:R-:W-:Y:S01]  /*d740*/  IMAD.HI.U32 R19, R4, R13, RZ ;  /* 0x0000000d04137227 */ /* 0x001fe200078e00ff */
[----:B------:R-:W-:Y:S02]  /*d750*/  ISETP.GT.U32.AND P3, PT, R3, R14, PT ;  /* 0x0000000e0300720c */ /* 0x000fe40003f64070 */
[----:B------:R-:W-:Y:S01]  /*d760*/  IABS R17, R184 ;  /* 0x000000b800117213 */ /* 0x000fe20000000000 */
[----:B------:R-:W-:Y:S02]  /*d770*/  IMAD.MOV R19, RZ, RZ, -R19 ;  /* 0x000000ffff137224 */ /* 0x000fe400078e0a13 */
[----:B------:R-:W-:-:S02]  /*d780*/  @!P4 IMAD.IADD R12, R12, 0x1, -R3 ;  /* 0x000000010c0cc824 */ /* 0x000fc400078e0a03 */
[----:B------:R-:W-:Y:S02]  /*d790*/  IMAD.MOV.U32 R21, RZ, RZ, R18 ;  /* 0x000000ffff157224 */ /* 0x000fe400078e0012 */
[----:B------:R-:W-:Y:S01]  /*d7a0*/  IMAD.MOV.U32 R20, RZ, RZ, R9 ;  /* 0x000000ffff147224 */ /* 0x000fe200078e0009 */
[----:B------:R-:W-:Y:S01]  /*d7b0*/  IABS R16, R185 ;  /* 0x000000b900107213 */ /* 0x000fe20000000000 */
[C---:B------:R-:W-:Y:S02]  /*d7c0*/  IMAD R13, R3.reuse, R19, R13 ;  /* 0x00000013030d7224 */ /* 0x040fe400078e020d */
[----:B------:R-:W-:Y:S01]  /*d7d0*/  @!P5 IMAD.IADD R10, R10, 0x1, -R3 ;  /* 0x000000010a0ad824 */ /* 0x000fe200078e0a03 */
[----:B------:R-:W-:Y:S01]  /*d7e0*/  ISETP.GT.U32.AND P5, PT, R3, R12, PT ;  /* 0x0000000c0300720c */ /* 0x000fe20003fa4070 */
[----:B------:R-:W-:Y:S02]  /*d7f0*/  IMAD.MOV.U32 R9, RZ, RZ, R15 ;  /* 0x000000ffff097224 */ /* 0x000fe400078e000f */
[----:B------:R-:W-:-:S04]  /*d800*/  IMAD.HI.U32 R19, R4, R17, RZ ;  /* 0x0000001104137227 */ /* 0x000fc800078e00ff */
[----:B------:R-:W-:Y:S02]  /*d810*/  @!P0 IMAD.MOV R21, RZ, RZ, -R21 ;  /* 0x000000ffff158224 */ /* 0x000fe400078e0a15 */
[----:B------:R-:W-:Y:S02]  /*d820*/  @!P2 IMAD.MOV R20, RZ, RZ, -R20 ;  /* 0x000000ffff14a224 */ /* 0x000fe400078e0a14 */
[----:B------:R-:W-:Y:S02]  /*d830*/  @!P1 IMAD.MOV R11, RZ, RZ, -R11 ;  /* 0x000000ffff0b9224 */ /* 0x000fe400078e0a0b */
[----:B------:R-:W-:Y:S01]  /*d840*/  @!P6 IMAD.MOV R9, RZ, RZ, -R9 ;  /* 0x000000ffff09e224 */ /* 0x000fe200078e0a09 */
[----:B------:R-:W-:Y:S01]  /*d850*/  ISETP.GT.U32.AND P6, PT, R3, R13, PT ;  /* 0x0000000d0300720c */ /* 0x000fe20003fc4070 */
[----:B------:R-:W-:Y:S01]  /*d860*/  IMAD.HI.U32 R18, R4, R16, RZ ;  /* 0x0000001004127227 */ /* 0x000fe200078e00ff */
[----:B------:R-:W-:Y:S03]  /*d870*/  STL [R1+0x248], R21 ;  /* 0x0002481501007387 */ /* 0x000fe60000100800 */
[----:B------:R-:W-:Y:S01]  /*d880*/  IMAD.MOV R19, RZ, RZ, -R19 ;  /* 0x000000ffff137224 */ /* 0x000fe200078e0a13 */
[----:B------:R-:W-:Y:S01]  /*d890*/  STL [R1+0x240], R20 ;  /* 0x0002401401007387 */ /* 0x000fe20000100800 */
[----:B------:R-:W-:-:S02]  /*d8a0*/  @!P3 IMAD.IADD R14, R14, 0x1, -R3 ;  /* 0x000000010e0eb824 */ /* 0x000fc400078e0a03 */
[----:B------:R-:W-:Y:S01]  /*d8b0*/  IMAD.MOV R18, RZ, RZ, -R18 ;  /* 0x000000ffff127224 */ /* 0x000fe200078e0a12 */
[----:B------:R0:W-:Y:S01]  /*d8c0*/  STL [R1+0x23c], R11 ;  /* 0x00023c0b01007387 */ /* 0x0001e20000100800 */
[----:B------:R-:W-:Y:S01]  /*d8d0*/  @!P5 IMAD.IADD R12, R12, 0x1, -R3 ;  /* 0x000000010c0cd824 */ /* 0x000fe200078e0a03 */
[C---:B------:R-:W-:Y:S02]  /*d8e0*/  ISETP.GT.U32.AND P0, PT, R3.reuse, R14, PT ;  /* 0x0000000e0300720c */ /* 0x040fe40003f04070 */
[----:B------:R1:W-:Y:S01]  /*d8f0*/  STL [R1+0x238], R9 ;  /* 0x0002380901007387 */ /* 0x0003e20000100800 */
[C---:B0-----:R-:W-:Y:S02]  /*d900*/  IMAD R11, R3.reuse, R19, R17 ;  /* 0x00000013030b7224 */ /* 0x041fe400078e0211 */
[----:B-1----:R-:W-:-:S03]  /*d910*/  IMAD R9, R3, R18, R16 ;  /* 0x0000001203097224 */ /* 0x002fc600078e0210 */
[----:B------:R-:W-:Y:S01]  /*d920*/  ISETP.GT.U32.AND P5, PT, R3, R11, PT ;  /* 0x0000000b0300720c */ /* 0x000fe20003fa4070 */
[--C-:B------:R-:W-:Y:S01]  /*d930*/  @!P6 IMAD.IADD R13, R13, 0x1, -R3.reuse ;  /* 0x000000010d0de824 */ /* 0x100fe200078e0a03 */
[----:B------:R-:W-:Y:S02]  /*d940*/  ISETP.GT.U32.AND P6, PT, R3, R9, PT ;  /* 0x000000090300720c */ /* 0x000fe40003fc4070 */
[----:B------:R-:W-:Y:S02]  /*d950*/  ISETP.GE.AND P3, PT, R180, RZ, PT ;  /* 0x000000ffb400720c */ /* 0x000fe40003f66270 */
[----:B------:R-:W-:Y:S01]  /*d960*/  ISETP.GE.AND P4, PT, R181, RZ, PT ;  /* 0x000000ffb500720c */ /* 0x000fe20003f86270 */
[----:B------:R-:W-:Y:S01]  /*d970*/  @!P0 IMAD.IADD R14, R14, 0x1, -R3 ;  /* 0x000000010e0e8824 */ /* 0x000fe200078e0a03 */
[----:B------:R-:W-:-:S05]  /*d980*/  IABS R16, R187 ;  /* 0x000000bb00107213 */ /* 0x000fca0000000000 */
[--C-:B------:R-:W-:Y:S02]  /*d990*/  @!P5 IMAD.IADD R11, R11, 0x1, -R3.reuse ;  /* 0x000000010b0bd824 */ /* 0x100fe400078e0a03 */
[----:B------:R-:W-:Y:S02]  /*d9a0*/  IMAD.MOV.U32 R21, RZ, RZ, R14 ;  /* 0x000000ffff157224 */ /* 0x000fe400078e000e */
[----:B------:R-:W-:Y:S01]  /*d9b0*/  @!P6 IMAD.IADD R9, R9, 0x1, -R3 ;  /* 0x000000010909e824 */ /* 0x000fe200078e0a03 */
[----:B------:R-:W-:Y:S01]  /*d9c0*/  ISETP.GT.U32.AND P6, PT, R3, R11, PT ;  /* 0x0000000b0300720c */ /* 0x000fe20003fc4070 */
[----:B------:R-:W-:-:S04]  /*d9d0*/  IMAD.HI.U32 R17, R4, R16, RZ ;  /* 0x0000001004117227 */ /* 0x000fc800078e00ff */
[----:B------:R-:W-:Y:S02]  /*d9e0*/  @!P3 IMAD.MOV R21, RZ, RZ, -R21 ;  /* 0x000000ffff15b224 */ /* 0x000fe400078e0a15 */
[----:B------:R-:W-:Y:S02]  /*d9f0*/  @!P4 IMAD.MOV R12, RZ, RZ, -R12 ;  /* 0x000000ffff0cc224 */ /* 0x000fe400078e0a0c */
[----:B------:R-:W-:Y:S01]  /*da00*/  IMAD.MOV R17, RZ, RZ, -R17 ;  /* 0x000000ffff117224 */ /* 0x000fe200078e0a11 */
[----:B------:R-:W-:Y:S01]  /*da10*/  IABS R20, R186 ;  /* 0x000000ba00147213 */ /* 0x000fe20000000000 */
[----:B------:R-:W-:Y:S01]  /*da20*/  STL [R1+0x234], R21 ;  /* 0x0002341501007387 */ /* 0x000fe20000100800 */
[----:B------:R-:W-:-:S03]  /*da30*/  ISETP.GT.U32.AND P2, PT, R3, R10, PT ;  /* 0x0000000a0300720c */ /* 0x000fc60003f44070 */
[----:B------:R0:W-:Y:S01]  /*da40*/  STL [R1+0x230], R12 ;  /* 0x0002300c01007387 */ /* 0x0001e20000100800 */
[----:B------:R-:W-:Y:S01]  /*da50*/  IMAD.HI.U32 R14, R4, R20, RZ ;  /* 0x00000014040e7227 */ /* 0x000fe200078e00ff */
[----:B------:R-:W-:-:S03]  /*da60*/  ISETP.GE.AND P1, PT, R182, RZ, PT ;  /* 0x000000ffb600720c */ /* 0x000fc60003f26270 */
[----:B------:R-:W-:Y:S02]  /*da70*/  @!P6 IMAD.IADD R11, R11, 0x1, -R3 ;  /* 0x000000010b0be824 */ /* 0x000fe400078e0a03 */
[C---:B0-----:R-:W-:Y:S01]  /*da80*/  IMAD R12, R3.reuse, R17, R16 ;  /* 0x00000011030c7224 */ /* 0x041fe200078e0210 */
[C---:B------:R-:W-:Y:S01]  /*da90*/  ISETP.GT.U32.AND P5, PT, R3.reuse, R13, PT ;  /* 0x0000000d0300720c */ /* 0x040fe20003fa4070 */
[----:B------:R-:W-:Y:S01]  /*daa0*/  IMAD.MOV R14, RZ, RZ, -R14 ;  /* 0x000000ffff0e7224 */ /* 0x000fe200078e0a0e */
[----:B------:R-:W-:Y:S02]  /*dab0*/  IABS R15, R188 ;  /* 0x000000bc000f7213 */ /* 0x000fe40000000000 */
[C---:B------:R-:W-:Y:S01]  /*dac0*/  ISETP.GT.U32.AND P6, PT, R3.reuse, R12, PT ;  /* 0x0000000c0300720c */ /* 0x040fe20003fc4070 */
[C---:B------:R-:W-:Y:S01]  /*dad0*/  IMAD R20, R3.reuse, R14, R20 ;  /* 0x0000000e03147224 */ /* 0x040fe200078e0214 */
[----:B------:R-:W-:Y:S01]  /*dae0*/  ISETP.GT.U32.AND P4, PT, R3, R9, PT ;  /* 0x000000090300720c */ /* 0x000fe20003f84070 */
[----:B------:R-:W-:Y:S01]  /*daf0*/  IMAD.HI.U32 R14, R4, R15, RZ ;  /* 0x0000000f040e7227 */ /* 0x000fe200078e00ff */
[----:B------:R-:W-:-:S03]  /*db00*/  ISETP.GE.AND P0, PT, R183, RZ, PT ;  /* 0x000000ffb700720c */ /* 0x000fc60003f06270 */
[--C-:B------:R-:W-:Y:S02]  /*db10*/  @!P2 IMAD.IADD R10, R10, 0x1, -R3.reuse ;  /* 0x000000010a0aa824 */ /* 0x100fe400078e0a03 */
[----:B------:R-:W-:Y:S02]  /*db20*/  IMAD.MOV R14, RZ, RZ, -R14 ;  /* 0x000000ffff0e7224 */ /* 0x000fe400078e0a0e */
[----:B------:R-:W-:Y:S01]  /*db30*/  @!P1 IMAD.MOV R10, RZ, RZ, -R10 ;  /* 0x000000ffff0a9224 */ /* 0x000fe200078e0a0a */
[----:B------:R-:W-:Y:S01]  /*db40*/  ISETP.GE.AND P2, PT, R184, RZ, PT ;  /* 0x000000ffb800720c */ /* 0x000fe20003f46270 */
[--C-:B------:R-:W-:Y:S01]  /*db50*/  @!P6 IMAD.IADD R12, R12, 0x1, -R3.reuse ;  /* 0x000000010c0ce824 */ /* 0x100fe200078e0a03 */
[----:B------:R-:W-:Y:S01]  /*db60*/  IABS R19, R189 ;  /* 0x000000bd00137213 */ /* 0x000fe20000000000 */
[----:B------:R-:W-:Y:S02]  /*db70*/  @!P5 IMAD.IADD R13, R13, 0x1, -R3 ;  /* 0x000000010d0dd824 */ /* 0x000fe400078e0a03 */
[C---:B------:R-:W-:Y:S01]  /*db80*/  IMAD R15, R3.reuse, R14, R15 ;  /* 0x0000000e030f7224 */ /* 0x040fe200078e020f */
[----:B------:R0:W-:Y:S01]  /*db90*/  STL [R1+0x22c], R10 ;  /* 0x00022c0a01007387 */ /* 0x0001e20000100800 */
[----:B------:R-:W-:Y:S01]  /*dba0*/  IMAD.MOV.U32 R18, RZ, RZ, R13 ;  /* 0x000000ffff127224 */ /* 0x000fe200078e000d */
[----:B------:R-:W-:Y:S01]  /*dbb0*/  ISETP.GT.U32.AND P6, PT, R3, R12, PT ;  /* 0x0000000c0300720c */ /* 0x000fe20003fc4070 */
[----:B------:R-:W-:Y:S01]  /*dbc0*/  @!P4 IMAD.IADD R9, R9, 0x1, -R3 ;  /* 0x000000010909c824 */ /* 0x000fe200078e0a03 */
[----:B------:R-:W-:Y:S01]  /*dbd0*/  ISETP.GT.U32.AND P4, PT, R3, R15, PT ;  /* 0x0000000f0300720c */ /* 0x000fe20003f84070 */
[----:B------:R-:W-:-:S02]  /*dbe0*/  @!P0 IMAD.MOV R18, RZ, RZ, -R18 ;  /* 0x000000ffff128224 */ /* 0x000fc400078e0a12 */
[----:B0-----:R-:W-:Y:S02]  /*dbf0*/  IMAD.MOV.U32 R10, RZ, RZ, R11 ;  /* 0x000000ffff0a7224 */ /* 0x001fe400078e000b */
[----:B------:R-:W-:-:S04]  /*dc00*/  IMAD.HI.U32 R11, R4, R19, RZ ;  /* 0x00000013040b7227 */ /* 0x000fc800078e00ff */
[----:B------:R-:W-:Y:S01]  /*dc10*/  IMAD.MOV R11, RZ, RZ, -R11 ;  /* 0x000000ffff0b7224 */ /* 0x000fe200078e0a0b */
[----:B------:R0:W-:Y:S01]  /*dc20*/  STL [R1+0x228], R18 ;  /* 0x0002281201007387 */ /* 0x0001e20000100800 */
[----:B------:R-:W-:Y:S01]  /*dc30*/  @!P2 IMAD.MOV R10, RZ, RZ, -R10 ;  /* 0x000000ffff0aa224 */ /* 0x000fe200078e0a0a */
[----:B------:R-:W-:Y:S01]  /*dc40*/  IABS R17, R191 ;  /* 0x000000bf00117213 */ /* 0x000fe20000000000 */
[----:B------:R-:W-:Y:S02]  /*dc50*/  IMAD R19, R3, R11, R19 ;  /* 0x0000000b03137224 */ /* 0x000fe400078e0213 */
[--C-:B------:R-:W-:Y:S01]  /*dc60*/  @!P6 IMAD.IADD R12, R12, 0x1, -R3.reuse ;  /* 0x000000010c0ce824 */ /* 0x100fe200078e0a03 */
[----:B------:R1:W-:Y:S01]  /*dc70*/  STL [R1+0x220], R10 ;  /* 0x0002200a01007387 */ /* 0x0003e20000100800 */
[----:B0-----:R-:W-:Y:S01]  /*dc80*/  IABS R18, R190 ;  /* 0x000000be00127213 */ /* 0x001fe20000000000 */
[----:B------:R-:W-:Y:S01]  /*dc90*/  @!P4 IMAD.IADD R15, R15, 0x1, -R3 ;  /* 0x000000010f0fc824 */ /* 0x000fe200078e0a03 */
[----:B------:R-:W-:Y:S01]  /*dca0*/  ISETP.GT.U32.AND P6, PT, R3, R19, PT ;  /* 0x000000130300720c */ /* 0x000fe20003fc4070 */
[----:B------:R-:W-:-:S04]  /*dcb0*/  IMAD.HI.U32 R11, R4, R17, RZ ;  /* 0x00000011040b7227 */ /* 0x000fc800078e00ff */
[----:B-1----:R-:W-:Y:S01]  /*dcc0*/  IMAD.HI.U32 R10, R4, R18, RZ ;  /* 0x00000012040a7227 */ /* 0x002fe200078e00ff */
[----:B------:R-:W-:-:S03]  /*dcd0*/  ISETP.GT.U32.AND P4, PT, R3, R15, PT ;  /* 0x0000000f0300720c */ /* 0x000fc60003f84070 */
[----:B------:R-:W-:Y:S02]  /*dce0*/  IMAD.MOV R13, RZ, RZ, -R10 ;  /* 0x000000ffff0d7224 */ /* 0x000fe400078e0a0a */
[----:B------:R-:W-:Y:S01]  /*dcf0*/  IMAD.MOV R11, RZ, RZ, -R11 ;  /* 0x000000ffff0b7224 */ /* 0x000fe200078e0a0b */
[C---:B------:R-:W-:Y:S01]  /*dd00*/  ISETP.GT.U32.AND P5, PT, R3.reuse, R20, PT ;  /* 0x000000140300720c */ /* 0x040fe20003fa4070 */
[C---:B------:R-:W-:Y:S01]  /*dd10*/  IMAD R18, R3.reuse, R13, R18 ;  /* 0x0000000d03127224 */ /* 0x040fe200078e0212 */
[----:B------:R-:W-:Y:S01]  /*dd20*/  IABS R13, R193 ;  /* 0x000000c1000d7213 */ /* 0x000fe20000000000 */
[----:B------:R-:W-:Y:S02]  /*dd30*/  IMAD R17, R3, R11, R17 ;  /* 0x0000000b03117224 */ /* 0x000fe400078e0211 */
[----:B------:R-:W-:Y:S01]  /*dd40*/  @!P6 IMAD.IADD R19, R19, 0x1, -R3 ;  /* 0x000000011313e824 */ /* 0x000fe200078e0a03 */
[----:B------:R-:W-:Y:S01]  /*dd50*/  IABS R16, R192 ;  /* 0x000000c000107213 */ /* 0x000fe20000000000 */
[----:B------:R-:W-:Y:S01]  /*dd60*/  IMAD.HI.U32 R21, R4, R13, RZ ;  /* 0x0000000d04157227 */ /* 0x000fe200078e00ff */
[----:B------:R-:W-:-:S03]  /*dd70*/  ISETP.GT.U32.AND P6, PT, R3, R17, PT ;  /* 0x000000110300720c */ /* 0x000fc60003fc4070 */
[----:B------:R-:W-:Y:S01]  /*dd80*/  @!P4 IMAD.IADD R15, R15, 0x1, -R3 ;  /* 0x000000010f0fc824 */ /* 0x000fe200078e0a03 */
[----:B------:R-:W-:Y:S01]  /*dd90*/  ISETP.GT.U32.AND P4, PT, R3, R18, PT ;  /* 0x000000120300720c */ /* 0x000fe20003f84070 */
[----:B------:R-:W-:Y:S02]  /*dda0*/  IMAD.MOV R21, RZ, RZ, -R21 ;  /* 0x000000ffff157224 */ /* 0x000fe400078e0a15 */
[----:B------:R-:W-:Y:S01]  /*ddb0*/  @!P5 IMAD.IADD R20, R20, 0x1, -R3 ;  /* 0x000000011414d824 */ /* 0x000fe200078e0a03 */
[----:B------:R-:W-:Y:S01]  /*ddc0*/  ISETP.GE.AND P3, PT, R185, RZ, PT ;  /* 0x000000ffb900720c */ /* 0x000fe20003f66270 */
[----:B------:R-:W-:-:S04]  /*ddd0*/  IMAD.HI.U32 R10, R4, R16, RZ ;  /* 0x00000010040a7227 */ /* 0x000fc800078e00ff */
[C---:B------:R-:W-:Y:S01]  /*dde0*/  IMAD R13, R3.reuse, R21, R13 ;  /* 0x00000015030d7224 */ /* 0x040fe200078e020d */
[----:B------:R-:W-:Y:S01]  /*ddf0*/  ISETP.GT.U32.AND P5, PT, R3, R20, PT ;  /* 0x000000140300720c */ /* 0x000fe20003fa4070 */
[----:B------:R-:W-:Y:S02]  /*de00*/  IMAD.MOV R10, RZ, RZ, -R10 ;  /* 0x000000ffff0a7224 */ /* 0x000fe400078e0a0a */
[--C-:B------:R-:W-:Y:S01]  /*de10*/  @!P6 IMAD.IADD R17, R17, 0x1, -R3.reuse ;  /* 0x000000011111e824 */ /* 0x100fe200078e0a03 */
[C---:B------:R-:W-:Y:S01]  /*de20*/  ISETP.GT.U32.AND P6, PT, R3.reuse, R13, PT ;  /* 0x0000000d0300720c */ /* 0x040fe20003fc4070 */
[----:B------:R-:W-:Y:S01]  /*de30*/  IMAD R16, R3, R10, R16 ;  /* 0x0000000a03107224 */ /* 0x000fe200078e0210 */
[----:B------:R-:W-:Y:S01]  /*de40*/  IABS R14, R194 ;  /* 0x000000c2000e7213 */ /* 0x000fe20000000000 */
[----:B------:R-:W-:Y:S01]  /*de50*/  @!P4 IMAD.IADD R18, R18, 0x1, -R3 ;  /* 0x000000011212c824 */ /* 0x000fe200078e0a03 */
[----:B------:R-:W-:Y:S01]  /*de60*/  ISETP.GE.AND P1, PT, R186, RZ, PT ;  /* 0x000000ffba00720c */ /* 0x000fe20003f26270 */
[----:B------:R-:W-:Y:S01]  /*de70*/  @!P3 IMAD.MOV R9, RZ, RZ, -R9 ;  /* 0x000000ffff09b224 */ /* 0x000fe200078e0a09 */
[----:B------:R-:W-:-:S02]  /*de80*/  ISETP.GE.AND P0, PT, R187, RZ, PT ;  /* 0x000000ffbb00720c */ /* 0x000fc40003f06270 */
[C---:B------:R-:W-:Y:S01]  /*de90*/  ISETP.GT.U32.AND P4, PT, R3.reuse, R16, PT ;  /* 0x000000100300720c */ /* 0x040fe20003f84070 */
[----:B------:R-:W-:Y:S01]  /*dea0*/  IMAD.HI.U32 R25, R4, R14, RZ ;  /* 0x0000000e04197227 */ /* 0x000fe200078e00ff */
[----:B------:R-:W-:Y:S02]  /*deb0*/  ISETP.GE.AND P2, PT, R188, RZ, PT ;  /* 0x000000ffbc00720c */ /* 0x000fe40003f46270 */
[----:B------:R-:W-:Y:S01]  /*dec0*/  ISETP.GT.U32.AND P3, PT, R3, R19, PT ;  /* 0x000000130300720c */ /* 0x000fe20003f64070 */
[----:B------:R-:W-:Y:S01]  /*ded0*/  @!P5 IMAD.IADD R20, R20, 0x1, -R3 ;  /* 0x000000011414d824 */ /* 0x000fe200078e0a03 */
[----:B------:R-:W-:Y:S01]  /*dee0*/  IABS R21, R197 ;  /* 0x000000c500157213 */ /* 0x000fe20000000000 */
[----:B------:R-:W-:Y:S02]  /*def0*/  IMAD.MOV R25, RZ, RZ, -R25 ;  /* 0x000000ffff197224 */ /* 0x000fe400078e0a19 */
[--C-:B------:R-:W-:Y:S01]  /*df00*/  @!P6 IMAD.IADD R13, R13, 0x1, -R3.reuse ;  /* 0x000000010d0de824 */ /* 0x100fe200078e0a03 */
[----:B------:R-:W-:Y:S01]  /*df10*/  IABS R11, R195 ;  /* 0x000000c3000b7213 */ /* 0x000fe20000000000 */
[----:B------:R-:W-:Y:S01]  /*df20*/  IMAD.MOV.U32 R50, RZ, RZ, R20 ;  /* 0x000000ffff327224 */ /* 0x000fe200078e0014 */
[----:B------:R-:W-:Y:S01]  /*df30*/  IABS R10, R196 ;  /* 0x000000c4000a7213 */ /* 0x000fe20000000000 */
[----:B------:R0:W-:Y:S01]  /*df40*/  STL [R1+0x21c], R9 ;  /* 0x00021c0901007387 */ /* 0x0001e20000100800 */
[C---:B------:R-:W-:Y:S01]  /*df50*/  IMAD R14, R3.reuse, R25, R14 ;  /* 0x00000019030e7224 */ /* 0x040fe200078e020e */
[C---:B------:R-:W-:Y:S01]  /*df60*/  ISETP.GT.U32.AND P6, PT, R3.reuse, R13, PT ;  /* 0x0000000d0300720c */ /* 0x040fe20003fc4070 */
[----:B------:R-:W-:Y:S01]  /*df70*/  @!P1 IMAD.MOV R50, RZ, RZ, -R50 ;  /* 0x000000ffff329224 */ /* 0x000fe200078e0a32 */
[----:B------:R-:W-:Y:S01]  /*df80*/  ISETP.GT.U32.AND P1, PT, R3, R18, PT ;  /* 0x000000120300720c */ /* 0x000fe20003f24070 */
[----:B------:R-:W-:-:S02]  /*df90*/  @!P4 IMAD.IADD R16, R16, 0x1, -R3 ;  /* 0x000000011010c824 */ /* 0x000fc400078e0a03 */
[----:B------:R-:W-:-:S04]  /*dfa0*/  IMAD.HI.U32 R22, R4, R21, RZ ;  /* 0x0000001504167227 */ /* 0x000fc800078e00ff */
[----:B0-----:R-:W-:Y:S02]  /*dfb0*/  IMAD.MOV.U32 R9, RZ, RZ, R15 ;  /* 0x000000ffff097224 */ /* 0x001fe400078e000f */
[----:B------:R-:W-:Y:S01]  /*dfc0*/  @!P0 IMAD.MOV R12, RZ, RZ, -R12 ;  /* 0x000000ffff0c8224 */ /* 0x000fe200078e0a0c */
[----:B------:R-:W-:Y:S01]  /*dfd0*/  ISETP.GT.U32.AND P0, PT, R3, R17, PT ;  /* 0x000000110300720c */ /* 0x000fe20003f04070 */
[C---:B------:R-:W-:Y:S01]  /*dfe0*/  IMAD.HI.U32 R24, R4.reuse, R11, RZ ;  /* 0x0000000b04187227 */ /* 0x040fe200078e00ff */
[----:B------:R-:W-:Y:S03]  /*dff0*/  STL [R1+0x218], R50 ;  /* 0x0002183201007387 */ /* 0x000fe60000100800 */
[----:B------:R-:W-:-:S04]  /*e000*/  IMAD.HI.U32 R23, R4, R10, RZ ;  /* 0x0000000a04177227 */ /* 0x000fc800078e00ff */
[----:B------:R-:W-:Y:S02]  /*e010*/  @!P2 IMAD.MOV R9, RZ, RZ, -R9 ;  /* 0x000000ffff09a224 */ /* 0x000fe400078e0a09 */
[----:B------:R-:W-:Y:S01]  /*e020*/  @!P3 IMAD.IADD R19, R19, 0x1, -R3 ;  /* 0x000000011313b824 */ /* 0x000fe200078e0a03 */
[C---:B------:R-:W-:Y:S01]  /*e030*/  ISETP.GT.U32.AND P3, PT, R3.reuse, R14, PT ;  /* 0x0000000e0300720c */ /* 0x040fe20003f64070 */
[----:B------:R-:W-:Y:S01]  /*e040*/  IMAD.MOV R22, RZ, RZ, -R22 ;  /* 0x000000ffff167224 */ /* 0x000fe200078e0a16 */
[----:B------:R-:W-:Y:S01]  /*e050*/  ISETP.GT.U32.AND P2, PT, R3, R16, PT ;  /* 0x000000100300720c */ /* 0x000fe20003f44070 */
[----:B------:R-:W-:Y:S01]  /*e060*/  IMAD.MOV R24, RZ, RZ, -R24 ;  /* 0x000000ffff187224 */ /* 0x000fe200078e0a18 */
[----:B------:R-:W-:Y:S01]  /*e070*/  STL [R1+0x20c], R12 ;  /* 0x00020c0c01007387 */ /* 0x000fe20000100800 */
[----:B------:R-:W-:-:S03]  /*e080*/  IMAD.MOV R23, RZ, RZ, -R23 ;  /* 0x000000ffff177224 */ /* 0x000fc600078e0a17 */
[----:B------:R0:W-:Y:S01]  /*e090*/  STL [R1+0x208], R9 ;  /* 0x0002080901007387 */ /* 0x0001e20000100800 */
[C---:B------:R-:W-:Y:S02]  /*e0a0*/  IMAD R11, R3.reuse, R24, R11 ;  /* 0x00000018030b7224 */ /* 0x040fe400078e020b */
[----:B------:R-:W-:Y:S01]  /*e0b0*/  IMAD R10, R3, R23, R10 ;  /* 0x00000017030a7224 */ /* 0x000fe200078e020a */
[----:B------:R-:W-:Y:S01]  /*e0c0*/  IABS R15, R198 ;  /* 0x000000c6000f7213 */ /* 0x000fe20000000000 */
[----:B------:R-:W-:Y:S02]  /*e0d0*/  @!P6 IMAD.IADD R13, R13, 0x1, -R3 ;  /* 0x000000010d0de824 */ /* 0x000fe400078e0a03 */
[C---:B0-----:R-:W-:Y:S02]  /*e0e0*/  IMAD R9, R3.reuse, R22, R21 ;  /* 0x0000001603097224 */ /* 0x041fe400078e0215 */
[--C-:B------:R-:W-:Y:S01]  /*e0f0*/  @!P1 IMAD.IADD R18, R18, 0x1, -R3.reuse ;  /* 0x0000000112129824 */ /* 0x100fe200078e0a03 */
[----:B------:R-:W-:Y:S01]  /*e100*/  ISETP.GT.U32.AND P1, PT, R3, R11, PT ;  /* 0x0000000b0300720c */ /* 0x000fe20003f24070 */
[--C-:B------:R-:W-:Y:S01]  /*e110*/  @!P0 IMAD.IADD R17, R17, 0x1, -R3.reuse ;  /* 0x0000000111118824 */ /* 0x100fe200078e0a03 */
[C---:B------:R-:W-:Y:S01]  /*e120*/  ISETP.GT.U32.AND P6, PT, R3.reuse, R9, PT ;  /* 0x000000090300720c */ /* 0x040fe20003fc4070 */
[--C-:B------:R-:W-:Y:S01]  /*e130*/  @!P3 IMAD.IADD R14, R14, 0x1, -R3.reuse ;  /* 0x000000010e0eb824 */ /* 0x100fe200078e0a03 */
[----:B------:R-:W-:Y:S01]  /*e140*/  ISETP.GT.U32.AND P0, PT, R3, R10, PT ;  /* 0x0000000a0300720c */ /* 0x000fe20003f04070 */
[----:B------:R-:W-:Y:S01]  /*e150*/  @!P2 IMAD.IADD R16, R16, 0x1, -R3 ;  /* 0x000000011010a824 */ /* 0x000fe200078e0a03 */
[----:B------:R-:W-:Y:S01]  /*e160*/  ISETP.GE.AND P3, PT, R192, RZ, PT ;  /* 0x000000ffc000720c */ /* 0x000fe20003f66270 */
[----:B------:R-:W-:Y:S01]  /*e170*/  IMAD.HI.U32 R21, R4, R15, RZ ;  /* 0x0000000f04157227 */ /* 0x000fe200078e00ff */
[----:B------:R-:W-:-:S02]  /*e180*/  ISETP.GE.AND P4, PT, R190, RZ, PT ;  /* 0x000000ffbe00720c */ /* 0x000fc40003f86270 */
[----:B------:R-:W-:Y:S01]  /*e190*/  ISETP.GE.AND P2, PT, R191, RZ, PT ;  /* 0x000000ffbf00720c */ /* 0x000fe20003f46270 */
[----:B------:R-:W-:Y:S01]  /*e1a0*/  IMAD.MOV R21, RZ, RZ, -R21 ;  /* 0x000000ffff157224 */ /* 0x000fe200078e0a15 */
[----:B------:R-:W-:Y:S01]  /*e1b0*/  ISETP.GE.AND P5, PT, R189, RZ, PT ;  /* 0x000000ffbd00720c */ /* 0x000fe20003fa6270 */
[----:B------:R-:W-:Y:S02]  /*e1c0*/  @!P1 IMAD.IADD R11, R11, 0x1, -R3 ;  /* 0x000000010b0b9824 */ /* 0x000fe400078e0a03 */
[----:B------:R-:W-:Y:S02]  /*e1d0*/  IMAD R15, R3, R21, R15 ;  /* 0x00000015030f7224 */ /* 0x000fe400078e020f */
[--C-:B------:R-:W-:Y:S01]  /*e1e0*/  @!P6 IMAD.IADD R9, R9, 0x1, -R3.reuse ;  /* 0x000000010909e824 */ /* 0x100fe200078e0a03 */
[----:B------:R-:W-:Y:S01]  /*e1f0*/  ISETP.GT.U32.AND P6, PT, R3, R14, PT ;  /* 0x0000000e0300720c */ /* 0x000fe20003fc4070 */
[----:B------:R-:W-:Y:S02]  /*e200*/  IMAD.MOV.U32 R24, RZ, RZ, R18 ;  /* 0x000000ffff187224 */ /* 0x000fe400078e0012 */
[----:B------:R-:W-:-:S02]  /*e210*/  @!P0 IMAD.IADD R10, R10, 0x1, -R3 ;  /* 0x000000010a0a8824 */ /* 0x000fc400078e0a03 */
[----:B------:R-:W-:Y:S01]  /*e220*/  IMAD.MOV.U32 R23, RZ, RZ, R17 ;  /* 0x000000ffff177224 */ /* 0x000fe200078e0011 */
[----:B------:R-:W-:Y:S01]  /*e230*/  ISETP.GE.AND P1, PT, R193, RZ, PT ;  /* 0x000000ffc100720c */ /* 0x000fe20003f26270 */
[----:B------:R-:W-:Y:S01]  /*e240*/  @!P3 IMAD.MOV R16, RZ, RZ, -R16 ;  /* 0x000000ffff10b224 */ /* 0x000fe200078e0a10 */
[C---:B------:R-:W-:Y:S01]  /*e250*/  ISETP.GT.U32.AND P3, PT, R3.reuse, R15, PT ;  /* 0x0000000f0300720c */ /* 0x040fe20003f64070 */
[----:B------:R-:W-:Y:S01]  /*e260*/  @!P4 IMAD.MOV R24, RZ, RZ, -R24 ;  /* 0x000000ffff18c224 */ /* 0x000fe200078e0a18 */
[----:B------:R-:W-:Y:S01]  /*e270*/  IABS R12, R199 ;  /* 0x000000c7000c7213 */ /* 0x000fe20000000000 */
[----:B------:R-:W-:Y:S01]  /*e280*/  @!P2 IMAD.MOV R23, RZ, RZ, -R23 ;  /* 0x000000ffff17a224 */ /* 0x000fe200078e0a17 */
[C---:B------:R-:W-:Y:S02]  /*e290*/  ISETP.GT.U32.AND P4, PT, R3.reuse, R11, PT ;  /* 0x0000000b0300720c */ /* 0x040fe40003f84070 */
[----:B------:R-:W-:Y:S02]  /*e2a0*/  ISETP.GT.U32.AND P2, PT, R3, R10, PT ;  /* 0x0000000a0300720c */ /* 0x000fe40003f44070 */
[----:B------:R-:W-:Y:S01]  /*e2b0*/  ISETP.GE.AND P0, PT, R194, RZ, PT ;  /* 0x000000ffc200720c */ /* 0x000fe20003f06270 */
[----:B------:R-:W-:-:S04]  /*e2c0*/  IMAD.HI.U32 R20, R4, R12, RZ ;  /* 0x0000000c04147227 */ /* 0x000fc800078e00ff */
[----:B------:R-:W-:Y:S02]  /*e2d0*/  IMAD.MOV.U32 R25, RZ, RZ, R19 ;  /* 0x000000ffff197224 */ /* 0x000fe400078e0013 */
[----:B------:R-:W-:Y:S02]  /*e2e0*/  @!P6 IMAD.IADD R14, R14, 0x1, -R3 ;  /* 0x000000010e0ee824 */ /* 0x000fe400078e0a03 */
[----:B------:R-:W-:Y:S02]  /*e2f0*/  IMAD.MOV R20, RZ, RZ, -R20 ;  /* 0x000000ffff147224 */ /* 0x000fe400078e0a14 */
[----:B------:R-:W-:Y:S01]  /*e300*/  @!P5 IMAD.MOV R25, RZ, RZ, -R25 ;  /* 0x000000ffff19d224 */ /* 0x000fe200078e0a19 */
[----:B------:R-:W-:Y:S01]  /*e310*/  ISETP.GT.U32.AND P5, PT, R3, R9, PT ;  /* 0x000000090300720c */ /* 0x000fe20003fa4070 */
[----:B------:R-:W-:Y:S01]  /*e320*/  @!P1 IMAD.MOV R13, RZ, RZ, -R13 ;  /* 0x000000ffff0d9224 */ /* 0x000fe200078e0a0d */
[----:B------:R-:W-:Y:S01]  /*e330*/  ISETP.GE.AND P1, PT, R195, RZ, PT ;  /* 0x000000ffc300720c */ /* 0x000fe20003f26270 */
[----:B------:R-:W-:-:S02]  /*e340*/  @!P3 IMAD.IADD R15, R15, 0x1, -R3 ;  /* 0x000000010f0fb824 */ /* 0x000fc400078e0a03 */
[----:B------:R-:W-:Y:S01]  /*e350*/  IMAD.MOV.U32 R18, RZ, RZ, R14 ;  /* 0x000000ffff127224 */ /* 0x000fe200078e000e */
[----:B------:R-:W-:Y:S01]  /*e360*/  STL [R1+0x1d8], R25 ;  /* 0x0001d81901007387 */ /* 0x000fe20000100800 */
[----:B------:R-:W-:Y:S01]  /*e370*/  IMAD R12, R3, R20, R12 ;  /* 0x00000014030c7224 */ /* 0x000fe200078e020c */
[----:B------:R-:W-:Y:S01]  /*e380*/  IABS R20, R200 ;  /* 0x000000c800147213 */ /* 0x000fe20000000000 */
[--C-:B------:R-:W-:Y:S01]  /*e390*/  @!P4 IMAD.IADD R11, R11, 0x1, -R3.reuse ;  /* 0x000000010b0bc824 */ /* 0x100fe200078e0a03 */
[----:B------:R-:W-:Y:S01]  /*e3a0*/  ISETP.GE.AND P4, PT, R196, RZ, PT ;  /* 0x000000ffc400720c */ /* 0x000fe20003f86270 */
[----:B------:R-:W-:Y:S01]  /*e3b0*/  @!P2 IMAD.IADD R10, R10, 0x1, -R3 ;  /* 0x000000010a0aa824 */ /* 0x000fe200078e0a03 */
[----:B------:R-:W-:Y:S01]  /*e3c0*/  STL [R1+0x1d4], R24 ;  /* 0x0001d41801007387 */ /* 0x000fe20000100800 */
[----:B------:R-:W-:Y:S01]  /*e3d0*/  ISETP.GE.AND P2, PT, R197, RZ, PT ;  /* 0x000000ffc500720c */ /* 0x000fe20003f46270 */
[----:B------:R-:W-:Y:S01]  /*e3e0*/  @!P0 IMAD.MOV R18, RZ, RZ, -R18 ;  /* 0x000000ffff128224 */ /* 0x000fe200078e0a12 */
[C---:B------:R-:W-:Y:S01]  /*e3f0*/  ISETP.GT.U32.AND P0, PT, R3.reuse, R15, PT ;  /* 0x0000000f0300720c */ /* 0x040fe20003f04070 */
[----:B------:R-:W-:Y:S01]  /*e400*/  STL [R1+0x1d0], R23 ;  /* 0x0001d01701007387 */ /* 0x000fe20000100800 */
[----:B------:R-:W-:-:S03]  /*e410*/  ISETP.GT.U32.AND P6, PT, R3, R12, PT ;  /* 0x0000000c0300720c */ /* 0x000fc60003fc4070 */
[----:B------:R0:W-:Y:S04]  /*e420*/  STL [R1+0x1cc], R16 ;  /* 0x0001cc1001007387 */ /* 0x0001e80000100800 */
[----:B------:R1:W-:Y:S01]  /*e430*/  STL [R1+0x1c8], R13 ;  /* 0x0001c80d01007387 */ /* 0x0003e20000100800 */
[----:B------:R-:W-:Y:S02]  /*e440*/  IMAD.MOV.U32 R17, RZ, RZ, R11 ;  /* 0x000000ffff117224 */ /* 0x000fe400078e000b */
[----:B------:R-:W-:Y:S01]  /*e450*/  @!P5 IMAD.IADD R9, R9, 0x1, -R3 ;  /* 0x000000010909d824 */ /* 0x000fe200078e0a03 */
[----:B0-----:R-:W-:Y:S01]  /*e460*/  IABS R16, R201 ;  /* 0x000000c900107213 */ /* 0x001fe20000000000 */
[----:B-1----:R-:W-:Y:S01]  /*e470*/  IMAD.HI.U32 R13, R4, R20, RZ ;  /* 0x00000014040d7227 */ /* 0x002fe200078e00ff */
[----:B------:R-:W-:-:S03]  /*e480*/  ISETP.GE.AND P5, PT, R198, RZ, PT ;  /* 0x000000ffc600720c */ /* 0x000fc60003fa6270 */
[----:B------:R-:W-:Y:S02]  /*e490*/  IMAD.MOV R13, RZ, RZ, -R13 ;  /* 0x000000ffff0d7224 */ /* 0x000fe400078e0a0d */
[----:B------:R-:W-:-:S04]  /*e4a0*/  IMAD.HI.U32 R11, R4, R16, RZ ;  /* 0x00000010040b7227 */ /* 0x000fc800078e00ff */
[----:B------:R-:W-:Y:S02]  /*e4b0*/  @!P1 IMAD.MOV R17, RZ, RZ, -R17 ;  /* 0x000000ffff119224 */ /* 0x000fe400078e0a11 */
[----:B------:R-:W-:Y:S02]  /*e4c0*/  IMAD R13, R3, R13, R20 ;  /* 0x0000000d030d7224 */ /* 0x000fe400078e0214 */
[----:B------:R-:W-:Y:S02]  /*e4d0*/  @!P4 IMAD.MOV R10, RZ, RZ, -R10 ;  /* 0x000000ffff0ac224 */ /* 0x000fe400078e0a0a */
[----:B------:R-:W-:Y:S01]  /*e4e0*/  @!P2 IMAD.MOV R9, RZ, RZ, -R9 ;  /* 0x000000ffff09a224 */ /* 0x000fe200078e0a09 */
[----:B------:R-:W-:Y:S01]  /*e4f0*/  STL [R1+0x1bc], R18 ;  /* 0x0001bc1201007387 */ /* 0x000fe20000100800 */
[----:B------:R-:W-:Y:S02]  /*e500*/  IMAD.MOV R11, RZ, RZ, -R11 ;  /* 0x000000ffff0b7224 */ /* 0x000fe400078e0a0b */
[--C-:B------:R-:W-:Y:S01]  /*e510*/  @!P0 IMAD.IADD R15, R15, 0x1, -R3.reuse ;  /* 0x000000010f0f8824 */ /* 0x100fe200078e0a03 */
[----:B------:R-:W-:Y:S01]  /*e520*/  STL [R1+0x1b8], R17 ;  /* 0x0001b81101007387 */ /* 0x000fe20000100800 */
[----:B------:R-:W-:Y:S01]  /*e530*/  @!P6 IMAD.IADD R12, R12, 0x1, -R3 ;  /* 0x000000010c0ce824 */ /* 0x000fe200078e0a03 */
[----:B------:R-:W-:-:S02]  /*e540*/  ISETP.GT.U32.AND P6, PT, R3, R13, PT ;  /* 0x0000000d0300720c */ /* 0x000fc40003fc4070 */
[----:B------:R-:W-:Y:S01]  /*e550*/  STL [R1+0x1b4], R10 ;  /* 0x0001b40a01007387 */ /* 0x000fe20000100800 */
[----:B------:R-:W-:-:S03]  /*e560*/  IMAD.MOV.U32 R14, RZ, RZ, R15 ;  /* 0x000000ffff0e7224 */ /* 0x000fc600078e000f */
[----:B------:R0:W-:Y:S01]  /*e570*/  STL [R1+0x1b0], R9 ;  /* 0x0001b00901007387 */ /* 0x0001e20000100800 */
[----:B------:R-:W-:Y:S02]  /*e580*/  @!P5 IMAD.MOV R14, RZ, RZ, -R14 ;  /* 0x000000ffff0ed224 */ /* 0x000fe400078e0a0e */
[----:B0-----:R-:W-:-:S05]  /*e590*/  IMAD R9, R3, R11, R16 ;  /* 0x0000000b03097224 */ /* 0x001fca00078e0210 */
[----:B------:R-:W-:Y:S01]  /*e5a0*/  ISETP.GT.U32.AND P5, PT, R3, R9, PT ;  /* 0x000000090300720c */ /* 0x000fe20003fa4070 */
[----:B------:R-:W-:Y:S01]  /*e5b0*/  @!P6 IMAD.IADD R13, R13, 0x1, -R3 ;  /* 0x000000010d0de824 */ /* 0x000fe200078e0a03 */
[----:B------:R-:W-:Y:S02]  /*e5c0*/  IABS R17, R202 ;  /* 0x000000ca00117213 */ /* 0x000fe40000000000 */
[C---:B------:R-:W-:Y:S02]  /*e5d0*/  ISETP.GT.U32.AND P1, PT, R3.reuse, R12, PT ;  /* 0x0000000c0300720c */ /* 0x040fe40003f24070 */
[----:B------:R-:W-:Y:S01]  /*e5e0*/  ISETP.GT.U32.AND P6, PT, R3, R13, PT ;  /* 0x0000000d0300720c */ /* 0x000fe20003fc4070 */
[----:B------:R-:W-:Y:S01]  /*e5f0*/  IMAD.HI.U32 R10, R4, R17, RZ ;  /* 0x00000011040a7227 */ /* 0x000fe200078e00ff */
[----:B------:R-:W-:Y:S02]  /*e600*/  ISETP.GE.AND P3, PT, R199, RZ, PT ;  /* 0x000000ffc700720c */ /* 0x000fe40003f66270 */
[----:B------:R-:W-:Y:S01]  /*e610*/  IABS R16, R203 ;  /* 0x000000cb00107213 */ /* 0x000fe20000000000 */
[----:B------:R-:W-:-:S02]  /*e620*/  IMAD.MOV R10, RZ, RZ, -R10 ;  /* 0x000000ffff0a7224 */ /* 0x000fc400078e0a0a */
[----:B------:R-:W-:Y:S02]  /*e630*/  @!P5 IMAD.IADD R9, R9, 0x1, -R3 ;  /* 0x000000010909d824 */ /* 0x000fe400078e0a03 */
[C---:B------:R-:W-:Y:S02]  /*e640*/  IMAD R17, R3.reuse, R10, R17 ;  /* 0x0000000a03117224 */ /* 0x040fe400078e0211 */
[----:B------:R-:W-:Y:S01]  /*e650*/  IMAD.HI.U32 R10, R4, R16, RZ ;  /* 0x00000010040a7227 */ /* 0x000fe200078e00ff */
[----:B------:R-:W-:Y:S02]  /*e660*/  ISETP.GT.U32.AND P5, PT, R3, R9, PT ;  /* 0x000000090300720c */ /* 0x000fe40003fa4070 */
[----:B------:R-:W-:Y:S01]  /*e670*/  IABS R11, R205 ;  /* 0x000000cd000b7213 */ /* 0x000fe20000000000 */
[----:B------:R-:W-:Y:S01]  /*e680*/  @!P1 IMAD.IADD R12, R12, 0x1, -R3 ;  /* 0x000000010c0c9824 */ /* 0x000fe200078e0a03 */
[----:B------:R-:W-:Y:S01]  /*e690*/  IABS R15, R204 ;  /* 0x000000cc000f7213 */ /* 0x000fe20000000000 */
[----:B------:R-:W-:-:S02]  /*e6a0*/  IMAD.MOV R10, RZ, RZ, -R10 ;  /* 0x000000ffff0a7224 */ /* 0x000fc400078e0a0a */
[----:B------:R-:W-:Y:S01]  /*e6b0*/  @!P6 IMAD.IADD R13, R13, 0x1, -R3 ;  /* 0x000000010d0de824 */ /* 0x000fe200078e0a03 */
[C---:B------:R-:W-:Y:S01]  /*e6c0*/  ISETP.GT.U32.AND P6, PT, R3.reuse, R17, PT ;  /* 0x000000110300720c */ /* 0x040fe20003fc4070 */
[----:B------:R0:W-:Y:S01]  /*e6d0*/  STL [R1+0x1a4], R14 ;  /* 0x0001a40e01007387 */ /* 0x0001e20000100800 */
[----:B------:R-:W-:Y:S01]  /*e6e0*/  @!P3 IMAD.MOV R12, RZ, RZ, -R12 ;  /* 0x000000ffff0cb224 */ /* 0x000fe200078e0a0c */
[----:B------:R-:W-:Y:S01]  /*e6f0*/  ISETP.GE.AND P4, PT, R200, RZ, PT ;  /* 0x000000ffc800720c */ /* 0x000fe20003f86270 */
[----:B------:R-:W-:Y:S01]  /*e700*/  IMAD R16, R3, R10, R16 ;  /* 0x0000000a03107224 */ /* 0x000fe200078e0210 */
[----:B------:R-:W-:Y:S01]  /*e710*/  ISETP.GE.AND P2, PT, R201, RZ, PT ;  /* 0x000000ffc900720c */ /* 0x000fe20003f46270 */
[C---:B------:R-:W-:Y:S01]  /*e720*/  IMAD.HI.U32 R18, R4.reuse, R11, RZ ;  /* 0x0000000b04127227 */ /* 0x040fe200078e00ff */
[----:B------:R1:W-:Y:S03]  /*e730*/  STL [R1+0x19c], R12 ;  /* 0x00019c0c01007387 */ /* 0x0003e60000100800 */
[----:B------:R-:W-:Y:S01]  /*e740*/  IMAD.HI.U32 R19, R4, R15, RZ ;  /* 0x0000000f04137227 */ /* 0x000fe200078e00ff */
[----:B0-----:R-:W-:-:S03]  /*e750*/  IABS R14, R206 ;  /* 0x000000ce000e7213 */ /* 0x001fc60000000000 */
[----:B------:R-:W-:Y:S01]  /*e760*/  @!P5 IMAD.IADD R9, R9, 0x1, -R3 ;  /* 0x000000010909d824 */ /* 0x000fe200078e0a03 */
[----:B------:R-:W-:Y:S01]  /*e770*/  ISETP.GT.U32.AND P5, PT, R3, R16, PT ;  /* 0x000000100300720c */ /* 0x000fe20003fa4070 */
[----:B------:R-:W-:Y:S02]  /*e780*/  IMAD.MOV R18, RZ, RZ, -R18 ;  /* 0x000000ffff127224 */ /* 0x000fe400078e0a12 */
[----:B------:R-:W-:Y:S02]  /*e790*/  IMAD.MOV R19, RZ, RZ, -R19 ;  /* 0x000000ffff137224 */ /* 0x000fe400078e0a13 */
[----:B-1----:R-:W-:-:S04]  /*e7a0*/  IMAD.HI.U32 R12, R4, R14, RZ ;  /* 0x0000000e040c7227 */ /* 0x002fc800078e00ff */
[C---:B------:R-:W-:Y:S02]  /*e7b0*/  IMAD R11, R3.reuse, R18, R11 ;  /* 0x00000012030b7224 */ /* 0x040fe400078e020b */
[----:B------:R-:W-:Y:S02]  /*e7c0*/  IMAD R15, R3, R19, R15 ;  /* 0x00000013030f7224 */ /* 0x000fe400078e020f */
[----:B------:R-:W-:Y:S02]  /*e7d0*/  IMAD.MOV R18, RZ, RZ, -R12 ;  /* 0x000000ffff127224 */ /* 0x000fe400078e0a0c */
[----:B------:R-:W-:Y:S02]  /*e7e0*/  IMAD.MOV.U32 R21, RZ, RZ, R13 ;  /* 0x000000ffff157224 */ /* 0x000fe400078e000d */
[----:B------:R-:W-:Y:S02]  /*e7f0*/  IMAD.MOV.U32 R20, RZ, RZ, R9 ;  /* 0x000000ffff147224 */ /* 0x000fe400078e0009 */
[----:B------:R-:W-:Y:S01]  /*e800*/  @!P6 IMAD.IADD R17, R17, 0x1, -R3 ;  /* 0x000000011111e824 */ /* 0x000fe200078e0a03 */
[----:B------:R-:W-:Y:S01]  /*e810*/  IABS R10, R207 ;  /* 0x000000cf000a7213 */ /* 0x000fe20000000000 */
[----:B------:R-:W-:-:S02]  /*e820*/  IMAD R14, R3, R18, R14 ;  /* 0x00000012030e7224 */ /* 0x000fc400078e020e */
[----:B------:R-:W-:Y:S01]  /*e830*/  @!P4 IMAD.MOV R21, RZ, RZ, -R21 ;  /* 0x000000ffff15c224 */ /* 0x000fe200078e0a15 */
[C---:B------:R-:W-:Y:S01]  /*e840*/  ISETP.GT.U32.AND P4, PT, R3.reuse, R15, PT ;  /* 0x0000000f0300720c */ /* 0x040fe20003f84070 */
[----:B------:R-:W-:Y:S01]  /*e850*/  @!P2 IMAD.MOV R20, RZ, RZ, -R20 ;  /* 0x000000ffff14a224 */ /* 0x000fe200078e0a14 */
[C---:B------:R-:W-:Y:S02]  /*e860*/  ISETP.GT.U32.AND P2, PT, R3.reuse, R11, PT ;  /* 0x0000000b0300720c */ /* 0x040fe40003f44070 */
[C---:B------:R-:W-:Y:S01]  /*e870*/  ISETP.GT.U32.AND P6, PT, R3.reuse, R17, PT ;  /* 0x000000110300720c */ /* 0x040fe20003fc4070 */
[----:B------:R-:W-:Y:S01]  /*e880*/  @!P5 IMAD.IADD R16, R16, 0x1, -R3 ;  /* 0x000000011010d824 */ /* 0x000fe200078e0a03 */
[----:B------:R-:W-:Y:S01]  /*e890*/  ISETP.GT.U32.AND P5, PT, R3, R14, PT ;  /* 0x0000000e0300720c */ /* 0x000fe20003fa4070 */
[----:B------:R-:W-:-:S04]  /*e8a0*/  IMAD.HI.U32 R12, R4, R10, RZ ;  /* 0x0000000a040c7227 */ /* 0x000fc800078e00ff */
[----:B------:R-:W-:Y:S02]  /*e8b0*/  IMAD.MOV R12, RZ, RZ, -R12 ;  /* 0x000000ffff0c7224 */ /* 0x000fe400078e0a0c */
[--C-:B------:R-:W-:Y:S01]  /*e8c0*/  @!P4 IMAD.IADD R15, R15, 0x1, -R3.reuse ;  /* 0x000000010f0fc824 */ /* 0x100fe200078e0a03 */
[C---:B------:R-:W-:Y:S01]  /*e8d0*/  ISETP.GT.U32.AND P4, PT, R3.reuse, R16, PT ;  /* 0x000000100300720c */ /* 0x040fe20003f84070 */
[----:B------:R-:W-:Y:S01]  /*e8e0*/  IMAD R9, R3, R12, R10 ;  /* 0x0000000c03097224 */ /* 0x000fe200078e020a */
[----:B------:R-:W-:Y:S01]  /*e8f0*/  IABS R12, R208 ;  /* 0x000000d0000c7213 */ /* 0x000fe20000000000 */
[--C-:B------:R-:W-:Y:S02]  /*e900*/  @!P2 IMAD.IADD R11, R11, 0x1, -R3.reuse ;  /* 0x000000010b0ba824 */ /* 0x100fe400078e0a03 */
[--C-:B------:R-:W-:Y:S01]  /*e910*/  @!P6 IMAD.IADD R17, R17, 0x1, -R3.reuse ;  /* 0x000000011111e824 */ /* 0x100fe200078e0a03 */
[----:B------:R-:W-:Y:S01]  /*e920*/  ISETP.GE.AND P0, PT, R202, RZ, PT ;  /* 0x000000ffca00720c */ /* 0x000fe20003f06270 */
[----:B------:R-:W-:Y:S01]  /*e930*/  @!P5 IMAD.IADD R14, R14, 0x1, -R3 ;  /* 0x000000010e0ed824 */ /* 0x000fe200078e0a03 */
[----:B------:R-:W-:Y:S01]  /*e940*/  ISETP.GT.U32.AND P5, PT, R3, R11, PT ;  /* 0x0000000b0300720c */ /* 0x000fe20003fa4070 */
[----:B------:R-:W-:-:S02]  /*e950*/  IMAD.MOV.U32 R19, RZ, RZ, R17 ;  /* 0x000000ffff137224 */ /* 0x000fc400078e0011 */
[----:B------:R-:W-:Y:S01]  /*e960*/  IMAD.HI.U32 R17, R4, R12, RZ ;  /* 0x0000000c04117227 */ /* 0x000fe200078e00ff */
[----:B------:R-:W-:-:S03]  /*e970*/  ISETP.GT.U32.AND P2, PT, R3, R15, PT ;  /* 0x0000000f0300720c */ /* 0x000fc60003f44070 */
[----:B------:R-:W-:Y:S01]  /*e980*/  IMAD.MOV R17, RZ, RZ, -R17 ;  /* 0x000000ffff117224 */ /* 0x000fe200078e0a11 */
[----:B------:R-:W-:Y:S01]  /*e990*/  IABS R18, R209 ;  /* 0x000000d100127213 */ /* 0x000fe20000000000 */
[----:B------:R-:W-:Y:S01]  /*e9a0*/  @!P4 IMAD.IADD R16, R16, 0x1, -R3 ;  /* 0x000000011010c824 */ /* 0x000fe200078e0a03 */
[C---:B------:R-:W-:Y:S01]  /*e9b0*/  ISETP.GT.U32.AND P4, PT, R3.reuse, R9, PT ;  /* 0x000000090300720c */ /* 0x040fe20003f84070 */
[----:B------:R-:W-:Y:S01]  /*e9c0*/  IMAD R12, R3, R17, R12 ;  /* 0x00000011030c7224 */ /* 0x000fe200078e020c */
[----:B------:R-:W-:Y:S01]  /*e9d0*/  STL [R1+0x198], R21 ;  /* 0x0001981501007387 */ /* 0x000fe20000100800 */
[----:B------:R-:W-:Y:S01]  /*e9e0*/  @!P0 IMAD.MOV R19, RZ, RZ, -R19 ;  /* 0x000000ffff138224 */ /* 0x000fe200078e0a13 */
[----:B------:R-:W-:Y:S01]  /*e9f0*/  ISETP.GE.AND P1, PT, R203, RZ, PT ;  /* 0x000000ffcb00720c */ /* 0x000fe20003f26270 */
[----:B------:R-:W-:Y:S01]  /*ea00*/  @!P5 IMAD.IADD R11, R11, 0x1, -R3 ;  /* 0x000000010b0bd824 */ /* 0x000fe200078e0a03 */
[----:B------:R0:W-:Y:S01]  /*ea10*/  STL [R1+0x194], R20 ;  /* 0x0001941401007387 */ /* 0x0001e20000100800 */
[----:B------:R-:W-:-:S02]  /*ea20*/  IABS R13, R210 ;  /* 0x000000d2000d7213 */ /* 0x000fc40000000000 */
[----:B------:R-:W-:Y:S01]  /*ea30*/  ISETP.GT.U32.AND P5, PT, R3, R12, PT ;  /* 0x0000000c0300720c */ /* 0x000fe20003fa4070 */
[----:B------:R1:W-:Y:S01]  /*ea40*/  STL [R1+0x188], R19 ;  /* 0x0001881301007387 */ /* 0x0003e20000100800 */
[----:B------:R-:W-:Y:S01]  /*ea50*/  ISETP.GE.AND P6, PT, R205, RZ, PT ;  /* 0x000000ffcd00720c */ /* 0x000fe20003fc6270 */
[----:B0-----:R-:W-:-:S04]  /*ea60*/  IMAD.HI.U32 R20, R4, R18, RZ ;  /* 0x0000001204147227 */ /* 0x001fc800078e00ff */
[----:B-1----:R-:W-:-:S04]  /*ea70*/  IMAD.HI.U32 R19, R4, R13, RZ ;  /* 0x0000000d04137227 */ /* 0x002fc800078e00ff */
[----:B------:R-:W-:Y:S02]  /*ea80*/  IMAD.MOV R20, RZ, RZ, -R20 ;  /* 0x000000ffff147224 */ /* 0x000fe400078e0a14 */
[----:B------:R-:W-:Y:S01]  /*ea90*/  IMAD.MOV.U32 R22, RZ, RZ, R16 ;  /* 0x000000ffff167224 */ /* 0x000fe200078e0010 */
[----:B------:R-:W-:Y:S01]  /*eaa0*/  IABS R16, R213 ;  /* 0x000000d500107213 */ /* 0x000fe20000000000 */
[----:B------:R-:W-:Y:S01]  /*eab0*/  @!P2 IMAD.IADD R15, R15, 0x1, -R3 ;  /* 0x000000010f0fa824 */ /* 0x000fe200078e0a03 */
[----:B------:R-:W-:Y:S01]  /*eac0*/  IABS R10, R211 ;  /* 0x000000d3000a7213 */ /* 0x000fe20000000000 */
[----:B------:R-:W-:Y:S02]  /*ead0*/  IMAD.MOV R19, RZ, RZ, -R19 ;  /* 0x000000ffff137224 */ /* 0x000fe400078e0a13 */
[----:B------:R-:W-:Y:S02]  /*eae0*/  @!P4 IMAD.IADD R9, R9, 0x1, -R3 ;  /* 0x000000010909c824 */ /* 0x000fe400078e0a03 */
[C---:B------:R-:W-:Y:S01]  /*eaf0*/  IMAD R18, R3.reuse, R20, R18 ;  /* 0x0000001403127224 */ /* 0x040fe200078e0212 */
[----:B------:R-:W-:Y:S01]  /*eb00*/  ISETP.GT.U32.AND P0, PT, R3, R14, PT ;  /* 0x0000000e0300720c */ /* 0x000fe20003f04070 */
[----:B------:R-:W-:Y:S01]  /*eb10*/  IMAD.MOV.U32 R21, RZ, RZ, R15 ;  /* 0x000000ffff157224 */ /* 0x000fe200078e000f */
[----:B------:R-:W-:Y:S01]  /*eb20*/  ISETP.GE.AND P3, PT, R204, RZ, PT ;  /* 0x000000ffcc00720c */ /* 0x000fe20003f66270 */
[----:B------:R-:W-:-:S02]  /*eb30*/  IMAD.MOV.U32 R15, RZ, RZ, R16 ;  /* 0x000000ffff0f7224 */ /* 0x000fc400078e0010 */
[C---:B------:R-:W-:Y:S02]  /*eb40*/  IMAD R13, R3.reuse, R19, R13 ;  /* 0x00000013030d7224 */ /* 0x040fe400078e020d */
[----:B------:R-:W-:Y:S01]  /*eb50*/  @!P5 IMAD.IADD R12, R12, 0x1, -R3 ;  /* 0x000000010c0cd824 */ /* 0x000fe200078e0a03 */
[C---:B------:R-:W-:Y:S01]  /*eb60*/  ISETP.GT.U32.AND P5, PT, R3.reuse, R18, PT ;  /* 0x000000120300720c */ /* 0x040fe20003fa4070 */
[----:B------:R-:W-:Y:S01]  /*eb70*/  @!P1 IMAD.MOV R22, RZ, RZ, -R22 ;  /* 0x000000ffff169224 */ /* 0x000fe200078e0a16 */
[----:B------:R-:W-:Y:S01]  /*eb80*/  ISETP.GT.U32.AND P1, PT, R3, R9, PT ;  /* 0x000000090300720c */ /* 0x000fe20003f24070 */
[----:B------:R-:W-:Y:S01]  /*eb90*/  IMAD.MOV.U32 R16, RZ, RZ, R11 ;  /* 0x000000ffff107224 */ /* 0x000fe200078e000b */
[----:B------:R-:W-:Y:S01]  /*eba0*/  ISETP.GE.AND P2, PT, R206, RZ, PT ;  /* 0x000000ffce00720c */ /* 0x000fe20003f46270 */
[----:B------:R-:W-:-:S04]  /*ebb0*/  IMAD.HI.U32 R17, R4, R10, RZ ;  /* 0x0000000a04117227 */ /* 0x000fc800078e00ff */
[----:B------:R-:W-:Y:S01]  /*ebc0*/  @!P6 IMAD.MOV R16, RZ, RZ, -R16 ;  /* 0x000000ffff10e224 */ /* 0x000fe200078e0a10 */
[C---:B------:R-:W-:Y:S01]  /*ebd0*/  ISETP.GT.U32.AND P6, PT, R3.reuse, R13, PT ;  /* 0x0000000d0300720c */ /* 0x040fe20003fc4070 */
[----:B------:R-:W-:Y:S02]  /*ebe0*/  IMAD.MOV R17, RZ, RZ, -R17 ;  /* 0x000000ffff117224 */ /* 0x000fe400078e0a11 */
[----:B------:R-:W-:Y:S02]  /*ebf0*/  @!P0 IMAD.IADD R14, R14, 0x1, -R3 ;  /* 0x000000010e0e8824 */ /* 0x000fe400078e0a03 */
[----:B------:R-:W-:Y:S02]  /*ec00*/  IMAD R10, R3, R17, R10 ;  /* 0x00000011030a7224 */ /* 0x000fe400078e020a */
[----:B------:R-:W-:Y:S01]  /*ec10*/  @!P3 IMAD.MOV R21, RZ, RZ, -R21 ;  /* 0x000000ffff15b224 */ /* 0x000fe200078e0a15 */
[----:B------:R-:W-:Y:S01]  /*ec20*/  ISETP.GE.AND P0, PT, R207, RZ, PT ;  /* 0x000000ffcf00720c */ /* 0x000fe20003f06270 */
[--C-:B------:R-:W-:Y:S01]  /*ec30*/  @!P1 IMAD.IADD R9, R9, 0x1, -R3.reuse ;  /* 0x0000000109099824 */ /* 0x100fe200078e0a03 */
[----:B------:R-:W-:Y:S01]  /*ec40*/  IABS R17, R212 ;  /* 0x000000d400117213 */ /* 0x000fe20000000000 */
[--C-:B------:R-:W-:Y:S01]  /*ec50*/  @!P5 IMAD.IADD R18, R18, 0x1, -R3.reuse ;  /* 0x000000011212d824 */ /* 0x100fe200078e0a03 */
[----:B------:R-:W-:Y:S01]  /*ec60*/  ISETP.GT.U32.AND P1, PT, R3, R10, PT ;  /* 0x0000000a0300720c */ /* 0x000fe20003f24070 */
[----:B------:R-:W-:Y:S01]  /*ec70*/  @!P2 IMAD.MOV R14, RZ, RZ, -R14 ;  /* 0x000000ffff0ea224 */ /* 0x000fe200078e0a0e */
[----:B------:R-:W-:Y:S01]  /*ec80*/  STL [R1+0x184], R22 ;  /* 0x0001841601007387 */ /* 0x000fe20000100800 */
[----:B------:R-:W-:Y:S01]  /*ec90*/  @!P6 IMAD.IADD R13, R13, 0x1, -R3 ;  /* 0x000000010d0de824 */ /* 0x000fe200078e0a03 */
[----:B------:R-:W-:-:S02]  /*eca0*/  ISETP.GT.U32.AND P6, PT, R3, R18, PT ;  /* 0x000000120300720c */ /* 0x000fc40003fc4070 */
[----:B------:R-:W-:Y:S01]  /*ecb0*/  STL [R1+0x180], R21 ;  /* 0x0001801501007387 */ /* 0x000fe20000100800 */
[----:B------:R-:W-:-:S03]  /*ecc0*/  IMAD.HI.U32 R11, R4, R17, RZ ;  /* 0x00000011040b7227 */ /* 0x000fc600078e00ff */
[----:B------:R0:W-:Y:S04]  /*ecd0*/  STL [R1+0x17c], R16 ;  /* 0x00017c1001007387 */ /* 0x0001e80000100800 */
[----:B------:R1:W-:Y:S01]  /*ece0*/  STL [R1+0x178], R14 ;  /* 0x0001780e01007387 */ /* 0x0003e20000100800 */
[----:B------:R-:W-:Y:S01]  /*ecf0*/  ISETP.GT.U32.AND P3, PT, R3, R12, PT ;  /* 0x0000000c0300720c */ /* 0x000fe20003f64070 */
[----:B------:R-:W-:Y:S02]  /*ed00*/  IMAD.MOV R11, RZ, RZ, -R11 ;  /* 0x000000ffff0b7224 */ /* 0x000fe400078e0a0b */
[----:B0-----:R-:W-:Y:S02]  /*ed10*/  IMAD.MOV.U32 R16, RZ, RZ, R9 ;  /* 0x000000ffff107224 */ /* 0x001fe400078e0009 */
[----:B-1----:R-:W-:Y:S01]  /*ed20*/  IMAD.HI.U32 R14, R4, R15, RZ ;  /* 0x0000000f040e7227 */ /* 0x002fe200078e00ff */
[----:B------:R-:W-:-:S03]  /*ed30*/  IABS R9, R214 ;  /* 0x000000d600097213 */ /* 0x000fc60000000000 */
[----:B------:R-:W-:Y:S01]  /*ed40*/  IMAD.MOV R14, RZ, RZ, -R14 ;  /* 0x000000ffff0e7224 */ /* 0x000fe200078e0a0e */
[----:B------:R-:W-:Y:S01]  /*ed50*/  ISETP.GE.AND P4, PT, R208, RZ, PT ;  /* 0x000000ffd000720c */ /* 0x000fe20003f86270 */
[C---:B------:R-:W-:Y:S02]  /*ed60*/  IMAD R17, R3.reuse, R11, R17 ;  /* 0x0000000b03117224 */ /* 0x040fe400078e0211 */
[----:B------:R-:W-:Y:S01]  /*ed70*/  @!P1 IMAD.IADD R10, R10, 0x1, -R3 ;  /* 0x000000010a0a9824 */ /* 0x000fe200078e0a03 */
[C---:B------:R-:W-:Y:S01]  /*ed80*/  ISETP.GT.U32.AND P1, PT, R3.reuse, R13, PT ;  /* 0x0000000d0300720c */ /* 0x040fe20003f24070 */
[----:B------:R-:W-:Y:S02]  /*ed90*/  @!P0 IMAD.MOV R16, RZ, RZ, -R16 ;  /* 0x000000ffff108224 */ /* 0x000fe400078e0a10 */
[C---:B------:R-:W-:Y:S02]  /*eda0*/  IMAD R14, R3.reuse, R14, R15 ;  /* 0x0000000e030e7224 */ /* 0x040fe400078e020f */
[----:B------:R-:W-:Y:S01]  /*edb0*/  IMAD.MOV.U32 R15, RZ, RZ, R9 ;  /* 0x000000ffff0f7224 */ /* 0x000fe200078e0009 */
[----:B------:R0:W-:Y:S01]  /*edc0*/  STL [R1+0x174], R16 ;  /* 0x0001741001007387 */ /* 0x0001e20000100800 */
[----:B------:R-:W-:Y:S01]  /*edd0*/  @!P6 IMAD.IADD R18, R18, 0x1, -R3 ;  /* 0x000000011212e824 */ /* 0x000fe200078e0a03 */
[C---:B------:R-:W-:Y:S01]  /*ede0*/  ISETP.GT.U32.AND P6, PT, R3.reuse, R17, PT ;  /* 0x000000110300720c */ /* 0x040fe20003fc4070 */
[----:B------:R-:W-:Y:S01]  /*edf0*/  IMAD.HI.U32 R19, R4, R15, RZ ;  /* 0x0000000f04137227 */ /* 0x000fe200078e00ff */
[----:B------:R-:W-:-:S02]  /*ee00*/  ISETP.GT.U32.AND P0, PT, R3, R10, PT ;  /* 0x0000000a0300720c */ /* 0x000fc40003f04070 */
[----:B------:R-:W-:Y:S01]  /*ee10*/  IABS R11, R216 ;  /* 0x000000d8000b7213 */ /* 0x000fe20000000000 */
[----:B------:R-:W-:Y:S01]  /*ee20*/  @!P3 IMAD.IADD R12, R12, 0x1, -R3 ;  /* 0x000000010c0cb824 */ /* 0x000fe200078e0a03 */
[----:B0-----:R-:W-:Y:S01]  /*ee30*/  IABS R16, R215 ;  /* 0x000000d700107213 */ /* 0x001fe20000000000 */
[----:B------:R-:W-:Y:S01]  /*ee40*/  IMAD.MOV R19, RZ, RZ, -R19 ;  /* 0x000000ffff137224 */ /* 0x000fe200078e0a13 */
[----:B------:R-:W-:Y:S01]  /*ee50*/  ISETP.GE.AND P3, PT, R210, RZ, PT ;  /* 0x000000ffd200720c */ /* 0x000fe20003f66270 */
[----:B------:R-:W-:Y:S02]  /*ee60*/  @!P4 IMAD.MOV R12, RZ, RZ, -R12 ;  /* 0x000000ffff0cc224 */ /* 0x000fe400078e0a0c */
[----:B------:R-:W-:Y:S01]  /*ee70*/  IMAD.HI.U32 R21, R4, R16, RZ ;  /* 0x0000001004157227 */ /* 0x000fe200078e00ff */
[----:B------:R-:W-:-:S03]  /*ee80*/  ISETP.GE.AND P5, PT, R211, RZ, PT ;  /* 0x000000ffd300720c */ /* 0x000fc60003fa6270 */
[----:B------:R-:W-:Y:S01]  /*ee90*/  @!P1 IMAD.IADD R13, R13, 0x1, -R3 ;  /* 0x000000010d0d9824 */ /* 0x000fe200078e0a03 */
[C---:B------:R-:W-:Y:S01]  /*eea0*/  ISETP.GT.U32.AND P1, PT, R3.reuse, R14, PT ;  /* 0x0000000e0300720c */ /* 0x040fe20003f24070 */
[----:B------:R-:W-:Y:S02]  /*eeb0*/  IMAD R15, R3, R19, R15 ;  /* 0x00000013030f7224 */ /* 0x000fe400078e020f */
[----:B------:R-:W-:Y:S01]  /*eec0*/  IMAD.HI.U32 R20, R4, R11, RZ ;  /* 0x0000000b04147227 */ /* 0x000fe200078e00ff */
[----:B------:R-:W-:-:S03]  /*eed0*/  ISETP.GE.AND P2, PT, R209, RZ, PT ;  /* 0x000000ffd100720c */ /* 0x000fc60003f46270 */
[----:B------:R-:W-:Y:S01]  /*eee0*/  IMAD.MOV R21, RZ, RZ, -R21 ;  /* 0x000000ffff157224 */ /* 0x000fe200078e0a15 */
[----:B------:R0:W-:Y:S01]  /*eef0*/  STL [R1+0x170], R12 ;  /* 0x0001700c01007387 */ /* 0x0001e20000100800 */
[--C-:B------:R-:W-:Y:S01]  /*ef00*/  @!P6 IMAD.IADD R17, R17, 0x1, -R3.reuse ;  /* 0x000000011111e824 */ /* 0x100fe200078e0a03 */
[C---:B------:R-:W-:Y:S01]  /*ef10*/  ISETP.GT.U32.AND P6, PT, R3.reuse, R15, PT ;  /* 0x0000000f0300720c */ /* 0x040fe20003fc4070 */
[----:B------:R-:W-:Y:S02]  /*ef20*/  @!P0 IMAD.IADD R10, R10, 0x1, -R3 ;  /* 0x000000010a0a8824 */ /* 0x000fe400078e0a03 */
[----:B------:R-:W-:Y:S02]  /*ef30*/  IMAD.MOV R20, RZ, RZ, -R20 ;  /* 0x000000ffff147224 */ /* 0x000fe400078e0a14 */
[----:B------:R-:W-:Y:S02]  /*ef40*/  IMAD R16, R3, R21, R16 ;  /* 0x0000001503107224 */ /* 0x000fe400078e0210 */
[----:B0-----:R-:W-:-:S02]  /*ef50*/  IMAD.MOV.U32 R12, RZ, RZ, R13 ;  /* 0x000000ffff0c7224 */ /* 0x001fc400078e000d */
[----:B------:R-:W-:Y:S01]  /*ef60*/  IMAD.MOV.U32 R22, RZ, RZ, R18 ;  /* 0x000000ffff167224 */ /* 0x000fe200078e0012 */
[----:B------:R-:W-:Y:S01]  /*ef70*/  IABS R9, R217 ;  /* 0x000000d900097213 */ /* 0x000fe20000000000 */
[C---:B------:R-:W-:Y:S02]  /*ef80*/  IMAD R11, R3.reuse, R20, R11 ;  /* 0x00000014030b7224 */ /* 0x040fe400078e020b */
[----:B------:R-:W-:Y:S02]  /*ef90*/  IMAD.MOV.U32 R18, RZ, RZ, R10 ;  /* 0x000000ffff127224 */ /* 0x000fe400078e000a */
[----:B------:R-:W-:Y:S01]  /*efa0*/  @!P3 IMAD.MOV R12, RZ, RZ, -R12 ;  /* 0x000000ffff0cb224 */ /* 0x000fe200078e0a0c */
[C---:B------:R-:W-:Y:S01]  /*efb0*/  ISETP.GT.U32.AND P3, PT, R3.reuse, R16, PT ;  /* 0x000000100300720c */ /* 0x040fe20003f64070 */
[----:B------:R-:W-:Y:S01]  /*efc0*/  @!P5 IMAD.MOV R18, RZ, RZ, -R18 ;  /* 0x000000ffff12d224 */ /* 0x000fe200078e0a12 */
[----:B------:R-:W-:Y:S01]  /*efd0*/  ISETP.GT.U32.AND P5, PT, R3, R11, PT ;  /* 0x0000000b0300720c */ /* 0x000fe20003fa4070 */
[----:B------:R-:W-:-:S02]  /*efe0*/  @!P1 IMAD.IADD R14, R14, 0x1, -R3 ;  /* 0x000000010e0e9824 */ /* 0x000fc400078e0a03 */
[----:B------:R-:W-:Y:S01]  /*eff0*/  IMAD.HI.U32 R19, R4, R9, RZ ;  /* 0x0000000904137227 */ /* 0x000fe200078e00ff */
[----:B------:R-:W-:-:S03]  /*f000*/  IABS R20, R218 ;  /* 0x000000da00147213 */ /* 0x000fc60000000000 */
[----:B------:R-:W-:Y:S01]  /*f010*/  @!P2 IMAD.MOV R22, RZ, RZ, -R22 ;  /* 0x000000ffff16a224 */ /* 0x000fe200078e0a16 */
[----:B------:R-:W-:Y:S01]  /*f020*/  ISETP.GT.U32.AND P4, PT, R3, R17, PT ;  /* 0x000000110300720c */ /* 0x000fe20003f84070 */
[----:B------:R-:W-:Y:S01]  /*f030*/  @!P6 IMAD.IADD R15, R15, 0x1, -R3 ;  /* 0x000000010f0fe824 */ /* 0x000fe200078e0a03 */
[----:B------:R-:W-:Y:S01]  /*f040*/  ISETP.GT.U32.AND P6, PT, R3, R14, PT ;  /* 0x0000000e0300720c */ /* 0x000fe20003fc4070 */
[----:B------:R-:W-:Y:S01]  /*f050*/  IMAD.MOV R19, RZ, RZ, -R19 ;  /* 0x000000ffff137224 */ /* 0x000fe200078e0a13 */
[----:B------:R-:W-:Y:S01]  /*f060*/  STL [R1+0x16c], R22 ;  /* 0x00016c1601007387 */ /* 0x000fe20000100800 */
[----:B------:R-:W-:Y:S01]  /*f070*/  ISETP.GE.AND P1, PT, R213, RZ, PT ;  /* 0x000000ffd500720c */ /* 0x000fe20003f26270 */
[----:B------:R-:W-:Y:S02]  /*f080*/  @!P3 IMAD.IADD R16, R16, 0x1, -R3 ;  /* 0x000000011010b824 */ /* 0x000fe400078e0a03 */
[----:B------:R-:W-:Y:S01]  /*f090*/  IMAD R9, R3, R19, R9 ;  /* 0x0000001303097224 */ /* 0x000fe200078e0209 */
[----:B------:R0:W-:Y:S01]  /*f0a0*/  STL [R1+0x168], R12 ;  /* 0x0001680c01007387 */ /* 0x0001e20000100800 */
[----:B------:R-:W-:Y:S01]  /*f0b0*/  IABS R19, R219 ;  /* 0x000000db00137213 */ /* 0x000fe20000000000 */
[----:B------:R-:W-:Y:S01]  /*f0c0*/  @!P5 IMAD.IADD R11, R11, 0x1, -R3 ;  /* 0x000000010b0bd824 */ /* 0x000fe200078e0a03 */
[----:B------:R-:W-:-:S02]  /*f0d0*/  ISETP.GE.AND P0, PT, R212, RZ, PT ;  /* 0x000000ffd400720c */ /* 0x000fc40003f06270 */
[C---:B------:R-:W-:Y:S01]  /*f0e0*/  ISETP.GT.U32.AND P2, PT, R3.reuse, R15, PT ;  /* 0x0000000f0300720c */ /* 0x040fe20003f44070 */
[----:B0-----:R-:W-:Y:S01]  /*f0f0*/  IMAD.HI.U32 R12, R4, R20, RZ ;  /* 0x00000014040c7227 */ /* 0x001fe200078e00ff */
[----:B------:R-:W-:-:S03]  /*f100*/  ISETP.GT.U32.AND P5, PT, R3, R16, PT ;  /* 0x000000100300720c */ /* 0x000fc60003fa4070 */
[----:B------:R-:W-:Y:S02]  /*f110*/  IMAD.MOV R12, RZ, RZ, -R12 ;  /* 0x000000ffff0c7224 */ /* 0x000fe400078e0a0c */
[----:B------:R-:W-:-:S04]  /*f120*/  IMAD.HI.U32 R10, R4, R19, RZ ;  /* 0x00000013040a7227 */ /* 0x000fc800078e00ff */
[--C-:B------:R-:W-:Y:S02]  /*f130*/  @!P4 IMAD.IADD R17, R17, 0x1, -R3.reuse ;  /* 0x000000011111c824 */ /* 0x100fe400078e0a03 */
[----:B------:R-:W-:Y:S02]  /*f140*/  @!P6 IMAD.IADD R14, R14, 0x1, -R3 ;  /* 0x000000010e0ee824 */ /* 0x000fe400078e0a03 */
[C---:B------:R-:W-:Y:S02]  /*f150*/  IMAD R12, R3.reuse, R12, R20 ;  /* 0x0000000c030c7224 */ /* 0x040fe400078e0214 */
[----:B------:R-:W-:Y:S01]  /*f160*/  IMAD.MOV R10, RZ, RZ, -R10 ;  /* 0x000000ffff0a7224 */ /* 0x000fe200078e0a0a */
[C---:B------:R-:W-:Y:S01]  /*f170*/  ISETP.GT.U32.AND P4, PT, R3.reuse, R9, PT ;  /* 0x000000090300720c */ /* 0x040fe20003f84070 */
[----:B------:R-:W-:Y:S01]  /*f180*/  IMAD.MOV.U32 R13, RZ, RZ, R17 ;  /* 0x000000ffff0d7224 */ /* 0x000fe200078e0011 */
[----:B------:R-:W-:Y:S01]  /*f190*/  ISETP.GE.AND P6, PT, R214, RZ, PT ;  /* 0x000000ffd600720c */ /* 0x000fe20003fc6270 */
[----:B------:R-:W-:Y:S01]  /*f1a0*/  @!P1 IMAD.MOV R14, RZ, RZ, -R14 ;  /* 0x000000ffff0e9224 */ /* 0x000fe200078e0a0e */
[C---:B------:R-:W-:Y:S01]  /*f1b0*/  ISETP.GT.U32.AND P1, PT, R3.reuse, R12, PT ;  /* 0x0000000c0300720c */ /* 0x040fe20003f24070 */
[----:B------:R-:W-:-:S02]  /*f1c0*/  IMAD R10, R3, R10, R19 ;  /* 0x0000000a030a7224 */ /* 0x000fc400078e0213 */
[----:B------:R-:W-:Y:S01]  /*f1d0*/  @!P2 IMAD.IADD R15, R15, 0x1, -R3 ;  /* 0x000000010f0fa824 */ /* 0x000fe200078e0a03 */
[----:B------:R-:W-:Y:S01]  /*f1e0*/  ISETP.GE.AND P2, PT, R215, RZ, PT ;  /* 0x000000ffd700720c */ /* 0x000fe20003f46270 */
[----:B------:R-:W-:Y:S01]  /*f1f0*/  @!P0 IMAD.MOV R13, RZ, RZ, -R13 ;  /* 0x000000ffff0d8224 */ /* 0x000fe200078e0a0d */
[C---:B------:R-:W-:Y:S01]  /*f200*/  ISETP.GT.U32.AND P0, PT, R3.reuse, R11, PT ;  /* 0x0000000b0300720c */ /* 0x040fe20003f04070 */
[--C-:B------:R-:W-:Y:S01]  /*f210*/  @!P5 IMAD.IADD R16, R16, 0x1, -R3.reuse ;  /* 0x000000011010d824 */ /* 0x100fe200078e0a03 */
[----:B------:R-:W-:Y:S01]  /*f220*/  ISETP.GT.U32.AND P5, PT, R3, R10, PT ;  /* 0x0000000a0300720c */ /* 0x000fe20003fa4070 */
[----:B------:R-:W-:Y:S04]  /*f230*/  STL [R1+0x164], R18 ;  /* 0x0001641201007387 */ /* 0x000fe80000100800 */
[----:B------:R0:W-:Y:S01]  /*f240*/  STL [R1+0x160], R13 ;  /* 0x0001600d01007387 */ /* 0x0001e20000100800 */
[----:B------:R-:W-:Y:S01]  /*f250*/  @!P4 IMAD.IADD R9, R9, 0x1, -R3 ;  /* 0x000000010909c824 */ /* 0x000fe200078e0a03 */
[----:B------:R-:W-:Y:S01]  /*f260*/  ISETP.GE.AND P3, PT, R216, RZ, PT ;  /* 0x000000ffd800720c */ /* 0x000fe20003f66270 */
[----:B------:R-:W-:Y:S01]  /*f270*/  @!P6 IMAD.MOV R15, RZ, RZ, -R15 ;  /* 0x000000ffff0fe224 */ /* 0x000fe200078e0a0f */
[----:B------:R1:W-:Y:S01]  /*f280*/  STL [R1+0x14c], R14 ;  /* 0x00014c0e01007387 */ /* 0x0003e20000100800 */
[----:B------:R-:W-:Y:S01]  /*f290*/  @!P1 IMAD.IADD R12, R12, 0x1, -R3 ;  /* 0x000000010c0c9824 */ /* 0x000fe200078e0a03 */
[----:B0-----:R-:W-:Y:S01]  /*f2a0*/  IABS R13, R220 ;  /* 0x000000dc000d7213 */ /* 0x001fe20000000000 */
[----:B------:R-:W-:Y:S01]  /*f2b0*/  IMAD.MOV.U32 R18, RZ, RZ, R16 ;  /* 0x000000ffff127224 */ /* 0x000fe200078e0010 */
[----:B------:R-:W-:-:S03]  /*f2c0*/  ISETP.GT.U32.AND P4, PT, R3, R9, PT ;  /* 0x000000090300720c */ /* 0x000fc60003f84070 */
[----:B-1----:R-:W-:Y:S01]  /*f2d0*/  IMAD.HI.U32 R14, R4, R13, RZ ;  /* 0x0000000d040e7227 */ /* 0x002fe200078e00ff */
[----:B------:R0:W-:Y:S03]  /*f2e0*/  STL [R1+0x148], R15 ;  /* 0x0001480f01007387 */ /* 0x0001e60000100800 */
[----:B------:R-:W-:Y:S01]  /*f2f0*/  @!P2 IMAD.MOV R18, RZ, RZ, -R18 ;  /* 0x000000ffff12a224 */ /* 0x000fe200078e0a12 */
[----:B------:R-:W-:Y:S01]  /*f300*/  ISETP.GT.U32.AND P2, PT, R3, R12, PT ;  /* 0x0000000c0300720c */ /* 0x000fe20003f44070 */
[--C-:B------:R-:W-:Y:S02]  /*f310*/  @!P0 IMAD.IADD R11, R11, 0x1, -R3.reuse ;  /* 0x000000010b0b8824 */ /* 0x100fe400078e0a03 */
[----:B------:R-:W-:Y:S02]  /*f320*/  IMAD.MOV R17, RZ, RZ, -R14 ;  /* 0x000000ffff117224 */ /* 0x000fe400078e0a0e */
[----:B------:R-:W-:Y:S01]  /*f330*/  @!P5 IMAD.IADD R10, R10, 0x1, -R3 ;  /* 0x000000010a0ad824 */ /* 0x000fe200078e0a03 */
[----:B0-----:R-:W-:Y:S01]  /*f340*/  IABS R15, R221 ;  /* 0x000000dd000f7213 */ /* 0x001fe20000000000 */
[----:B------:R-:W-:-:S02]  /*f350*/  IMAD R13, R3, R17, R13 ;  /* 0x00000011030d7224 */ /* 0x000fc400078e020d */
[----:B------:R-:W-:Y:S01]  /*f360*/  IMAD.MOV.U32 R16, RZ, RZ, R11 ;  /* 0x000000ffff107224 */ /* 0x000fe200078e000b */
[C---:B------:R-:W-:Y:S01]  /*f370*/  ISETP.GT.U32.AND P5, PT, R3.reuse, R10, PT ;  /* 0x0000000a0300720c */ /* 0x040fe20003fa4070 */
[----:B------:R-:W-:Y:S01]  /*f380*/  IMAD.MOV.U32 R14, RZ, RZ, R15 ;  /* 0x000000ffff0e7224 */ /* 0x000fe200078e000f */
[----:B------:R-:W-:Y:S01]  /*f390*/  IABS R11, R222 ;  /* 0x000000de000b7213 */ /* 0x000fe20000000000 */
[----:B------:R-:W-:Y:S01]  /*f3a0*/  @!P3 IMAD.MOV R16, RZ, RZ, -R16 ;  /* 0x000000ffff10b224 */ /* 0x000fe200078e0a10 */
[----:B------:R-:W-:Y:S01]  /*f3b0*/  ISETP.GT.U32.AND P3, PT, R3, R13, PT ;  /* 0x0000000d0300720c */ /* 0x000fe20003f64070 */
[----:B------:R-:W-:Y:S01]  /*f3c0*/  IMAD.HI.U32 R15, R4, R14, RZ ;  /* 0x0000000e040f7227 */ /* 0x000fe200078e00ff */
[----:B------:R-:W-:Y:S01]  /*f3d0*/  ISETP.GE.AND P6, PT, R217, RZ, PT ;  /* 0x000000ffd900720c */ /* 0x000fe20003fc6270 */
[----:B------:R-:W-:Y:S01]  /*f3e0*/  STL [R1+0x144], R18 ;  /* 0x0001441201007387 */ /* 0x000fe20000100800 */
[----:B------:R-:W-:Y:S01]  /*f3f0*/  ISETP.GE.AND P0, PT, R218, RZ, PT ;  /* 0x000000ffda00720c */ /* 0x000fe20003f06270 */
[----:B------:R-:W-:Y:S01]  /*f400*/  @!P4 IMAD.IADD R9, R9, 0x1, -R3 ;  /* 0x000000010909c824 */ /* 0x000fe200078e0a03 */
[----:B------:R-:W-:Y:S01]  /*f410*/  ISETP.GE.AND P4, PT, R219, RZ, PT ;  /* 0x000000ffdb00720c */ /* 0x000fe20003f86270 */
[----:B------:R-:W-:Y:S01]  /*f420*/  IMAD.MOV R15, RZ, RZ, -R15 ;  /* 0x000000ffff0f7224 */ /* 0x000fe200078e0a0f */
[----:B------:R0:W-:Y:S01]  /*f430*/  STL [R1+0x13c], R16 ;  /* 0x00013c1001007387 */ /* 0x0001e20000100800 */
[----:B------:R-:W-:-:S02]  /*f440*/  @!P2 IMAD.IADD R12, R12, 0x1, -R3 ;  /* 0x000000010c0ca824 */ /* 0x000fc400078e0a03 */
[----:B------:R-:W-:Y:S02]  /*f450*/  IMAD R14, R3, R15, R14 ;  /* 0x0000000f030e7224 */ /* 0x000fe400078e020e */
[----:B------:R-:W-:Y:S02]  /*f460*/  IMAD.MOV.U32 R17, RZ, RZ, R12 ;  /* 0x000000ffff117224 */ /* 0x000fe400078e000c */
[----:B0-----:R-:W-:-:S04]  /*f470*/  IMAD.HI.U32 R16, R4, R11, RZ ;  /* 0x0000000b04107227 */ /* 0x001fc800078e00ff */
[--C-:B------:R-:W-:Y:S02]  /*f480*/  @!P5 IMAD.IADD R10, R10, 0x1, -R3.reuse ;  /* 0x000000010a0ad824 */ /* 0x100fe400078e0a03 */
[----:B------:R-:W-:Y:S01]  /*f490*/  IMAD.MOV R12, RZ, RZ, -R16 ;  /* 0x000000ffff0c7224 */ /* 0x000fe200078e0a10 */
[----:B------:R-:W-:Y:S01]  /*f4a0*/  ISETP.GT.U32.AND P5, PT, R3, R14, PT ;  /* 0x0000000e0300720c */ /* 0x000fe20003fa4070 */
[----:B------:R-:W-:Y:S02]  /*f4b0*/  @!P3 IMAD.IADD R13, R13, 0x1, -R3 ;  /* 0x000000010d0db824 */ /* 0x000fe400078e0a03 */
[----:B------:R-:W-:Y:S02]  /*f4c0*/  IMAD R11, R3, R12, R11 ;  /* 0x0000000c030b7224 */ /* 0x000fe400078e020b */
[----:B------:R-:W-:Y:S02]  /*f4d0*/  IMAD.MOV.U32 R16, RZ, RZ, R10 ;  /* 0x000000ffff107224 */ /* 0x000fe400078e000a */
[----:B------:R-:W-:-:S02]  /*f4e0*/  @!P6 IMAD.MOV R9, RZ, RZ, -R9 ;  /* 0x000000ffff09e224 */ /* 0x000fc400078e0a09 */
[----:B------:R-:W-:Y:S01]  /*f4f0*/  @!P0 IMAD.MOV R17, RZ, RZ, -R17 ;  /* 0x000000ffff118224 */ /* 0x000fe200078e0a11 */
[C---:B------:R-:W-:Y:S01]  /*f500*/  ISETP.GT.U32.AND P0, PT, R3.reuse, R13, PT ;  /* 0x0000000d0300720c */ /* 0x040fe20003f04070 */
[----:B------:R-:W-:Y:S01]  /*f510*/  @!P4 IMAD.MOV R16, RZ, RZ, -R16 ;  /* 0x000000ffff10c224 */ /* 0x000fe200078e0a10 */
[----:B------:R-:W-:Y:S01]  /*f520*/  ISETP.GT.U32.AND P4, PT, R3, R11, PT ;  /* 0x0000000b0300720c */ /* 0x000fe20003f84070 */
[----:B------:R0:W-:Y:S01]  /*f530*/  STL [R1+0x138], R9 ;  /* 0x0001380901007387 */ /* 0x0001e20000100800 */
[----:B------:R-:W-:Y:S01]  /*f540*/  ISETP.GE.AND P1, PT, R220, RZ, PT ;  /* 0x000000ffdc00720c */ /* 0x000fe20003f26270 */
[----:B------:R-:W-:Y:S01]  /*f550*/  @!P5 IMAD.IADD R14, R14, 0x1, -R3 ;  /* 0x000000010e0ed824 */ /* 0x000fe200078e0a03 */
[----:B------:R-:W-:Y:S02]  /*f560*/  IABS R15, R223 ;  /* 0x000000df000f7213 */ /* 0x000fe40000000000 */
[----:B0-----:R-:W-:-:S05]  /*f570*/  IABS R9, R224 ;  /* 0x000000e000097213 */ /* 0x001fca0000000000 */
[--C-:B------:R-:W-:Y:S02]  /*f580*/  @!P0 IMAD.IADD R13, R13, 0x1, -R3.reuse ;  /* 0x000000010d0d8824 */ /* 0x100fe400078e0a03 */
[----:B------:R-:W-:Y:S01]  /*f590*/  IMAD.HI.U32 R10, R4, R9, RZ ;  /* 0x00000009040a7227 */ /* 0x000fe200078e00ff */
[----:B------:R-:W-:Y:S01]  /*f5a0*/  ISETP.GT.U32.AND P5, PT, R3, R14, PT ;  /* 0x0000000e0300720c */ /* 0x000fe20003fa4070 */
[----:B------:R0:W-:Y:S02]  /*f5b0*/  STL [R1+0x134], R17 ;  /* 0x0001341101007387 */ /* 0x0001e40000100800 */
[----:B------:R-:W-:Y:S02]  /*f5c0*/  IMAD.MOV R10, RZ, RZ, -R10 ;  /* 0x000000ffff0a7224 */ /* 0x000fe400078e0a0a */
[----:B------:R-:W-:Y:S01]  /*f5d0*/  @!P4 IMAD.IADD R11, R11, 0x1, -R3 ;  /* 0x000000010b0bc824 */ /* 0x000fe200078e0a03 */
[----:B------:R1:W-:Y:S01]  /*f5e0*/  STL [R1+0x130], R16 ;  /* 0x0001301001007387 */ /* 0x0003e20000100800 */
[----:B------:R-:W-:-:S02]  /*f5f0*/  IMAD R9, R3, R10, R9 ;  /* 0x0000000a03097224 */ /* 0x000fc400078e0209 */
[----:B------:R-:W-:Y:S02]  /*f600*/  IMAD.MOV.U32 R19, RZ, RZ, R13 ;  /* 0x000000ffff137224 */ /* 0x000fe400078e000d */
[----:B0-----:R-:W-:Y:S01]  /*f610*/  IMAD.HI.U32 R17, R4, R15, RZ ;  /* 0x0000000f04117227 */ /* 0x001fe200078e00ff */
[C---:B------:R-:W-:Y:S02]  /*f620*/  ISETP.GT.U32.AND P4, PT, R3.reuse, R11, PT ;  /* 0x0000000b0300720c */ /* 0x040fe40003f84070 */
[----:B-1----:R-:W-:Y:S01]  /*f630*/  IABS R16, R225 ;  /* 0x000000e100107213 */ /* 0x002fe20000000000 */
[----:B------:R-:W-:Y:S01]  /*f640*/  IMAD.MOV R17, RZ, RZ, -R17 ;  /* 0x000000ffff117224 */ /* 0x000fe200078e0a11 */
[----:B------:R-:W-:Y:S01]  /*f650*/  IABS R12, R226 ;  /* 0x000000e2000c7213 */ /* 0x000fe20000000000 */
[----:B------:R-:W-:Y:S01]  /*f660*/  @!P1 IMAD.MOV R19, RZ, RZ, -R19 ;  /* 0x000000ffff139224 */ /* 0x000fe200078e0a13 */
[----:B------:R-:W-:Y:S01]  /*f670*/  ISETP.GT.U32.AND P1, PT, R3, R9, PT ;  /* 0x000000090300720c */ /* 0x000fe20003f24070 */
[----:B------:R-:W-:-:S02]  /*f680*/  IMAD.MOV.U32 R10, RZ, RZ, R16 ;  /* 0x000000ffff0a7224 */ /* 0x000fc400078e0010 */
[C---:B------:R-:W-:Y:S01]  /*f690*/  IMAD R15, R3.reuse, R17, R15 ;  /* 0x00000011030f7224 */ /* 0x040fe200078e020f */
[----:B------:R-:W-:Y:S01]  /*f6a0*/  ISETP.GE.AND P2, PT, R222, RZ, PT ;  /* 0x000000ffde00720c */ /* 0x000fe20003f46270 */
[----:B------:R-:W-:Y:S02]  /*f6b0*/  @!P5 IMAD.IADD R14, R14, 0x1, -R3 ;  /* 0x000000010e0ed824 */ /* 0x000fe400078e0a03 */
[----:B------:R-:W-:Y:S01]  /*f6c0*/  IMAD.HI.U32 R16, R4, R10, RZ ;  /* 0x0000000a04107227 */ /* 0x000fe200078e00ff */
[----:B------:R-:W-:-:S03]  /*f6d0*/  ISETP.GT.U32.AND P5, PT, R3, R15, PT ;  /* 0x0000000f0300720c */ /* 0x000fc60003fa4070 */
[----:B------:R-:W-:-:S04]  /*f6e0*/  IMAD.HI.U32 R13, R4, R12, RZ ;  /* 0x0000000c040d7227 */ /* 0x000fc800078e00ff */
[----:B------:R-:W-:Y:S02]  /*f6f0*/  IMAD.MOV.U32 R18, RZ, RZ, R14 ;  /* 0x000000ffff127224 */ /* 0x000fe400078e000e */
[----:B------:R-:W-:Y:S02]  /*f700*/  IMAD.MOV R16, RZ, RZ, -R16 ;  /* 0x000000ffff107224 */ /* 0x000fe400078e0a10 */
[----:B------:R-:W-:Y:S02]  /*f710*/  IMAD.MOV R14, RZ, RZ, -R13 ;  /* 0x000000ffff0e7224 */ /* 0x000fe400078e0a0d */
[----:B------:R-:W-:Y:S02]  /*f720*/  @!P4 IMAD.IADD R11, R11, 0x1, -R3 ;  /* 0x000000010b0bc824 */ /* 0x000fe400078e0a03 */
[C---:B------:R-:W-:Y:S01]  /*f730*/  IMAD R13, R3.reuse, R16, R10 ;  /* 0x00000010030d7224 */ /* 0x040fe200078e020a */
[----:B------:R-:W-:Y:S01]  /*f740*/  IABS R16, R227 ;  /* 0x000000e300107213 */ /* 0x000fe20000000000 */
[----:B------:R-:W-:-:S02]  /*f750*/  IMAD R12, R3, R14, R12 ;  /* 0x0000000e030c7224 */ /* 0x000fc400078e020c */
[----:B------:R-:W-:Y:S02]  /*f760*/  @!P1 IMAD.IADD R9, R9, 0x1, -R3 ;  /* 0x0000000109099824 */ /* 0x000fe400078e0a03 */
[----:B------:R-:W-:Y:S02]  /*f770*/  IMAD.MOV.U32 R17, RZ, RZ, R11 ;  /* 0x000000ffff117224 */ /* 0x000fe400078e000b */
[----:B------:R-:W-:Y:S01]  /*f780*/  IMAD.HI.U32 R11, R4, R16, RZ ;  /* 0x00000010040b7227 */ /* 0x000fe200078e00ff */
[----:B------:R-:W-:-:S03]  /*f790*/  ISETP.GT.U32.AND P1, PT, R3, R9, PT ;  /* 0x000000090300720c */ /* 0x000fc60003f24070 */
[----:B------:R-:W-:Y:S01]  /*f7a0*/  @!P2 IMAD.MOV R17, RZ, RZ, -R17 ;  /* 0x000000ffff11a224 */ /* 0x000fe200078e0a11 */
[----:B------:R-:W-:Y:S01]  /*f7b0*/  ISETP.GT.U32.AND P2, PT, R3, R12, PT ;  /* 0x0000000c0300720c */ /* 0x000fe20003f44070 */
[----:B------:R-:W-:Y:S01]  /*f7c0*/  @!P5 IMAD.IADD R15, R15, 0x1, -R3 ;  /* 0x000000010f0fd824 */ /* 0x000fe200078e0a03 */
[----:B------:R-:W-:Y:S01]  /*f7d0*/  ISETP.GT.U32.AND P4, PT, R3, R13, PT ;  /* 0x0000000d0300720c */ /* 0x000fe20003f84070 */
[----:B------:R-:W-:Y:S01]  /*f7e0*/  IMAD.MOV R11, RZ, RZ, -R11 ;  /* 0x000000ffff0b7224 */ /* 0x000fe200078e0a0b */
[----:B------:R-:W-:Y:S02]  /*f7f0*/  ISETP.GE.AND P6, PT, R221, RZ, PT ;  /* 0x000000ffdd00720c */ /* 0x000fe40003fc6270 */
[C---:B------:R-:W-:Y:S01]  /*f800*/  ISETP.GT.U32.AND P5, PT, R3.reuse, R15, PT ;  /* 0x0000000f0300720c */ /* 0x040fe20003fa4070 */
[----:B------:R-:W-:Y:S02]  /*f810*/  IMAD R11, R3, R11, R16 ;  /* 0x0000000b030b7224 */ /* 0x000fe400078e0210 */
[----:B------:R-:W-:Y:S01]  /*f820*/  @!P1 IMAD.IADD R9, R9, 0x1, -R3 ;  /* 0x0000000109099824 */ /* 0x000fe200078e0a03 */
[----:B------:R-:W-:-:S02]  /*f830*/  ISETP.GE.AND P3, PT, R223, RZ, PT ;  /* 0x000000ffdf00720c */ /* 0x000fc40003f66270 */
[----:B------:R-:W-:Y:S01]  /*f840*/  ISETP.GT.U32.AND P1, PT, R3, R11, PT ;  /* 0x0000000b0300720c */ /* 0x000fe20003f24070 */
[--C-:B------:R-:W-:Y:S01]  /*f850*/  @!P2 IMAD.IADD R12, R12, 0x1, -R3.reuse ;  /* 0x000000010c0ca824 */ /* 0x100fe200078e0a03 */
[----:B------:R-:W-:Y:S01]  /*f860*/  ISETP.GE.AND P0, PT, R224, RZ, PT ;  /* 0x000000ffe000720c */ /* 0x000fe20003f06270 */
[--C-:B------:R-:W-:Y:S01]  /*f870*/  @!P4 IMAD.IADD R13, R13, 0x1, -R3.reuse ;  /* 0x000000010d0dc824 */ /* 0x100fe200078e0a03 */
[----:B------:R-:W-:Y:S01]  /*f880*/  IABS R14, R228 ;  /* 0x000000e4000e7213 */ /* 0x000fe20000000000 */
[----:B------:R-:W-:Y:S01]  /*f890*/  @!P6 IMAD.MOV R18, RZ, RZ, -R18 ;  /* 0x000000ffff12e224 */ /* 0x000fe200078e0a12 */
[----:B------:R-:W-:Y:S01]  /*f8a0*/  ISETP.GT.U32.AND P2, PT, R3, R12, PT ;  /* 0x0000000c0300720c */ /* 0x000fe20003f44070 */
[----:B------:R-:W-:Y:S01]  /*f8b0*/  @!P5 IMAD.IADD R15, R15, 0x1, -R3 ;  /* 0x000000010f0fd824 */ /* 0x000fe200078e0a03 */
[----:B------:R-:W-:Y:S01]  /*f8c0*/  STL [R1+0x12c], R19 ;  /* 0x00012c1301007387 */ /* 0x000fe20000100800 */
[----:B------:R-:W-:Y:S01]  /*f8d0*/  IABS R10, R229 ;  /* 0x000000e5000a7213 */ /* 0x000fe20000000000 */
[----:B------:R-:W-:Y:S01]  /*f8e0*/  IMAD.HI.U32 R16, R4, R14, RZ ;  /* 0x0000000e04107227 */ /* 0x000fe200078e00ff */
[----:B------:R-:W-:Y:S01]  /*f8f0*/  ISETP.GT.U32.AND P4, PT, R3, R13, PT ;  /* 0x0000000d0300720c */ /* 0x000fe20003f84070 */
[----:B------:R0:W-:Y:S01]  /*f900*/  STL [R1+0x128], R18 ;  /* 0x0001281201007387 */ /* 0x0001e20000100800 */
[----:B------:R-:W-:Y:S01]  /*f910*/  ISETP.GE.AND P5, PT, R226, RZ, PT ;  /* 0x000000ffe200720c */ /* 0x000fe20003fa6270 */
[----:B------:R-:W-:-:S02]  /*f920*/  IMAD.MOV R16, RZ, RZ, -R16 ;  /* 0x000000ffff107224 */ /* 0x000fc400078e0a10 */
[----:B------:R1:W-:Y:S01]  /*f930*/  STL [R1+0x124], R17 ;  /* 0x0001241101007387 */ /* 0x0003e20000100800 */
[----:B------:R-:W-:Y:S02]  /*f940*/  @!P1 IMAD.IADD R11, R11, 0x1, -R3 ;  /* 0x000000010b0b9824 */ /* 0x000fe400078e0a03 */
[----:B0-----:R-:W-:Y:S02]  /*f950*/  IMAD.MOV.U32 R18, RZ, RZ, R15 ;  /* 0x000000ffff127224 */ /* 0x001fe400078e000f */
[----:B------:R-:W-:-:S04]  /*f960*/  IMAD.HI.U32 R15, R4, R10, RZ ;  /* 0x0000000a040f7227 */ /* 0x000fc800078e00ff */
[----:B-1----:R-:W-:Y:S02]  /*f970*/  IMAD.MOV.U32 R17, RZ, RZ, R9 ;  /* 0x000000ffff117224 */ /* 0x002fe400078e0009 */
[----:B------:R-:W-:Y:S01]  /*f980*/  @!P3 IMAD.MOV R18, RZ, RZ, -R18 ;  /* 0x000000ffff12b224 */ /* 0x000fe200078e0a12 */
[----:B------:R-:W-:Y:S01]  /*f990*/  ISETP.GE.AND P6, PT, R225, RZ, PT ;  /* 0x000000ffe100720c */ /* 0x000fe20003fc6270 */
[----:B------:R-:W-:Y:S02]  /*f9a0*/  @!P0 IMAD.MOV R17, RZ, RZ, -R17 ;  /* 0x000000ffff118224 */ /* 0x000fe400078e0a11 */
[C---:B------:R-:W-:Y:S01]  /*f9b0*/  IMAD R9, R3.reuse, R16, R14 ;  /* 0x0000001003097224 */ /* 0x040fe200078e020e */
[----:B------:R-:W-:Y:S01]  /*f9c0*/  ISETP.GT.U32.AND P1, PT, R3, R11, PT ;  /* 0x0000000b0300720c */ /* 0x000fe20003f24070 */
[----:B------:R-:W-:Y:S02]  /*f9d0*/  IMAD.MOV R15, RZ, RZ, -R15 ;  /* 0x000000ffff0f7224 */ /* 0x000fe400078e0a0f */
[--C-:B------:R-:W-:Y:S01]  /*f9e0*/  @!P2 IMAD.IADD R12, R12, 0x1, -R3.reuse ;  /* 0x000000010c0ca824 */ /* 0x100fe200078e0a03 */
[----:B------:R0:W-:Y:S01]  /*f9f0*/  STL [R1+0x120], R18 ;  /* 0x0001201201007387 */ /* 0x0001e20000100800 */
[----:B------:R-:W-:Y:S01]  /*fa00*/  @!P4 IMAD.IADD R13, R13, 0x1, -R3 ;  /* 0x000000010d0dc824 */ /* 0x000fe200078e0a03 */
[C---:B------:R-:W-:Y:S01]  /*fa10*/  ISETP.GT.U32.AND P2, PT, R3.reuse, R9, PT ;  /* 0x000000090300720c */ /* 0x040fe20003f44070 */
[----:B------:R-:W-:Y:S01]  /*fa20*/  IMAD R10, R3, R15, R10 ;  /* 0x0000000f030a7224 */ /* 0x000fe200078e020a */
[----:B------:R1:W-:Y:S01]  /*fa30*/  STL [R1+0x118], R17 ;  /* 0x0001181101007387 */ /* 0x0003e20000100800 */
[----:B------:R-:W-:-:S02]  /*fa40*/  IABS R14, R230 ;  /* 0x000000e6000e7213 */ /* 0x000fc40000000000 */
[----:B------:R-:W-:Y:S01]  /*fa50*/  ISETP.GE.AND P3, PT, R227, RZ, PT ;  /* 0x000000ffe300720c */ /* 0x000fe20003f66270 */
[----:B0-----:R-:W-:Y:S02]  /*fa60*/  IMAD.MOV.U32 R18, RZ, RZ, R13 ;  /* 0x000000ffff127224 */ /* 0x001fe400078e000d */
[----:B-1----:R-:W-:Y:S02]  /*fa70*/  IMAD.MOV.U32 R17, RZ, RZ, R12 ;  /* 0x000000ffff117224 */ /* 0x002fe400078e000c */
[----:B------:R-:W-:-:S04]  /*fa80*/  IMAD.HI.U32 R12, R4, R14, RZ ;  /* 0x0000000e040c7227 */ /* 0x000fc800078e00ff */
[----:B------:R-:W-:Y:S01]  /*fa90*/  @!P5 IMAD.MOV R17, RZ, RZ, -R17 ;  /* 0x000000ffff11d224 */ /* 0x000fe200078e0a11 */
[----:B------:R-:W-:Y:S01]  /*faa0*/  ISETP.GT.U32.AND P5, PT, R3, R10, PT ;  /* 0x0000000a0300720c */ /* 0x000fe20003fa4070 */
[----:B------:R-:W-:Y:S02]  /*fab0*/  @!P6 IMAD.MOV R18, RZ, RZ, -R18 ;  /* 0x000000ffff12e224 */ /* 0x000fe400078e0a12 */
[----:B------:R-:W-:Y:S02]  /*fac0*/  IMAD.MOV R12, RZ, RZ, -R12 ;  /* 0x000000ffff0c7224 */ /* 0x000fe400078e0a0c */
[--C-:B------:R-:W-:Y:S01]  /*fad0*/  @!P1 IMAD.IADD R11, R11, 0x1, -R3.reuse ;  /* 0x000000010b0b9824 */ /* 0x100fe200078e0a03 */
[----:B------:R0:W-:Y:S01]  /*fae0*/  STL [R1+0x10c], R18 ;  /* 0x00010c1201007387 */ /* 0x0001e20000100800 */
[----:B------:R-:W-:Y:S01]  /*faf0*/  @!P2 IMAD.IADD R9, R9, 0x1, -R3 ;  /* 0x000000010909a824 */ /* 0x000fe200078e0a03 */
[----:B------:R-:W-:Y:S01]  /*fb00*/  IABS R13, R231 ;  /* 0x000000e7000d7213 */ /* 0x000fe20000000000 */
[C---:B------:R-:W-:Y:S01]  /*fb10*/  IMAD R14, R3.reuse, R12, R14 ;  /* 0x0000000c030e7224 */ /* 0x040fe200078e020e */
[----:B------:R1:W-:Y:S01]  /*fb20*/  STL [R1+0xf4], R17 ;  /* 0x0000f41101007387 */ /* 0x0003e20000100800 */
[----:B------:R-:W-:Y:S01]  /*fb30*/  IABS R15, R232 ;  /* 0x000000e8000f7213 */ /* 0x000fe20000000000 */
[----:B0-----:R-:W-:Y:S01]  /*fb40*/  IMAD.MOV.U32 R18, RZ, RZ, R11 ;  /* 0x000000ffff127224 */ /* 0x001fe200078e000b */
[----:B------:R-:W-:Y:S01]  /*fb50*/  ISETP.GT.U32.AND P2, PT, R3, R9, PT ;  /* 0x000000090300720c */ /* 0x000fe20003f44070 */
[----:B------:R-:W-:-:S02]  /*fb60*/  @!P5 IMAD.IADD R10, R10, 0x1, -R3 ;  /* 0x000000010a0ad824 */ /* 0x000fc400078e0a03 */
[----:B------:R-:W-:Y:S01]  /*fb70*/  @!P3 IMAD.MOV R18, RZ, RZ, -R18 ;  /* 0x000000ffff12b224 */ /* 0x000fe200078e0a12 */
[C---:B------:R-:W-:Y:S01]  /*fb80*/  ISETP.GT.U32.AND P3, PT, R3.reuse, R14, PT ;  /* 0x0000000e0300720c */ /* 0x040fe20003f64070 */
[----:B-1----:R-:W-:Y:S01]  /*fb90*/  IMAD.HI.U32 R17, R4, R13, RZ ;  /* 0x0000000d04117227 */ /* 0x002fe200078e00ff */
[----:B------:R-:W-:-:S03]  /*fba0*/  ISETP.GT.U32.AND P5, PT, R3, R10, PT ;  /* 0x0000000a0300720c */ /* 0x000fc60003fa4070 */
[----:B------:R-:W-:Y:S01]  /*fbb0*/  IMAD.HI.U32 R16, R4, R15, RZ ;  /* 0x0000000f04107227 */ /* 0x000fe200078e00ff */
[----:B------:R-:W-:-:S03]  /*fbc0*/  ISETP.GE.AND P0, PT, R228, RZ, PT ;  /* 0x000000ffe400720c */ /* 0x000fc60003f06270 */
[----:B------:R-:W-:Y:S02]  /*fbd0*/  IMAD.MOV R17, RZ, RZ, -R17 ;  /* 0x000000ffff117224 */ /* 0x000fe400078e0a11 */
[----:B------:R-:W-:Y:S02]  /*fbe0*/  IMAD.MOV R16, RZ, RZ, -R16 ;  /* 0x000000ffff107224 */ /* 0x000fe400078e0a10 */
[----:B------:R-:W-:Y:S02]  /*fbf0*/  IMAD R13, R3, R17, R13 ;  /* 0x00000011030d7224 */ /* 0x000fe400078e020d */
[----:B------:R-:W-:Y:S02]  /*fc00*/  @!P2 IMAD.IADD R9, R9, 0x1, -R3 ;  /* 0x000000010909a824 */ /* 0x000fe400078e0a03 */
[C---:B------:R-:W-:Y:S01]  /*fc10*/  IMAD R11, R3.reuse, R16, R15 ;  /* 0x00000010030b7224 */ /* 0x040fe200078e020f */
[----:B------:R-:W-:Y:S01]  /*fc20*/  ISETP.GT.U32.AND P2, PT, R3, R13, PT ;  /* 0x0000000d0300720c */ /* 0x000fe20003f44070 */
[--C-:B------:R-:W-:Y:S01]  /*fc30*/  @!P3 IMAD.IADD R14, R14, 0x1, -R3.reuse ;  /* 0x000000010e0eb824 */ /* 0x100fe200078e0a03 */
[----:B------:R0:W-:Y:S01]  /*fc40*/  STL [R1+0xe4], R18 ;  /* 0x0000e41201007387 */ /* 0x0001e20000100800 */
[----:B------:R-:W-:Y:S01]  /*fc50*/  ISETP.GE.AND P4, PT, R229, RZ, PT ;  /* 0x000000ffe500720c */ /* 0x000fe20003f86270 */
[----:B------:R-:W-:Y:S01]  /*fc60*/  @!P5 IMAD.IADD R10, R10, 0x1, -R3 ;  /* 0x000000010a0ad824 */ /* 0x000fe200078e0a03 */
[----:B------:R-:W-:-:S02]  /*fc70*/  IABS R12, R233 ;  /* 0x000000e9000c7213 */ /* 0x000fc40000000000 */
[C---:B------:R-:W-:Y:S02]  /*fc80*/  ISETP.GT.U32.AND P5, PT, R3.reuse, R11, PT ;  /* 0x0000000b0300720c */ /* 0x040fe40003fa4070 */
[----:B------:R-:W-:Y:S01]  /*fc90*/  ISETP.GT.U32.AND P3, PT, R3, R14, PT ;  /* 0x0000000e0300720c */ /* 0x000fe20003f64070 */
[----:B0-----:R-:W-:Y:S01]  /*fca0*/  IMAD.MOV.U32 R18, RZ, RZ, R9 ;  /* 0x000000ffff127224 */ /* 0x001fe200078e0009 */
[----:B------:R-:W-:Y:S01]  /*fcb0*/  IABS R15, R234 ;  /* 0x000000ea000f7213 */ /* 0x000fe20000000000 */
[----:B------:R-:W-:-:S04]  /*fcc0*/  IMAD.HI.U32 R16, R4, R12, RZ ;  /* 0x0000000c04107227 */ /* 0x000fc800078e00ff */
[----:B------:R-:W-:Y:S01]  /*fcd0*/  @!P0 IMAD.MOV R18, RZ, RZ, -R18 ;  /* 0x000000ffff128224 */ /* 0x000fe200078e0a12 */
[----:B------:R-:W-:Y:S01]  /*fce0*/  IABS R17, R235 ;  /* 0x000000eb00117213 */ /* 0x000fe20000000000 */
[----:B------:R-:W-:Y:S01]  /*fcf0*/  @!P2 IMAD.IADD R13, R13, 0x1, -R3 ;  /* 0x000000010d0da824 */ /* 0x000fe200078e0a03 */
[----:B------:R-:W-:Y:S02]  /*fd00*/  ISETP.GE.AND P6, PT, R230, RZ, PT ;  /* 0x000000ffe600720c */ /* 0x000fe40003fc6270 */
[----:B------:R0:W-:Y:S01]  /*fd10*/  STL [R1+0xd0], R18 ;  /* 0x0000d01201007387 */ /* 0x0001e20000100800 */
[----:B------:R-:W-:Y:S02]  /*fd20*/  IMAD.MOV.U32 R9, RZ, RZ, R17 ;  /* 0x000000ffff097224 */ /* 0x000fe400078e0011 */
[----:B------:R-:W-:Y:S02]  /*fd30*/  @!P4 IMAD.MOV R10, RZ, RZ, -R10 ;  /* 0x000000ffff0ac224 */ /* 0x000fe400078e0a0a */
[----:B------:R-:W-:-:S02]  /*fd40*/  @!P5 IMAD.IADD R11, R11, 0x1, -R3 ;  /* 0x000000010b0bd824 */ /* 0x000fc400078e0a03 */
[----:B0-----:R-:W-:Y:S02]  /*fd50*/  IMAD.MOV R18, RZ, RZ, -R16 ;  /* 0x000000ffff127224 */ /* 0x001fe400078e0a10 */
[----:B------:R-:W-:Y:S01]  /*fd60*/  IMAD.HI.U32 R16, R4, R15, RZ ;  /* 0x0000000f04107227 */ /* 0x000fe200078e00ff */
[----:B------:R-:W-:-:S03]  /*fd70*/  ISETP.GT.U32.AND P5, PT, R3, R13, PT ;  /* 0x0000000d0300720c */ /* 0x000fc60003fa4070 */
[C---:B------:R-:W-:Y:S02]  /*fd80*/  IMAD R12, R3.reuse, R18, R12 ;  /* 0x00000012030c7224 */ /* 0x040fe400078e020c */
[----:B------:R-:W-:Y:S02]  /*fd90*/  IMAD.MOV R16, RZ, RZ, -R16 ;  /* 0x000000ffff107224 */ /* 0x000fe400078e0a10 */
[----:B------:R-:W-:Y:S01]  /*fda0*/  @!P3 IMAD.IADD R14, R14, 0x1, -R3 ;  /* 0x000000010e0eb824 */ /* 0x000fe200078e0a03 */
[----:B------:R0:W-:Y:S01]  /*fdb0*/  STL [R1+0xc4], R10 ;  /* 0x0000c40a01007387 */ /* 0x0001e20000100800 */
[----:B------:R-:W-:Y:S01]  /*fdc0*/  IMAD.HI.U32 R17, R4, R9, RZ ;  /* 0x0000000904117227 */ /* 0x000fe200078e00ff */
[----:B------:R-:W-:-:S03]  /*fdd0*/  ISETP.GT.U32.AND P3, PT, R3, R12, PT ;  /* 0x0000000c0300720c */ /* 0x000fc60003f64070 */
[----:B------:R-:W-:Y:S02]  /*fde0*/  IMAD.MOV.U32 R18, RZ, RZ, R14 ;  /* 0x000000ffff127224 */ /* 0x000fe400078e000e */
[----:B------:R-:W-:Y:S02]  /*fdf0*/  IMAD.MOV R17, RZ, RZ, -R17 ;  /* 0x000000ffff117224 */ /* 0x000fe400078e0a11 */
[C---:B0-----:R-:W-:Y:S02]  /*fe00*/  IMAD R10, R3.reuse, R16, R15 ;  /* 0x00000010030a7224 */ /* 0x041fe400078e020f */
[----:B------:R-:W-:Y:S02]  /*fe10*/  @!P6 IMAD.MOV R18, RZ, RZ, -R18 ;  /* 0x000000ffff12e224 */ /* 0x000fe400078e0a12 */
[C---:B------:R-:W-:Y:S01]  /*fe20*/  IMAD R9, R3.reuse, R17, R9 ;  /* 0x0000001103097224 */ /* 0x040fe200078e0209 */
[----:B------:R-:W-:Y:S01]  /*fe30*/  ISETP.GT.U32.AND P6, PT, R3, R10, PT ;  /* 0x0000000a0300720c */ /* 0x000fe20003fc4070 */
[----:B------:R-:W-:-:S03]  /*fe40*/  @!P5 IMAD.IADD R13, R13, 0x1, -R3 ;  /* 0x000000010d0dd824 */ /* 0x000fc600078e0a03 */
[----:B------:R-:W-:Y:S01]  /*fe50*/  ISETP.GT.U32.AND P5, PT, R3, R9, PT ;  /* 0x000000090300720c */ /* 0x000fe20003fa4070 */
[----:B------:R-:W-:Y:S01]  /*fe60*/  @!P3 IMAD.IADD R12, R12, 0x1, -R3 ;  /* 0x000000010c0cb824 */ /* 0x000fe200078e0a03 */
[----:B------:R-:W-:Y:S02]  /*fe70*/  IABS R15, R236 ;  /* 0x000000ec000f7213 */ /* 0x000fe40000000000 */
[----:B------:R-:W-:-:S03]  /*fe80*/  IABS R14, R237 ;  /* 0x000000ed000e7213 */ /* 0x000fc60000000000 */
[----:B------:R-:W-:-:S04]  /*fe90*/  IMAD.HI.U32 R17, R4, R15, RZ ;  /* 0x0000000f04117227 */ /* 0x000fc800078e00ff */
[----:B------:R-:W-:Y:S01]  /*fea0*/  @!P6 IMAD.IADD R10, R10, 0x1, -R3 ;  /* 0x000000010a0ae824 */ /* 0x000fe200078e0a03 */
[----:B------:R-:W-:Y:S01]  /*feb0*/  ISETP.GT.U32.AND P6, PT, R3, R12, PT ;  /* 0x0000000c0300720c */ /* 0x000fe20003fc4070 */
[----:B------:R0:W-:Y:S01]  /*fec0*/  STL [R1+0xc0], R18 ;  /* 0x0000c01201007387 */ /* 0x0001e20000100800 */
[----:B------:R-:W-:Y:S02]  /*fed0*/  IMAD.MOV R17, RZ, RZ, -R17 ;  /* 0x000000ffff117224 */ /* 0x000fe400078e0a11 */
[----:B------:R-:W-:Y:S01]  /*fee0*/  @!P5 IMAD.IADD R9, R9, 0x1, -R3 ;  /* 0x000000010909d824 */ /* 0x000fe200078e0a03 */
[----:B------:R-:W-:Y:S01]  /*fef0*/  ISETP.GT.U32.AND P5, PT, R3, R10, PT ;  /* 0x0000000a0300720c */ /* 0x000fe20003fa4070 */
[----:B------:R-:W-:Y:S01]  /*ff00*/  IMAD.HI.U32 R16, R4, R14, RZ ;  /* 0x0000000e04107227 */ /* 0x000fe200078e00ff */
[----:B0-----:R-:W-:-:S03]  /*ff10*/  IABS R18, R238 ;  /* 0x000000ee00127213 */ /* 0x001fc60000000000 */
[C---:B------:R-:W-:Y:S02]  /*ff20*/  IMAD R15, R3.reuse, R17, R15 ;  /* 0x00000011030f7224 */ /* 0x040fe400078e020f */
[----:B------:R-:W-:Y:S02]  /*ff30*/  IMAD.MOV R16, RZ, RZ, -R16 ;  /* 0x000000ffff107224 */ /* 0x000fe400078e0a10 */
[----:B------:R-:W-:Y:S02]  /*ff40*/  IMAD.MOV.U32 R20, RZ, RZ, R13 ;  /* 0x000000ffff147224 */ /* 0x000fe400078e000d */
[----:B------:R-:W-:Y:S02]  /*ff50*/  IMAD.MOV.U32 R13, RZ, RZ, R18 ;  /* 0x000000ffff0d7224 */ /* 0x000fe400078e0012 */
[----:B------:R-:W-:Y:S01]  /*ff60*/  @!P6 IMAD.IADD R12, R12, 0x1, -R3 ;  /* 0x000000010c0ce824 */ /* 0x000fe200078e0a03 */
[C---:B------:R-:W-:Y:S01]  /*ff70*/  ISETP.GT.U32.AND P6, PT, R3.reuse, R15, PT ;  /* 0x0000000f0300720c */ /* 0x040fe20003fc4070 */
[----:B------:R-:W-:-:S02]  /*ff80*/  IMAD R14, R3, R16, R14 ;  /* 0x00000010030e7224 */ /* 0x000fc400078e020e */
[----:B------:R-:W-:Y:S01]  /*ff90*/  IMAD.HI.U32 R16, R4, R13, RZ ;  /* 0x0000000d04107227 */ /* 0x000fe200078e00ff */
[----:B------:R-:W-:Y:S02]  /*ffa0*/  ISETP.GE.AND P1, PT, R231, RZ, PT ;  /* 0x000000ffe700720c */ /* 0x000fe40003f26270 */
[C---:B------:R-:W-:Y:S01]  /*ffb0*/  ISETP.GT.U32.AND P4, PT, R3.reuse, R11, PT ;  /* 0x0000000b0300720c */ /* 0x040fe20003f84070 */
[----:B------:R-:W-:Y:S02]  /*ffc0*/  IMAD.MOV R16, RZ, RZ, -R16 ;  /* 0x000000ffff107224 */ /* 0x000fe400078e0a10 */
[----:B------:R-:W-:Y:S01]  /*ffd0*/  @!P5 IMAD.IADD R10, R10, 0x1, -R3 ;  /* 0x000000010a0ad824 */ /* 0x000fe200078e0a03 */
[C---:B------:R-:W-:Y:S01]  /*ffe0*/  ISETP.GT.U32.AND P5, PT, R3.reuse, R14, PT ;  /* 0x0000000e0300720c */ /* 0x040fe20003fa4070 */
[----:B------:R-:W-:Y:S01]  /*fff0*/  IMAD R13, R3, R16, R13 ;  /* 0x00000010030d7224 */ /* 0x000fe200078e020d */
[----:B------:R-:W-:Y:S01]  /*10000*/  ISETP.GE.AND P0, PT, R232, RZ, PT ;  /* 0x000000ffe800720c */ /* 0x000fe20003f06270 */
[----:B------:R-:W-:Y:S01]  /*10010*/  @!P6 IMAD.IADD R15, R15, 0x1, -R3 ;  /* 0x000000010f0fe824 */ /* 0x000fe200078e0a03 */
[----:B------:R-:W-:-:S02]  /*10020*/  ISETP.GE.AND P2, PT, R233, RZ, PT ;  /* 0x000000ffe900720c */ /* 0x000fc40003f46270 */
[----:B------:R-:W-:Y:S01]  /*10030*/  ISETP.GT.U32.AND P6, PT, R3, R13, PT ;  /* 0x0000000d0300720c */ /* 0x000fe20003fc4070 */
[----:B------:R-:W-:Y:S02]  /*10040*/  @!P1 IMAD.MOV R20, RZ, RZ, -R20 ;  /* 0x000000ffff149224 */ /* 0x000fe400078e0a14 */
[----:B------:R-:W-:-:S04]  /*10050*/  @!P4 IMAD.IADD R11, R11, 0x1, -R3 ;  /* 0x000000010b0bc824 */ /* 0x000fc800078e0a03 */
[----:B------:R-:W-:Y:S01]  /*10060*/  @!P5 IMAD.IADD R14, R14, 0x1, -R3 ;  /* 0x000000010e0ed824 */ /* 0x000fe200078e0a03 */
[----:B------:R-:W-:Y:S01]  /*10070*/  ISETP.GT.U32.AND P5, PT, R3, R15, PT ;  /* 0x0000000f0300720c */ /* 0x000fe20003fa4070 */
[----:B------:R-:W-:Y:S01]  /*10080*/  IMAD.MOV.U32 R19, RZ, RZ, R11 ;  /* 0x000000ffff137224 */ /* 0x000fe200078e000b */
[----:B------:R0:W-:Y:S01]  /*10090*/  STL [R1+0xbc], R20 ;  /* 0x0000bc1401007387 */ /* 0x0001e20000100800 */
[----:B------:R-:W-:Y:S02]  /*100a0*/  IABS R11, R240 ;  /* 0x000000f0000b7213 */ /* 0x000fe40000000000 */
[----:B------:R-:W-:Y:S01]  /*100b0*/  @!P0 IMAD.MOV R19, RZ, RZ, -R19 ;  /* 0x000000ffff138224 */ /* 0x000fe200078e0a13 */
[----:B------:R-:W-:Y:S01]  /*100c0*/  ISETP.GE.AND P0, PT, R236, RZ, PT ;  /* 0x000000ffec00720c */ /* 0x000fe20003f06270 */
[----:B------:R-:W-:Y:S02]  /*100d0*/  @!P6 IMAD.IADD R13, R13, 0x1, -R3 ;  /* 0x000000010d0de824 */ /* 0x000fe400078e0a03 */
[----:B0-----:R-:W-:Y:S01]  /*100e0*/  IMAD.MOV.U32 R20, RZ, RZ, R12 ;  /* 0x000000ffff147224 */ /* 0x001fe200078e000c */
[----:B------:R-:W-:Y:S01]  /*100f0*/  IABS R16, R241 ;  /* 0x000000f100107213 */ /* 0x000fe20000000000 */
[----:B------:R-:W-:-:S04]  /*10100*/  IMAD.HI.U32 R18, R4, R11, RZ ;  /* 0x0000000b04127227 */ /* 0x000fc800078e00ff */
[----:B------:R-:W-:Y:S01]  /*10110*/  @!P2 IMAD.MOV R20, RZ, RZ, -R20 ;  /* 0x000000ffff14a224 */ /* 0x000fe200078e0a14 */
[----:B------:R-:W-:Y:S01]  /*10120*/  STL [R1+0xb8], R19 ;  /* 0x0000b81301007387 */ /* 0x000fe20000100800 */
[----:B------:R-:W-:Y:S01]  /*10130*/  IMAD.MOV R18, RZ, RZ, -R18 ;  /* 0x000000ffff127224 */ /* 0x000fe200078e0a12 */
[----:B------:R-:W-:Y:S02]  /*10140*/  ISETP.GT.U32.AND P6, PT, R3, R13, PT ;  /* 0x0000000d0300720c */ /* 0x000fe40003fc4070 */
[----:B------:R0:W-:Y:S01]  /*10150*/  STL [R1+0xb4], R20 ;  /* 0x0000b41401007387 */ /* 0x0001e20000100800 */
[----:B------:R-:W-:Y:S02]  /*10160*/  @!P5 IMAD.IADD R15, R15, 0x1, -R3 ;  /* 0x000000010f0fd824 */ /* 0x000fe400078e0a03 */
[----:B------:R-:W-:Y:S01]  /*10170*/  IMAD R11, R3, R18, R11 ;  /* 0x00000012030b7224 */ /* 0x000fe200078e020b */
[----:B------:R-:W-:Y:S01]  /*10180*/  ISETP.GE.AND P4, PT, R234, RZ, PT ;  /* 0x000000ffea00720c */ /* 0x000fe20003f86270 */
[----:B------:R-:W-:-:S02]  /*10190*/  IMAD.MOV.U32 R18, RZ, RZ, R15 ;  /* 0x000000ffff127224 */ /* 0x000fc400078e000f */
[----:B0-----:R-:W-:Y:S02]  /*101a0*/  IMAD.MOV.U32 R20, RZ, RZ, R10 ;  /* 0x000000ffff147224 */ /* 0x001fe400078e000a */
[----:B------:R-:W-:Y:S01]  /*101b0*/  IMAD.HI.U32 R10, R4, R16, RZ ;  /* 0x00000010040a7227 */ /* 0x000fe200078e00ff */
[----:B------:R-:W-:-:S03]  /*101c0*/  ISETP.GT.U32.AND P1, PT, R3, R9, PT ;  /* 0x000000090300720c */ /* 0x000fc60003f24070 */
[----:B------:R-:W-:Y:S01]  /*101d0*/  IMAD.MOV R10, RZ, RZ, -R10 ;  /* 0x000000ffff0a7224 */ /* 0x000fe200078e0a0a */
[----:B------:R-:W-:Y:S01]  /*101e0*/  ISETP.GE.AND P3, PT, R235, RZ, PT ;  /* 0x000000ffeb00720c */ /* 0x000fe20003f66270 */
[----:B------:R-:W-:Y:S01]  /*101f0*/  @!P0 IMAD.MOV R18, RZ, RZ, -R18 ;  /* 0x000000ffff128224 */ /* 0x000fe200078e0a12 */
[----:B------:R-:W-:Y:S01]  /*10200*/  IABS R17, R239 ;  /* 0x000000ef00117213 */ /* 0x000fe20000000000 */
[C---:B------:R-:W-:Y:S01]  /*10210*/  IMAD R10, R3.reuse, R10, R16 ;  /* 0x0000000a030a7224 */ /* 0x040fe200078e0210 */
[----:B------:R-:W-:Y:S01]  /*10220*/  ISETP.GT.U32.AND P0, PT, R3, R11, PT ;  /* 0x0000000b0300720c */ /* 0x000fe20003f04070 */
[----:B------:R-:W-:Y:S02]  /*10230*/  @!P6 IMAD.IADD R13, R13, 0x1, -R3 ;  /* 0x000000010d0de824 */ /* 0x000fe400078e0a03 */
[----:B------:R-:W-:Y:S01]  /*10240*/  IMAD.HI.U32 R19, R4, R17, RZ ;  /* 0x0000001104137227 */ /* 0x000fe200078e00ff */
[----:B------:R-:W-:-:S03]  /*10250*/  ISETP.GT.U32.AND P6, PT, R3, R10, PT ;  /* 0x0000000a0300720c */ /* 0x000fc60003fc4070 */
[----:B------:R-:W-:Y:S02]  /*10260*/  @!P1 IMAD.IADD R9, R9, 0x1, -R3 ;  /* 0x0000000109099824 */ /* 0x000fe400078e0a03 */
[----:B------:R-:W-:Y:S02]  /*10270*/  IMAD.MOV R19, RZ, RZ, -R19 ;  /* 0x000000ffff137224 */ /* 0x000fe400078e0a13 */
[----:B------:R-:W-:Y:S01]  /*10280*/  @!P4 IMAD.MOV R20, RZ, RZ, -R20 ;  /* 0x000000ffff14c224 */ /* 0x000fe200078e0a14 */
[C---:B------:R-:W-:Y:S01]  /*10290*/  ISETP.GT.U32.AND P4, PT, R3.reuse, R14, PT ;  /* 0x0000000e0300720c */ /* 0x040fe20003f84070 */
[----:B------:R-:W-:Y:S01]  /*102a0*/  IMAD R12, R3, R19, R17 ;  /* 0x00000013030c7224 */ /* 0x000fe200078e0211 */
[----:B------:R-:W-:Y:S01]  /*102b0*/  IABS R17, R242 ;  /* 0x000000f200117213 */ /* 0x000fe20000000000 */
[----:B------:R-:W-:Y:S01]  /*102c0*/  @!P3 IMAD.MOV R9, RZ, RZ, -R9 ;  /* 0x000000ffff09b224 */ /* 0x000fe200078e0a09 */
[----:B------:R-:W-:Y:S01]  /*102d0*/  IABS R16, R243 ;  /* 0x000000f300107213 */ /* 0x000fe20000000000 */
[--C-:B------:R-:W-:Y:S01]  /*102e0*/  @!P0 IMAD.IADD R11, R11, 0x1, -R3.reuse ;  /* 0x000000010b0b8824 */ /* 0x100fe200078e0a03 */
[----:B------:R-:W-:Y:S01]  /*102f0*/  STL [R1+0xb0], R20 ;  /* 0x0000b01401007387 */ /* 0x000fe20000100800 */
[--C-:B------:R-:W-:Y:S01]  /*10300*/  @!P6 IMAD.IADD R10, R10, 0x1, -R3.reuse ;  /* 0x000000010a0ae824 */ /* 0x100fe200078e0a03 */
[----:B------:R-:W-:Y:S01]  /*10310*/  ISETP.GE.AND P1, PT, R237, RZ, PT ;  /* 0x000000ffed00720c */ /* 0x000fe20003f26270 */
[----:B------:R-:W-:Y:S01]  /*10320*/  IMAD.HI.U32 R19, R4, R16, RZ ;  /* 0x0000001004137227 */ /* 0x000fe200078e00ff */
[C---:B------:R-:W-:Y:S01]  /*10330*/  ISETP.GT.U32.AND P5, PT, R3.reuse, R12, PT ;  /* 0x0000000c0300720c */ /* 0x040fe20003fa4070 */
[----:B------:R0:W-:Y:S01]  /*10340*/  STL [R1+0xac], R9 ;  /* 0x0000ac0901007387 */ /* 0x0001e20000100800 */
[----:B------:R-:W-:Y:S01]  /*10350*/  ISETP.GT.U32.AND P6, PT, R3, R11, PT ;  /* 0x0000000b0300720c */ /* 0x000fe20003fc4070 */
[----:B------:R-:W-:-:S02]  /*10360*/  @!P4 IMAD.IADD R14, R14, 0x1, -R3 ;  /* 0x000000010e0ec824 */ /* 0x000fc400078e0a03 */
[----:B------:R-:W-:Y:S02]  /*10370*/  IMAD.MOV R19, RZ, RZ, -R19 ;  /* 0x000000ffff137224 */ /* 0x000fe400078e0a13 */
[----:B0-----:R-:W-:-:S04]  /*10380*/  IMAD.HI.U32 R9, R4, R17, RZ ;  /* 0x0000001104097227 */ /* 0x001fc800078e00ff */
[----:B------:R-:W-:Y:S01]  /*10390*/  IMAD.MOV R9, RZ, RZ, -R9 ;  /* 0x000000ffff097224 */ /* 0x000fe200078e0a09 */
[----:B------:R-:W-:Y:S01]  /*103a0*/  ISETP.GE.AND P2, PT, R238, RZ, PT ;  /* 0x000000ffee00720c */ /* 0x000fe20003f46270 */
[----:B------:R0:W-:Y:S01]  /*103b0*/  STL [R1+0xa8], R18 ;  /* 0x0000a81201007387 */ /* 0x0001e20000100800 */
[----:B------:R-:W-:Y:S02]  /*103c0*/  IMAD.MOV.U32 R20, RZ, RZ, R14 ;  /* 0x000000ffff147224 */ /* 0x000fe400078e000e */
[C---:B------:R-:W-:Y:S01]  /*103d0*/  IMAD R9, R3.reuse, R9, R17 ;  /* 0x0000000903097224 */ /* 0x040fe200078e0211 */
[----:B------:R-:W-:Y:S01]  /*103e0*/  IABS R17, R244 ;  /* 0x000000f400117213 */ /* 0x000fe20000000000 */
[C---:B------:R-:W-:Y:S02]  /*103f0*/  IMAD R16, R3.reuse, R19, R16 ;  /* 0x0000001303107224 */ /* 0x040fe400078e0210 */
[--C-:B------:R-:W-:Y:S01]  /*10400*/  @!P5 IMAD.IADD R12, R12, 0x1, -R3.reuse ;  /* 0x000000010c0cd824 */ /* 0x100fe200078e0a03 */
[----:B0-----:R-:W-:Y:S01]  /*10410*/  IABS R18, R245 ;  /* 0x000000f500127213 */ /* 0x001fe20000000000 */
[----:B------:R-:W-:Y:S01]  /*10420*/  @!P1 IMAD.MOV R20, RZ, RZ, -R20 ;  /* 0x000000ffff149224 */ /* 0x000fe200078e0a14 */
[----:B------:R-:W-:Y:S01]  /*10430*/  ISETP.GT.U32.AND P1, PT, R3, R10, PT ;  /* 0x0000000a0300720c */ /* 0x000fe20003f24070 */
[----:B------:R-:W-:Y:S01]  /*10440*/  @!P6 IMAD.IADD R11, R11, 0x1, -R3 ;  /* 0x000000010b0be824 */ /* 0x000fe200078e0a03 */
[----:B------:R-:W-:Y:S01]  /*10450*/  ISETP.GT.U32.AND P6, PT, R3, R16, PT ;  /* 0x000000100300720c */ /* 0x000fe20003fc4070 */
[----:B------:R-:W-:-:S02]  /*10460*/  IMAD.MOV.U32 R14, RZ, RZ, R18 ;  /* 0x000000ffff0e7224 */ /* 0x000fc400078e0012 */
[C---:B------:R-:W-:Y:S01]  /*10470*/  IMAD.HI.U32 R19, R4.reuse, R17, RZ ;  /* 0x0000001104137227 */ /* 0x040fe200078e00ff */
[----:B------:R-:W-:Y:S02]  /*10480*/  ISETP.GE.AND P5, PT, R241, RZ, PT ;  /* 0x000000fff100720c */ /* 0x000fe40003fa6270 */
[----:B------:R-:W-:Y:S01]  /*10490*/  ISETP.GT.U32.AND P0, PT, R3, R12, PT ;  /* 0x0000000c0300720c */ /* 0x000fe20003f04070 */
[----:B------:R-:W-:-:S04]  /*104a0*/  IMAD.HI.U32 R18, R4, R14, RZ ;  /* 0x0000000e04127227 */ /* 0x000fc800078e00ff */
[----:B------:R-:W-:Y:S02]  /*104b0*/  IMAD.MOV R19, RZ, RZ, -R19 ;  /* 0x000000ffff137224 */ /* 0x000fe400078e0a13 */
[----:B------:R-:W-:Y:S01]  /*104c0*/  @!P2 IMAD.MOV R13, RZ, RZ, -R13 ;  /* 0x000000ffff0da224 */ /* 0x000fe200078e0a0d */
[C---:B------:R-:W-:Y:S01]  /*104d0*/  ISETP.GT.U32.AND P2, PT, R3.reuse, R9, PT ;  /* 0x000000090300720c */ /* 0x040fe20003f44070 */
[----:B------:R-:W-:Y:S01]  /*104e0*/  IMAD.MOV R18, RZ, RZ, -R18 ;  /* 0x000000ffff127224 */ /* 0x000fe200078e0a12 */
[----:B------:R-:W-:Y:S01]  /*104f0*/  IABS R15, R246 ;  /* 0x000000f6000f7213 */ /* 0x000fe20000000000 */
[----:B------:R-:W-:Y:S01]  /*10500*/  IMAD R17, R3, R19, R17 ;  /* 0x0000001303117224 */ /* 0x000fe200078e0211 */
[----:B------:R-:W-:Y:S01]  /*10510*/  ISETP.GE.AND P3, PT, R239, RZ, PT ;  /* 0x000000ffef00720c */ /* 0x000fe20003f66270 */
[----:B------:R-:W-:Y:S01]  /*10520*/  STL [R1+0xa4], R20 ;  /* 0x0000a41401007387 */ /* 0x000fe20000100800 */
[----:B------:R-:W-:Y:S01]  /*10530*/  ISETP.GE.AND P4, PT, R240, RZ, PT ;  /* 0x000000fff000720c */ /* 0x000fe20003f86270 */
[----:B------:R-:W-:-:S02]  /*10540*/  @!P1 IMAD.IADD R10, R10, 0x1, -R3 ;  /* 0x000000010a0a9824 */ /* 0x000fc400078e0a03 */
[C---:B------:R-:W-:Y:S01]  /*10550*/  IMAD R14, R3.reuse, R18, R14 ;  /* 0x00000012030e7224 */ /* 0x040fe200078e020e */
[----:B------:R0:W-:Y:S01]  /*10560*/  STL [R1+0xa0], R13 ;  /* 0x0000a00d01007387 */ /* 0x0001e20000100800 */
[--C-:B------:R-:W-:Y:S01]  /*10570*/  @!P6 IMAD.IADD R16, R16, 0x1, -R3.reuse ;  /* 0x000000011010e824 */ /* 0x100fe200078e0a03 */
[C---:B------:R-:W-:Y:S01]  /*10580*/  ISETP.GT.U32.AND P6, PT, R3.reuse, R17, PT ;  /* 0x000000110300720c */ /* 0x040fe20003fc4070 */
[----:B------:R-:W-:Y:S02]  /*10590*/  @!P0 IMAD.IADD R12, R12, 0x1, -R3 ;  /* 0x000000010c0c8824 */ /* 0x000fe400078e0a03 */
[----:B------:R-:W-:Y:S01]  /*105a0*/  @!P5 IMAD.MOV R10, RZ, RZ, -R10 ;  /* 0x000000ffff0ad224 */ /* 0x000fe200078e0a0a */
[----:B------:R-:W-:Y:S01]  /*105b0*/  ISETP.GT.U32.AND P5, PT, R3, R14, PT ;  /* 0x0000000e0300720c */ /* 0x000fe20003fa4070 */
[----:B0-----:R-:W-:Y:S02]  /*105c0*/  IMAD.MOV.U32 R13, RZ, RZ, R15 ;  /* 0x000000ffff0d7224 */ /* 0x001fe400078e000f */
[----:B------:R-:W-:-:S02]  /*105d0*/  IMAD.MOV.U32 R21, RZ, RZ, R12 ;  /* 0x000000ffff157224 */ /* 0x000fc400078e000c */
[----:B------:R-:W-:-:S04]  /*105e0*/  IMAD.HI.U32 R15, R4, R13, RZ ;  /* 0x0000000d040f7227 */ /* 0x000fc800078e00ff */
[----:B------:R-:W-:Y:S02]  /*105f0*/  @!P2 IMAD.IADD R9, R9, 0x1, -R3 ;  /* 0x000000010909a824 */ /* 0x000fe400078e0a03 */
[----:B------:R-:W-:Y:S02]  /*10600*/  IMAD.MOV.U32 R20, RZ, RZ, R11 ;  /* 0x000000ffff147224 */ /* 0x000fe400078e000b */
[----:B------:R-:W-:Y:S02]  /*10610*/  IMAD.MOV R15, RZ, RZ, -R15 ;  /* 0x000000ffff0f7224 */ /* 0x000fe400078e0a0f */
[----:B------:R-:W-:Y:S01]  /*10620*/  @!P3 IMAD.MOV R21, RZ, RZ, -R21 ;  /* 0x000000ffff15b224 */ /* 0x000fe200078e0a15 */
[C---:B------:R-:W-:Y:S01]  /*10630*/  ISETP.GT.U32.AND P3, PT, R3.reuse, R9, PT ;  /* 0x000000090300720c */ /* 0x040fe20003f64070 */
[----:B------:R-:W-:Y:S02]  /*10640*/  @!P4 IMAD.MOV R20, RZ, RZ, -R20 ;  /* 0x000000ffff14c224 */ /* 0x000fe400078e0a14 */
[----:B------:R-:W-:Y:S01]  /*10650*/  IMAD R11, R3, R15, R13 ;  /* 0x0000000f030b7224 */ /* 0x000fe200078e020d */
[----:B------:R-:W-:Y:S01]  /*10660*/  IABS R15, R247 ;  /* 0x000000f7000f7213 */ /* 0x000fe20000000000 */
[--C-:B------:R-:W-:Y:S01]  /*10670*/  @!P6 IMAD.IADD R17, R17, 0x1, -R3.reuse ;  /* 0x000000011111e824 */ /* 0x100fe200078e0a03 */
[----:B------:R-:W-:Y:S01]  /*10680*/  IABS R12, R248 ;  /* 0x000000f8000c7213 */ /* 0x000fe20000000000 */
[----:B------:R-:W-:Y:S01]  /*10690*/  STL [R1+0x98], R21 ;  /* 0x0000981501007387 */ /* 0x000fe20000100800 */
[----:B------:R-:W-:Y:S01]  /*106a0*/  @!P5 IMAD.IADD R14, R14, 0x1, -R3 ;  /* 0x000000010e0ed824 */ /* 0x000fe200078e0a03 */
[----:B------:R-:W-:-:S02]  /*106b0*/  ISETP.GT.U32.AND P4, PT, R3, R16, PT ;  /* 0x000000100300720c */ /* 0x000fc40003f84070 */
[----:B------:R-:W-:Y:S01]  /*106c0*/  STL [R1+0x94], R20 ;  /* 0x0000941401007387 */ /* 0x000fe20000100800 */
[C---:B------:R-:W-:Y:S01]  /*106d0*/  ISETP.GT.U32.AND P6, PT, R3.reuse, R17, PT ;  /* 0x000000110300720c */ /* 0x040fe20003fc4070 */
[C---:B------:R-:W-:Y:S02]  /*106e0*/  IMAD.HI.U32 R13, R4.reuse, R12, RZ ;  /* 0x0000000c040d7227 */ /* 0x040fe400078e00ff */
[----:B------:R0:W-:Y:S01]  /*106f0*/  STL [R1+0x90], R10 ;  /* 0x0000900a01007387 */ /* 0x0001e20000100800 */
[----:B------:R-:W-:Y:S01]  /*10700*/  ISETP.GT.U32.AND P5, PT, R3, R14, PT ;  /* 0x0000000e0300720c */ /* 0x000fe20003fa4070 */
[----:B------:R-:W-:Y:S02]  /*10710*/  IMAD.MOV R13, RZ, RZ, -R13 ;  /* 0x000000ffff0d7224 */ /* 0x000fe400078e0a0d */
[----:B0-----:R-:W-:-:S04]  /*10720*/  IMAD.HI.U32 R10, R4, R15, RZ ;  /* 0x0000000f040a7227 */ /* 0x001fc800078e00ff */
[----:B------:R-:W-:Y:S02]  /*10730*/  IMAD.MOV R10, RZ, RZ, -R10 ;  /* 0x000000ffff0a7224 */ /* 0x000fe400078e0a0a */
[----:B------:R-:W-:Y:S01]  /*10740*/  @!P3 IMAD.IADD R9, R9, 0x1, -R3 ;  /* 0x000000010909b824 */ /* 0x000fe200078e0a03 */
[C---:B------:R-:W-:Y:S01]  /*10750*/  ISETP.GT.U32.AND P3, PT, R3.reuse, R11, PT ;  /* 0x0000000b0300720c */ /* 0x040fe20003f64070 */
[C---:B------:R-:W-:Y:S01]  /*10760*/  IMAD R15, R3.reuse, R10, R15 ;  /* 0x0000000a030f7224 */ /* 0x040fe200078e020f */
[----:B------:R-:W-:Y:S01]  /*10770*/  IABS R18, R249 ;  /* 0x000000f900127213 */ /* 0x000fe20000000000 */
[----:B------:R-:W-:Y:S01]  /*10780*/  IMAD R12, R3, R13, R12 ;  /* 0x0000000d030c7224 */ /* 0x000fe200078e020c */
[----:B------:R-:W-:Y:S01]  /*10790*/  IABS R13, R250 ;  /* 0x000000fa000d7213 */ /* 0x000fe20000000000 */
[--C-:B------:R-:W-:Y:S01]  /*107a0*/  @!P6 IMAD.IADD R17, R17, 0x1, -R3.reuse ;  /* 0x000000011111e824 */ /* 0x100fe200078e0a03 */
[----:B------:R-:W-:Y:S01]  /*107b0*/  ISETP.GE.AND P0, PT, R242, RZ, PT ;  /* 0x000000fff200720c */ /* 0x000fe20003f06270 */
[----:B------:R-:W-:Y:S01]  /*107c0*/  @!P4 IMAD.IADD R16, R16, 0x1, -R3 ;  /* 0x000000011010c824 */ /* 0x000fe200078e0a03 */
[----:B------:R-:W-:Y:S01]  /*107d0*/  ISETP.GT.U32.AND P6, PT, R3, R15, PT ;  /* 0x0000000f0300720c */ /* 0x000fe20003fc4070 */
[----:B------:R-:W-:Y:S01]  /*107e0*/  IMAD.MOV.U32 R19, RZ, RZ, R9 ;  /* 0x000000ffff137224 */ /* 0x000fe200078e0009 */
[----:B------:R-:W-:Y:S01]  /*107f0*/  ISETP.GE.AND P4, PT, R245, RZ, PT ;  /* 0x000000fff500720c */ /* 0x000fe20003f86270 */
[----:B------:R-:W-:Y:S01]  /*10800*/  IMAD.HI.U32 R9, R4, R18, RZ ;  /* 0x0000001204097227 */ /* 0x000fe200078e00ff */
[----:B------:R-:W-:-:S03]  /*10810*/  ISETP.GE.AND P1, PT, R243, RZ, PT ;  /* 0x000000fff300720c */ /* 0x000fc60003f26270 */
[----:B------:R-:W-:-:S04]  /*10820*/  IMAD.HI.U32 R20, R4, R13, RZ ;  /* 0x0000000d04147227 */ /* 0x000fc800078e00ff */
[----:B------:R-:W-:Y:S01]  /*10830*/  @!P5 IMAD.IADD R14, R14, 0x1, -R3 ;  /* 0x000000010e0ed824 */ /* 0x000fe200078e0a03 */
[----:B------:R-:W-:Y:S01]  /*10840*/  ISETP.GT.U32.AND P5, PT, R3, R12, PT ;  /* 0x0000000c0300720c */ /* 0x000fe20003fa4070 */
[----:B------:R-:W-:Y:S02]  /*10850*/  IMAD.MOV R9, RZ, RZ, -R9 ;  /* 0x000000ffff097224 */ /* 0x000fe400078e0a09 */
[----:B------:R-:W-:Y:S01]  /*10860*/  IMAD.MOV R20, RZ, RZ, -R20 ;  /* 0x000000ffff147224 */ /* 0x000fe200078e0a14 */
[----:B------:R-:W-:Y:S01]  /*10870*/  ISETP.GE.AND P2, PT, R244, RZ, PT ;  /* 0x000000fff400720c */ /* 0x000fe20003f46270 */
[----:B------:R-:W-:Y:S02]  /*10880*/  @!P3 IMAD.IADD R11, R11, 0x1, -R3 ;  /* 0x000000010b0bb824 */ /* 0x000fe400078e0a03 */
[C---:B------:R-:W-:Y:S02]  /*10890*/  IMAD R9, R3.reuse, R9, R18 ;  /* 0x0000000903097224 */ /* 0x040fe400078e0212 */
[----:B------:R-:W-:-:S02]  /*108a0*/  IMAD R13, R3, R20, R13 ;  /* 0x00000014030d7224 */ /* 0x000fc400078e020d */
[----:B------:R-:W-:Y:S01]  /*108b0*/  @!P0 IMAD.MOV R19, RZ, RZ, -R19 ;  /* 0x000000ffff138224 */ /* 0x000fe200078e0a13 */
[----:B------:R-:W-:Y:S01]  /*108c0*/  ISETP.GT.U32.AND P0, PT, R3, R11, PT ;  /* 0x0000000b0300720c */ /* 0x000fe20003f04070 */
[--C-:B------:R-:W-:Y:S01]  /*108d0*/  @!P6 IMAD.IADD R15, R15, 0x1, -R3.reuse ;  /* 0x000000010f0fe824 */ /* 0x100fe200078e0a03 */
[C---:B------:R-:W-:Y:S01]  /*108e0*/  ISETP.GT.U32.AND P6, PT, R3.reuse, R9, PT ;  /* 0x000000090300720c */ /* 0x040fe20003fc4070 */
[----:B------:R-:W-:Y:S01]  /*108f0*/  IMAD.MOV.U32 R22, RZ, RZ, R16 ;  /* 0x000000ffff167224 */ /* 0x000fe200078e0010 */
[----:B------:R-:W-:Y:S01]  /*10900*/  IABS R10, R7 ;  /* 0x00000007000a7213 */ /* 0x000fe20000000000 */
[----:B------:R-:W-:Y:S01]  /*10910*/  @!P4 IMAD.MOV R14, RZ, RZ, -R14 ;  /* 0x000000ffff0ec224 */ /* 0x000fe200078e0a0e */
[C---:B------:R-:W-:Y:S01]  /*10920*/  ISETP.GT.U32.AND P4, PT, R3.reuse, R13, PT ;  /* 0x0000000d0300720c */ /* 0x040fe20003f84070 */
[----:B------:R-:W-:Y:S02]  /*10930*/  @!P5 IMAD.IADD R12, R12, 0x1, -R3 ;  /* 0x000000010c0cd824 */ /* 0x000fe400078e0a03 */
[----:B------:R-:W-:Y:S01]  /*10940*/  IMAD.MOV.U32 R21, RZ, RZ, R17 ;  /* 0x000000ffff157224 */ /* 0x000fe200078e0011 */
[----:B------:R-:W-:Y:S01]  /*10950*/  ISETP.GE.AND P3, PT, R246, RZ, PT ;  /* 0x000000fff600720c */ /* 0x000fe20003f66270 */
[----:B------:R-:W-:Y:S01]  /*10960*/  @!P1 IMAD.MOV R22, RZ, RZ, -R22 ;  /* 0x000000ffff169224 */ /* 0x000fe200078e0a16 */
[C---:B------:R-:W-:Y:S01]  /*10970*/  ISETP.GT.U32.AND P1, PT, R3.reuse, R15, PT ;  /* 0x0000000f0300720c */ /* 0x040fe20003f24070 */
[----:B------:R-:W-:Y:S01]  /*10980*/  IMAD.HI.U32 R18, R4, R10, RZ ;  /* 0x0000000a04127227 */ /* 0x000fe200078e00ff */
[----:B------:R0:W-:Y:S03]  /*10990*/  STL [R1+0x8c], R19 ;  /* 0x00008c1301007387 */ /* 0x0001e60000100800 */
[----:B------:R-:W-:Y:S01]  /*109a0*/  @!P2 IMAD.MOV R21, RZ, RZ, -R21 ;  /* 0x000000ffff15a224 */ /* 0x000fe200078e0a15 */
[----:B------:R-:W-:Y:S01]  /*109b0*/  ISETP.GT.U32.AND P2, PT, R3, R12, PT ;  /* 0x0000000c0300720c */ /* 0x000fe20003f44070 */
[----:B------:R-:W-:-:S02]  /*109c0*/  IMAD.MOV R18, RZ, RZ, -R18 ;  /* 0x000000ffff127224 */ /* 0x000fc400078e0a12 */
[--C-:B------:R-:W-:Y:S01]  /*109d0*/  @!P0 IMAD.IADD R11, R11, 0x1, -R3.reuse ;  /* 0x000000010b0b8824 */ /* 0x100fe200078e0a03 */
[----:B------:R-:W-:Y:S02]  /*109e0*/  ISETP.GE.AND P0, PT, R247, RZ, PT ;  /* 0x000000fff700720c */ /* 0x000fe40003f06270 */
[----:B0-----:R-:W-:Y:S01]  /*109f0*/  IABS R19, R8 ;  /* 0x0000000800137213 */ /* 0x001fe20000000000 */
[--C-:B------:R-:W-:Y:S02]  /*10a00*/  @!P6 IMAD.IADD R9, R9, 0x1, -R3.reuse ;  /* 0x000000010909e824 */ /* 0x100fe400078e0a03 */
[----:B------:R-:W-:Y:S02]  /*10a10*/  IMAD R10, R3, R18, R10 ;  /* 0x00000012030a7224 */ /* 0x000fe400078e020a */
[----:B------:R-:W-:Y:S01]  /*10a20*/  @!P4 IMAD.IADD R13, R13, 0x1, -R3 ;  /* 0x000000010d0dc824 */ /* 0x000fe200078e0a03 */
[----:B------:R-:W-:Y:S01]  /*10a30*/  ISETP.GE.AND P5, PT, R248, RZ, PT ;  /* 0x000000fff800720c */ /* 0x000fe20003fa6270 */
[----:B------:R-:W-:Y:S01]  /*10a40*/  IMAD.HI.U32 R16, R4, R19, RZ ;  /* 0x0000001304107227 */ /* 0x000fe200078e00ff */
[C---:B------:R-:W-:Y:S01]  /*10a50*/  ISETP.GT.U32.AND P6, PT, R3.reuse, R9, PT ;  /* 0x000000090300720c */ /* 0x040fe20003fc4070 */
[----:B------:R-:W-:Y:S01]  /*10a60*/  STL [R1+0x88], R22 ;  /* 0x0000881601007387 */ /* 0x000fe20000100800 */
[----:B------:R-:W-:Y:S01]  /*10a70*/  ISETP.GT.U32.AND P4, PT, R3, R13, PT ;  /* 0x0000000d0300720c */ /* 0x000fe20003f84070 */
[----:B------:R-:W-:-:S02]  /*10a80*/  @!P3 IMAD.MOV R11, RZ, RZ, -R11 ;  /* 0x000000ffff0bb224 */ /* 0x000fc400078e0a0b */
[--C-:B------:R-:W-:Y:S01]  /*10a90*/  @!P1 IMAD.IADD R15, R15, 0x1, -R3.reuse ;  /* 0x000000010f0f9824 */ /* 0x100fe200078e0a03 */
[----:B------:R-:W-:Y:S01]  /*10aa0*/  ISETP.GT.U32.AND P1, PT, R3, R10, PT ;  /* 0x0000000a0300720c */ /* 0x000fe20003f24070 */
[----:B------:R-:W-:Y:S01]  /*10ab0*/  IMAD.MOV R16, RZ, RZ, -R16 ;  /* 0x000000ffff107224 */ /* 0x000fe200078e0a10 */
[----:B------:R-:W-:Y:S01]  /*10ac0*/  STL [R1+0x84], R21 ;  /* 0x0000841501007387 */ /* 0x000fe20000100800 */
[----:B------:R-:W-:Y:S01]  /*10ad0*/  @!P2 IMAD.IADD R12, R12, 0x1, -R3 ;  /* 0x000000010c0ca824 */ /* 0x000fe200078e0a03 */
[----:B------:R-:W-:Y:S01]  /*10ae0*/  IABS R18, R2 ;  /* 0x0000000200127213 */ /* 0x000fe20000000000 */
[----:B------:R-:W-:Y:S01]  /*10af0*/  IMAD.MOV.U32 R17, RZ, RZ, R15 ;  /* 0x000000ffff117224 */ /* 0x000fe200078e000f */
[----:B------:R0:W-:Y:S01]  /*10b00*/  STL [R1+0x80], R14 ;  /* 0x0000800e01007387 */ /* 0x0001e20000100800 */
[----:B------:R-:W-:-:S03]  /*10b10*/  ISETP.GE.AND P3, PT, R249, RZ, PT ;  /* 0x000000fff900720c */ /* 0x000fc60003f66270 */
[----:B------:R1:W-:Y:S01]  /*10b20*/  STL [R1+0x7c], R11 ;  /* 0x00007c0b01007387 */ /* 0x0003e20000100800 */
[----:B------:R-:W-:Y:S01]  /*10b30*/  @!P0 IMAD.MOV R17, RZ, RZ, -R17 ;  /* 0x000000ffff118224 */ /* 0x000fe200078e0a11 */
[----:B------:R-:W-:Y:S01]  /*10b40*/  ISETP.GE.AND P2, PT, R250, RZ, PT ;  /* 0x000000fffa00720c */ /* 0x000fe20003f46270 */
[----:B------:R-:W-:Y:S01]  /*10b50*/  IMAD.MOV.U32 R50, RZ, RZ, R48 ;  /* 0x000000ffff327224 */ /* 0x000fe200078e0030 */
[----:B------:R-:W-:Y:S01]  /*10b60*/  ISETP.GE.AND P0, PT, R7, RZ, PT ;  /* 0x000000ff0700720c */ /* 0x000fe20003f06270 */
[----:B0-----:R-:W-:-:S04]  /*10b70*/  IMAD.HI.U32 R14, R4, R18, RZ ;  /* 0x00000012040e7227 */ /* 0x001fc800078e00ff */
[----:B-1----:R-:W-:Y:S02]  /*10b80*/  IMAD R11, R3, R16, R19 ;  /* 0x00000010030b7224 */ /* 0x002fe400078e0213 */
[----:B------:R-:W-:Y:S01]  /*10b90*/  IMAD.MOV.U32 R16, RZ, RZ, R12 ;  /* 0x000000ffff107224 */ /* 0x000fe200078e000c */
[----:B------:R-:W-:Y:S01]  /*10ba0*/  IABS R7, R5 ;  /* 0x0000000500077213 */ /* 0x000fe20000000000 */
[----:B------:R-:W-:Y:S02]  /*10bb0*/  IMAD.MOV.U32 R54, RZ, RZ, R49 ;  /* 0x000000ffff367224 */ /* 0x000fe400078e0031 */
[----:B------:R-:W-:Y:S02]  /*10bc0*/  IMAD.MOV.U32 R48, RZ, RZ, R46 ;  /* 0x000000ffff307224 */ /* 0x000fe400078e002e */
[----:B------:R-:W-:Y:S01]  /*10bd0*/  @!P5 IMAD.MOV R16, RZ, RZ, -R16 ;  /* 0x000000ffff10d224 */ /* 0x000fe200078e0a10 */
[----:B------:R-:W-:Y:S01]  /*10be0*/  STL [R1+0x78], R17 ;  /* 0x0000781101007387 */ /* 0x000fe20000100800 */
[----:B------:R-:W-:-:S02]  /*10bf0*/  IMAD.MOV.U32 R46, RZ, RZ, R45 ;  /* 0x000000ffff2e7224 */ /* 0x000fc400078e002d */
[----:B------:R-:W-:Y:S02]  /*10c00*/  IMAD.MOV.U32 R49, RZ, RZ, R41 ;  /* 0x000000ffff317224 */ /* 0x000fe400078e0029 */
[----:B------:R-:W-:Y:S02]  /*10c10*/  @!P6 IMAD.IADD R9, R9, 0x1, -R3 ;  /* 0x000000010909e824 */ /* 0x000fe400078e0a03 */
[----:B------:R-:W-:Y:S02]  /*10c20*/  IMAD.MOV.U32 R45, RZ, RZ, R44 ;  /* 0x000000ffff2d7224 */ /* 0x000fe400078e002c */
[----:B------:R-:W-:Y:S01]  /*10c30*/  IMAD.MOV.U32 R41, RZ, RZ, R43 ;  /* 0x000000ffff297224 */ /* 0x000fe200078e002b */
[----:B------:R-:W2:Y:S01]  /*10c40*/  LDL.LU R44, [R1+0xd8] ;  /* 0x0000d800012c7983 */ /* 0x000ea20000300800 */
[----:B------:R-:W-:Y:S02]  /*10c50*/  IMAD.MOV R15, RZ, RZ, -R14 ;  /* 0x000000ffff0f7224 */ /* 0x000fe400078e0a0e */
[----:B------:R-:W-:-:S02]  /*10c60*/  IMAD.MOV.U32 R43, RZ, RZ, R40 ;  /* 0x000000ffff2b7224 */ /* 0x000fc400078e0028 */
[--C-:B------:R-:W-:Y:S01]  /*10c70*/  @!P1 IMAD.IADD R10, R10, 0x1, -R3.reuse ;  /* 0x000000010a0a9824 */ /* 0x100fe200078e0a03 */
[----:B------:R-:W3:Y:S01]  /*10c80*/  LDL.LU R40, [R1+0x110] ;  /* 0x0001100001287983 */ /* 0x000ee20000300800 */
[----:B------:R-:W-:Y:S01]  /*10c90*/  @!P4 IMAD.IADD R13, R13, 0x1, -R3 ;  /* 0x000000010d0dc824 */ /* 0x000fe200078e0a03 */
[----:B------:R-:W-:Y:S01]  /*10ca0*/  ISETP.GE.AND P1, PT, R8, RZ, PT ;  /* 0x000000ff0800720c */ /* 0x000fe20003f26270 */
[----:B------:R-:W-:Y:S01]  /*10cb0*/  IMAD.MOV.U32 R8, RZ, RZ, R7 ;  /* 0x000000ffff087224 */ /* 0x000fe200078e0007 */
[----:B------:R0:W-:Y:S01]  /*10cc0*/  STL [R1+0x74], R16 ;  /* 0x0000741001007387 */ /* 0x0001e20000100800 */
[----:B------:R-:W-:Y:S02]  /*10cd0*/  IMAD R7, R3, R15, R18 ;  /* 0x0000000f03077224 */ /* 0x000fe400078e0212 */
[----:B------:R-:W-:Y:S02]  /*10ce0*/  IMAD.MOV.U32 R15, RZ, RZ, R13 ;  /* 0x000000ffff0f7224 */ /* 0x000fe400078e000d */
[----:B0-----:R-:W-:-:S02]  /*10cf0*/  IMAD.MOV.U32 R16, RZ, RZ, R9 ;  /* 0x000000ffff107224 */ /* 0x001fc400078e0009 */
[----:B------:R-:W-:Y:S02]  /*10d00*/  @!P2 IMAD.MOV R15, RZ, RZ, -R15 ;  /* 0x000000ffff0fa224 */ /* 0x000fe400078e0a0f */
[----:B------:R-:W-:Y:S02]  /*10d10*/  @!P3 IMAD.MOV R16, RZ, RZ, -R16 ;  /* 0x000000ffff10b224 */ /* 0x000fe400078e0a10 */
[----:B------:R-:W-:Y:S02]  /*10d20*/  IMAD.MOV.U32 R55, RZ, RZ, R49 ;  /* 0x000000ffff377224 */ /* 0x000fe400078e0031 */
[----:B------:R-:W-:Y:S01]  /*10d30*/  IMAD.MOV.U32 R49, RZ, RZ, R47 ;  /* 0x000000ffff317224 */ /* 0x000fe200078e002f */
[----:B------:R-:W-:Y:S01]  /*10d40*/  STL [R1+0x70], R16 ;  /* 0x0000701001007387 */ /* 0x000fe20000100800 */
[----:B------:R-:W-:Y:S02]  /*10d50*/  IMAD.MOV.U32 R47, RZ, RZ, R46 ;  /* 0x000000ffff2f7224 */ /* 0x000fe400078e002e */
[----:B------:R-:W-:Y:S01]  /*10d60*/  IMAD.MOV.U32 R46, RZ, RZ, R45 ;  /* 0x000000ffff2e7224 */ /* 0x000fe200078e002d */
[----:B------:R0:W-:Y:S04]  /*10d70*/  STL [R1+0x6c], R15 ;  /* 0x00006c0f01007387 */ /* 0x0001e80000100800 */
[----:B------:R-:W2:Y:S01]  /*10d80*/  LDL.LU R45, [R1+0x14] ;  /* 0x00001400012d7983 */ /* 0x000ea20000300800 */
[----:B------:R-:W-:-:S02]  /*10d90*/  ISETP.GT.U32.AND P6, PT, R3, R11, PT ;  /* 0x0000000b0300720c */ /* 0x000fc40003fc4070 */
[----:B------:R-:W-:Y:S02]  /*10da0*/  ISETP.GT.U32.AND P5, PT, R3, R10, PT ;  /* 0x0000000a0300720c */ /* 0x000fe40003fa4070 */
[----:B----4-:R-:W-:-:S09]  /*10db0*/  IABS R14, R6 ;  /* 0x00000006000e7213 */ /* 0x010fd20000000000 */
[----:B------:R-:W-:-:S05]  /*10dc0*/  @!P6 IMAD.IADD R11, R11, 0x1, -R3 ;  /* 0x000000010b0be824 */ /* 0x000fca00078e0a03 */
[----:B------:R-:W-:Y:S01]  /*10dd0*/  ISETP.GT.U32.AND P6, PT, R3, R11, PT ;  /* 0x0000000b0300720c */ /* 0x000fe20003fc4070 */
[----:B------:R-:W-:Y:S01]  /*10de0*/  IMAD.HI.U32 R12, R4, R8, RZ ;  /* 0x00000008040c7227 */ /* 0x000fe200078e00ff */
[----:B------:R-:W-:-:S03]  /*10df0*/  ISETP.GE.AND P3, PT, R2, RZ, PT ;  /* 0x000000ff0200720c */ /* 0x000fc60003f66270 */
[----:B------:R-:W-:Y:S01]  /*10e00*/  IMAD.HI.U32 R2, R4, R14, RZ ;  /* 0x0000000e04027227 */ /* 0x000fe200078e00ff */
[----:B------:R-:W-:-:S03]  /*10e10*/  ISETP.GT.U32.AND P4, PT, R3, R7, PT ;  /* 0x000000070300720c */ /* 0x000fc60003f84070 */
[----:B------:R-:W-:Y:S02]  /*10e20*/  IMAD.MOV R9, RZ, RZ, -R12 ;  /* 0x000000ffff097224 */ /* 0x000fe400078e0a0c */
[--C-:B------:R-:W-:Y:S02]  /*10e30*/  @!P5 IMAD.IADD R10, R10, 0x1, -R3.reuse ;  /* 0x000000010a0ad824 */ /* 0x100fe400078e0a03 */
[----:B------:R-:W-:Y:S01]  /*10e40*/  IMAD.MOV R2, RZ, RZ, -R2 ;  /* 0x000000ffff027224 */ /* 0x000fe200078e0a02 */
[----:B------:R-:W-:Y:S01]  /*10e50*/  ISETP.GE.AND P2, PT, R5, RZ, PT ;  /* 0x000000ff0500720c */ /* 0x000fe20003f46270 */
[----:B------:R-:W-:Y:S02]  /*10e60*/  @!P6 IMAD.IADD R11, R11, 0x1, -R3 ;  /* 0x000000010b0be824 */ /* 0x000fe400078e0a03 */
[----:B------:R-:W-:Y:S02]  /*10e70*/  IMAD R5, R3, R9, R8 ;  /* 0x0000000903057224 */ /* 0x000fe400078e0208 */
[----:B------:R-:W-:-:S02]  /*10e80*/  IMAD.MOV.U32 R51, RZ, RZ, R48 ;  /* 0x000000ffff337224 */ /* 0x000fc400078e0030 */
[----:B------:R-:W-:Y:S02]  /*10e90*/  IMAD R9, R3, R2, R14 ;  /* 0x0000000203097224 */ /* 0x000fe400078e020e */
[----:B0-----:R-:W-:Y:S02]  /*10ea0*/  IMAD.MOV.U32 R15, RZ, RZ, R10 ;  /* 0x000000ffff0f7224 */ /* 0x001fe400078e000a */
[----:B------:R-:W-:Y:S02]  /*10eb0*/  IMAD.MOV.U32 R48, RZ, RZ, R126 ;  /* 0x000000ffff307224 */ /* 0x000fe400078e007e */
[----:B------:R-:W-:Y:S01]  /*10ec0*/  IMAD.MOV.U32 R14, RZ, RZ, R11 ;  /* 0x000000ffff0e7224 */ /* 0x000fe200078e000b */
[----:B------:R-:W4:Y:S01]  /*10ed0*/  LDL.LU R126, [R1+0x1f4] ;  /* 0x0001f400017e7983 */ /* 0x000f220000300800 */
[----:B------:R-:W-:Y:S02]  /*10ee0*/  IMAD.MOV.U32 R53, RZ, RZ, R49 ;  /* 0x000000ffff357224 */ /* 0x000fe400078e0031 */
[----:B------:R-:W-:-:S02]  /*10ef0*/  @!P0 IMAD.MOV R15, RZ, RZ, -R15 ;  /* 0x000000ffff0f8224 */ /* 0x000fc400078e0a0f */
[----:B------:R-:W-:Y:S02]  /*10f00*/  IMAD.MOV.U32 R49, RZ, RZ, R48 ;  /* 0x000000ffff317224 */ /* 0x000fe400078e0030 */
[----:B------:R-:W-:Y:S01]  /*10f10*/  @!P1 IMAD.MOV R14, RZ, RZ, -R14 ;  /* 0x000000ffff0e9224 */ /* 0x000fe200078e0a0e */
[----:B------:R-:W-:Y:S01]  /*10f20*/  IABS R12, R51 ;  /* 0x00000033000c7213 */ /* 0x000fe20000000000 */
[----:B------:R-:W-:Y:S01]  /*10f30*/  @!P4 IMAD.IADD R7, R7, 0x1, -R3 ;  /* 0x000000010707c824 */ /* 0x000fe200078e0a03 */
[----:B------:R-:W-:Y:S01]  /*10f40*/  ISETP.GE.AND P4, PT, R51, RZ, PT ;  /* 0x000000ff3300720c */ /* 0x000fe20003f86270 */
[----:B------:R-:W-:Y:S02]  /*10f50*/  IMAD.MOV.U32 R51, RZ, RZ, R49 ;  /* 0x000000ffff337224 */ /* 0x000fe400078e0031 */
[----:B--2---:R-:W-:Y:S02]  /*10f60*/  IMAD.MOV.U32 R48, RZ, RZ, R45 ;  /* 0x000000ffff307224 */ /* 0x004fe400078e002d */
[----:B------:R-:W-:-:S02]  /*10f70*/  IMAD.MOV.U32 R45, RZ, RZ, R38 ;  /* 0x000000ffff2d7224 */ /* 0x000fc400078e0026 */
[----:B------:R-:W2:Y:S04]  /*10f80*/  LDL.LU R38, [R1+0x28] ;  /* 0x0000280001267983 */ /* 0x000ea80000300800 */
[----:B------:R-:W-:Y:S04]  /*10f90*/  STL [R1+0x68], R15 ;  /* 0x0000680f01007387 */ /* 0x000fe80000100800 */
[----:B------:R0:W-:Y:S04]  /*10fa0*/  STL [R1+0x64], R14 ;  /* 0x0000640e01007387 */ /* 0x0001e80000100800 */
[----:B------:R-:W3:Y:S01]  /*10fb0*/  LDL.LU R49, [R1+0x1c] ;  /* 0x00001c0001317983 */ /* 0x000ee20000300800 */
[----:B------:R-:W-:-:S02]  /*10fc0*/  IMAD.MOV.U32 R52, RZ, RZ, R48 ;  /* 0x000000ffff347224 */ /* 0x000fc400078e0030 */
[----:B------:R-:W-:Y:S02]  /*10fd0*/  IMAD.MOV.U32 R48, RZ, RZ, R47 ;  /* 0x000000ffff307224 */ /* 0x000fe400078e002f */
[----:B------:R-:W-:Y:S02]  /*10fe0*/  IMAD.MOV.U32 R47, RZ, RZ, R46 ;  /* 0x000000ffff2f7224 */ /* 0x000fe400078e002e */
[----:B------:R-:W4:Y:S01]  /*10ff0*/  LDL.LU R46, [R1+0x9c] ;  /* 0x00009c00012e7983 */ /* 0x000f220000300800 */
[----:B------:R-:W-:Y:S02]  /*11000*/  ISETP.GT.U32.AND P6, PT, R3, R5, PT ;  /* 0x000000050300720c */ /* 0x000fe40003fc4070 */
[----:B------:R-:W-:-:S05]  /*11010*/  IABS R2, R252 ;  /* 0x000000fc00027213 */ /* 0x000fca0000000000 */
[----:B------:R-:W-:-:S06]  /*11020*/  IMAD.HI.U32 R13, R4, R2, RZ ;  /* 0x00000002040d7227 */ /* 0x000fcc00078e00ff */
[----:B------:R-:W-:-:S05]  /*11030*/  @!P6 IMAD.IADD R5, R5, 0x1, -R3 ;  /* 0x000000010505e824 */ /* 0x000fca00078e0a03 */
[C---:B------:R-:W-:Y:S01]  /*11040*/  ISETP.GT.U32.AND P6, PT, R3.reuse, R5, PT ;  /* 0x000000050300720c */ /* 0x040fe20003fc4070 */
[----:B------:R-:W-:Y:S01]  /*11050*/  IMAD.MOV R11, RZ, RZ, -R13 ;  /* 0x000000ffff0b7224 */ /* 0x000fe200078e0a0d */
[----:B------:R-:W-:-:S03]  /*11060*/  ISETP.GT.U32.AND P0, PT, R3, R7, PT ;  /* 0x000000070300720c */ /* 0x000fc60003f04070 */
[----:B------:R-:W-:-:S08]  /*11070*/  IMAD R2, R3, R11, R2 ;  /* 0x0000000b03027224 */ /* 0x000fd000078e0202 */
[--C-:B------:R-:W-:Y:S01]  /*11080*/  @!P6 IMAD.IADD R5, R5, 0x1, -R3.reuse ;  /* 0x000000010505e824 */ /* 0x100fe200078e0a03 */
[----:B------:R-:W-:Y:S01]  /*11090*/  ISETP.GT.U32.AND P6, PT, R3, R2, PT ;  /* 0x000000020300720c */ /* 0x000fe20003fc4070 */
[----:B------:R-:W-:-:S04]  /*110a0*/  @!P0 IMAD.IADD R7, R7, 0x1, -R3 ;  /* 0x0000000107078824 */ /* 0x000fc800078e0a03 */
[----:B0-----:R-:W-:-:S04]  /*110b0*/  IMAD.MOV.U32 R14, RZ, RZ, R7 ;  /* 0x000000ffff0e7224 */ /* 0x001fc800078e0007 */
[----:B------:R-:W-:-:S04]  /*110c0*/  @!P3 IMAD.MOV R14, RZ, RZ, -R14 ;  /* 0x000000ffff0eb224 */ /* 0x000fc800078e0a0e */
[----:B------:R-:W-:-:S05]  /*110d0*/  @!P6 IMAD.IADD R2, R2, 0x1, -R3 ;  /* 0x000000010202e824 */ /* 0x000fca00078e0a03 */
[----:B------:R-:W-:Y:S01]  /*110e0*/  ISETP.GT.U32.AND P3, PT, R3, R2, PT ;  /* 0x000000020300720c */ /* 0x000fe20003f64070 */
[----:B------:R-:W-:Y:S01]  /*110f0*/  IMAD.MOV.U32 R7, RZ, RZ, R5 ;  /* 0x000000ffff077224 */ /* 0x000fe200078e0005 */
[----:B------:R-:W-:-:S03]  /*11100*/  IABS R8, R50 ;  /* 0x0000003200087213 */ /* 0x000fc60000000000 */
[----:B------:R-:W-:Y:S01]  /*11110*/  @!P2 IMAD.MOV R7, RZ, RZ, -R7 ;  /* 0x000000ffff07a224 */ /* 0x000fe200078e0a07 */
[----:B------:R-:W-:Y:S07]  /*11120*/  STL [R1+0x60], R14 ;  /* 0x0000600e01007387 */ /* 0x000fee0000100800 */
[----:B------:R-:W-:Y:S01]  /*11130*/  @!P3 IMAD.IADD R2, R2, 0x1, -R3 ;  /* 0x000000010202b824 */ /* 0x000fe200078e0a03 */
[----:B------:R-:W-:Y:S01]  /*11140*/  ISETP.GE.AND P3, PT, R50, RZ, PT ;  /* 0x000000ff3200720c */ /* 0x000fe20003f66270 */
[----:B------:R0:W-:Y:S01]  /*11150*/  STL [R1+0x5c], R7 ;  /* 0x00005c0701007387 */ /* 0x0001e20000100800 */
[----:B---3--:R-:W-:-:S02]  /*11160*/  IMAD.MOV.U32 R56, RZ, RZ, R49 ;  /* 0x000000ffff387224 */ /* 0x008fc400078e0031 */
[----:B------:R-:W-:Y:S02]  /*11170*/  IMAD.MOV.U32 R49, RZ, RZ, R48 ;  /* 0x000000ffff317224 */ /* 0x000fe400078e0030 */
[----:B------:R-:W-:Y:S02]  /*11180*/  IMAD.MOV.U32 R48, RZ, RZ, R45 ;  /* 0x000000ffff307224 */ /* 0x000fe400078e002d */
[----:B------:R-:W-:Y:S02]  /*11190*/  IMAD.MOV.U32 R45, RZ, RZ, R44 ;  /* 0x000000ffff2d7224 */ /* 0x000fe400078e002c */
[----:B------:R-:W-:Y:S02]  /*111a0*/  IMAD.MOV.U32 R44, RZ, RZ, R35 ;  /* 0x000000ffff2c7224 */ /* 0x000fe400078e0023 */
[----:B------:R-:W-:Y:S02]  /*111b0*/  IMAD.MOV.U32 R50, RZ, RZ, R49 ;  /* 0x000000ffff327224 */ /* 0x000fe400078e0031 */
[----:B------:R-:W-:-:S02]  /*111c0*/  IMAD.MOV.U32 R35, RZ, RZ, R34 ;  /* 0x000000ffff237224 */ /* 0x000fc400078e0022 */
[----:B------:R-:W-:Y:S02]  /*111d0*/  IMAD.MOV.U32 R49, RZ, RZ, R48 ;  /* 0x000000ffff317224 */ /* 0x000fe400078e0030 */
[----:B------:R-:W-:Y:S02]  /*111e0*/  IMAD.MOV.U32 R34, RZ, RZ, R33 ;  /* 0x000000ffff227224 */ /* 0x000fe400078e0021 */
[----:B------:R-:W-:Y:S01]  /*111f0*/  IMAD.MOV.U32 R48, RZ, RZ, R47 ;  /* 0x000000ffff307224 */ /* 0x000fe200078e002f */
[----:B------:R-:W3:Y:S01]  /*11200*/  LDL.LU R33, [R1+0x314] ;  /* 0x0003140001217983 */ /* 0x000ee20000300800 */
[----:B----4-:R-:W-:-:S03]  /*11210*/  IMAD.MOV.U32 R47, RZ, RZ, R46 ;  /* 0x000000ffff2f7224 */ /* 0x010fc600078e002e */
[----:B------:R-:W4:Y:S01]  /*11220*/  LDL.LU R46, [R1+0x2c] ;  /* 0x00002c00012e7983 */ /* 0x000f220000300800 */
[----:B------:R-:W-:Y:S01]  /*11230*/  IMAD.HI.U32 R10, R4, R12, RZ ;  /* 0x0000000c040a7227 */ /* 0x000fe200078e00ff */
[----:B------:R-:W-:Y:S02]  /*11240*/  ISETP.GE.AND P5, PT, R6, RZ, PT ;  /* 0x000000ff0600720c */ /* 0x000fe40003fa6270 */
[----:B------:R-:W-:Y:S01]  /*11250*/  IABS R6, R54 ;  /* 0x0000003600067213 */ /* 0x000fe20000000000 */
[----:B------:R-:W-:-:S04]  /*11260*/  IMAD.MOV R10, RZ, RZ, -R10 ;  /* 0x000000ffff0a7224 */ /* 0x000fc800078e0a0a */
[C---:B------:R-:W-:Y:S02]  /*11270*/  IMAD R10, R3.reuse, R10, R12 ;  /* 0x0000000a030a7224 */ /* 0x040fe400078e020c */
[----:B------:R-:W-:Y:S01]  /*11280*/  IMAD.HI.U32 R12, R4, R6, RZ ;  /* 0x00000006040c7227 */ /* 0x000fe200078e00ff */
[----:B------:R-:W-:-:S03]  /*11290*/  ISETP.GT.U32.AND P1, PT, R3, R9, PT ;  /* 0x000000090300720c */ /* 0x000fc60003f24070 */
[----:B------:R-:W-:Y:S01]  /*112a0*/  IMAD.MOV R12, RZ, RZ, -R12 ;  /* 0x000000ffff0c7224 */ /* 0x000fe200078e0a0c */
[----:B------:R-:W-:-:S03]  /*112b0*/  ISETP.GT.U32.AND P0, PT, R3, R10, PT ;  /* 0x0000000a0300720c */ /* 0x000fc60003f04070 */
[----:B------:R-:W-:Y:S01]  /*112c0*/  IMAD R6, R3, R12, R6 ;  /* 0x0000000c03067224 */ /* 0x000fe200078e0206 */
[----:B------:R-:W-:Y:S01]  /*112d0*/  IABS R12, R53 ;  /* 0x00000035000c7213 */ /* 0x000fe20000000000 */
[----:B------:R-:W-:-:S04]  /*112e0*/  IMAD.HI.U32 R13, R4, R8, RZ ;  /* 0x00000008040d7227 */ /* 0x000fc800078e00ff */
[----:B------:R-:W-:Y:S02]  /*112f0*/  IMAD.MOV.U32 R5, RZ, RZ, R12 ;  /* 0x000000ffff057224 */ /* 0x000fe400078e000c */
[----:B------:R-:W-:Y:S02]  /*11300*/  IMAD.MOV R13, RZ, RZ, -R13 ;  /* 0x000000ffff0d7224 */ /* 0x000fe400078e0a0d */
[----:B------:R-:W-:Y:S01]  /*11310*/  @!P1 IMAD.IADD R9, R9, 0x1, -R3 ;  /* 0x0000000109099824 */ /* 0x000fe200078e0a03 */
[----:B------:R-:W-:Y:S01]  /*11320*/  ISETP.GE.AND P1, PT, R252, RZ, PT ;  /* 0x000000fffc00720c */ /* 0x000fe20003f26270 */
[----:B------:R-:W-:-:S04]  /*11330*/  IMAD.HI.U32 R12, R4, R5, RZ ;  /* 0x00000005040c7227 */ /* 0x000fc800078e00ff */
[C---:B------:R-:W-:Y:S02]  /*11340*/  IMAD R8, R3.reuse, R13, R8 ;  /* 0x0000000d03087224 */ /* 0x040fe400078e0208 */
[----:B------:R-:W-:Y:S01]  /*11350*/  @!P0 IMAD.IADD R10, R10, 0x1, -R3 ;  /* 0x000000010a0a8824 */ /* 0x000fe200078e0a03 */
[C---:B------:R-:W-:Y:S01]  /*11360*/  ISETP.GT.U32.AND P0, PT, R3.reuse, R9, PT ;  /* 0x000000090300720c */ /* 0x040fe20003f04070 */
[----:B------:R-:W-:Y:S01]  /*11370*/  IMAD.MOV R12, RZ, RZ, -R12 ;  /* 0x000000ffff0c7224 */ /* 0x000fe200078e0a0c */
[C---:B------:R-:W-:Y:S02]  /*11380*/  ISETP.GT.U32.AND P2, PT, R3.reuse, R8, PT ;  /* 0x000000080300720c */ /* 0x040fe40003f44070 */
[C---:B------:R-:W-:Y:S01]  /*11390*/  ISETP.GT.U32.AND P6, PT, R3.reuse, R10, PT ;  /* 0x0000000a0300720c */ /* 0x040fe20003fc4070 */
[----:B------:R-:W-:Y:S02]  /*113a0*/  IMAD R5, R3, R12, R5 ;  /* 0x0000000c03057224 */ /* 0x000fe400078e0205 */
[----:B------:R-:W-:-:S03]  /*113b0*/  @!P1 IMAD.MOV R2, RZ, RZ, -R2 ;  /* 0x000000ffff029224 */ /* 0x000fc600078e0a02 */
[----:B------:R-:W-:-:S03]  /*113c0*/  ISETP.GT.U32.AND P1, PT, R3, R5, PT ;  /* 0x000000050300720c */ /* 0x000fc60003f24070 */
[--C-:B------:R-:W-:Y:S02]  /*113d0*/  @!P0 IMAD.IADD R9, R9, 0x1, -R3.reuse ;  /* 0x0000000109098824 */ /* 0x100fe400078e0a03 */
[--C-:B------:R-:W-:Y:S01]  /*113e0*/  @!P2 IMAD.IADD R8, R8, 0x1, -R3.reuse ;  /* 0x000000010808a824 */ /* 0x100fe200078e0a03 */
[----:B------:R-:W-:Y:S01]  /*113f0*/  ISETP.GE.AND P2, PT, R54, RZ, PT ;  /* 0x000000ff3600720c */ /* 0x000fe20003f46270 */
[----:B------:R-:W-:Y:S02]  /*11400*/  @!P6 IMAD.IADD R10, R10, 0x1, -R3 ;  /* 0x000000010a0ae824 */ /* 0x000fe400078e0a03 */
[----:B------:R-:W-:Y:S02]  /*11410*/  IMAD.MOV.U32 R54, RZ, RZ, R49 ;  /* 0x000000ffff367224 */ /* 0x000fe400078e0031 */
        /* <DEDUP_REMOVED lines=8> */
[----:B------:R-:W-:Y:S01]  /*114a0*/  IMAD.MOV.U32 R49, RZ, RZ, R42 ;  /* 0x000000ffff317224 */ /* 0x000fe200078e002a */
[----:B------:R-:W-:-:S05]  /*114b0*/  IABS R11, R55 ;  /* 0x00000037000b7213 */ /* 0x000fca0000000000 */
[----:B------:R-:W-:-:S04]  /*114c0*/  IMAD.HI.U32 R13, R4, R11, RZ ;  /* 0x0000000b040d7227 */ /* 0x000fc800078e00ff */
[----:B----4-:R-:W-:Y:S02]  /*114d0*/  IMAD.MOV.U32 R47, RZ, RZ, R46 ;  /* 0x000000ffff2f7224 */ /* 0x010fe400078e002e */
[----:B--2---:R-:W-:Y:S02]  /*114e0*/  IMAD.MOV.U32 R46, RZ, RZ, R38 ;  /* 0x000000ffff2e7224 */ /* 0x004fe400078e0026 */
[----:B------:R-:W2:Y:S04]  /*114f0*/  LDL.LU R38, [R1+0x158] ;  /* 0x0001580001267983 */ /* 0x000ea80000300800 */
[----:B------:R-:W-:Y:S04]  /*11500*/  STL [R1+0x58], R9 ;  /* 0x0000580901007387 */ /* 0x000fe80000100800 */
[----:B------:R-:W-:Y:S04]  /*11510*/  STL [R1+0x54], R10 ;  /* 0x0000540a01007387 */ /* 0x000fe80000100800 */
[----:B------:R1:W-:Y:S04]  /*11520*/  STL [R1+0x50], R2 ;  /* 0x0000500201007387 */ /* 0x0003e80000100800 */
[----:B------:R-:W4:Y:S01]  /*11530*/  LDL.LU R42, [R1+0xdc] ;  /* 0x0000dc00012a7983 */ /* 0x000f220000300800 */
[----:B------:R-:W-:Y:S01]  /*11540*/  IMAD.MOV R13, RZ, RZ, -R13 ;  /* 0x000000ffff0d7224 */ /* 0x000fe200078e0a0d */
[----:B------:R-:W-:-:S03]  /*11550*/  ISETP.GT.U32.AND P0, PT, R3, R6, PT ;  /* 0x000000060300720c */ /* 0x000fc60003f04070 */
[----:B0-----:R-:W-:-:S05]  /*11560*/  IMAD R7, R3, R13, R11 ;  /* 0x0000000d03077224 */ /* 0x001fca00078e020b */
[----:B------:R-:W-:Y:S02]  /*11570*/  ISETP.GT.U32.AND P6, PT, R3, R7, PT ;  /* 0x000000070300720c */ /* 0x000fe40003fc4070 */
[----:B------:R-:W-:-:S03]  /*11580*/  IABS R11, R52 ;  /* 0x00000034000b7213 */ /* 0x000fc60000000000 */
[----:B------:R-:W-:Y:S01]  /*11590*/  @!P0 IMAD.IADD R6, R6, 0x1, -R3 ;  /* 0x0000000106068824 */ /* 0x000fe200078e0a03 */
[----:B------:R-:W-:Y:S01]  /*115a0*/  ISETP.GT.U32.AND P0, PT, R3, R8, PT ;  /* 0x000000080300720c */ /* 0x000fe20003f04070 */
[----:B------:R-:W-:-:S03]  /*115b0*/  IMAD.HI.U32 R13, R4, R11, RZ ;  /* 0x0000000b040d7227 */ /* 0x000fc600078e00ff */
[----:B------:R-:W-:-:S03]  /*115c0*/  ISETP.GT.U32.AND P5, PT, R3, R6, PT ;  /* 0x000000060300720c */ /* 0x000fc60003fa4070 */
[----:B------:R-:W-:Y:S02]  /*115d0*/  @!P6 IMAD.IADD R7, R7, 0x1, -R3 ;  /* 0x000000010707e824 */ /* 0x000fe400078e0a03 */
[----:B------:R-:W-:-:S03]  /*115e0*/  IMAD.MOV R13, RZ, RZ, -R13 ;  /* 0x000000ffff0d7224 */ /* 0x000fc600078e0a0d */
[C---:B------:R-:W-:Y:S01]  /*115f0*/  ISETP.GT.U32.AND P6, PT, R3.reuse, R7, PT ;  /* 0x000000070300720c */ /* 0x040fe20003fc4070 */
[C---:B-1----:R-:W-:Y:S01]  /*11600*/  IMAD R2, R3.reuse, R13, R11 ;  /* 0x0000000d03027224 */ /* 0x042fe200078e020b */
[----:B------:R-:W-:Y:S01]  /*11610*/  IABS R11, R56 ;  /* 0x00000038000b7213 */ /* 0x000fe20000000000 */
[--C-:B------:R-:W-:Y:S02]  /*11620*/  @!P0 IMAD.IADD R8, R8, 0x1, -R3.reuse ;  /* 0x0000000108088824 */ /* 0x100fe400078e0a03 */
[----:B------:R-:W-:Y:S01]  /*11630*/  @!P5 IMAD.IADD R6, R6, 0x1, -R3 ;  /* 0x000000010606d824 */ /* 0x000fe200078e0a03 */
[----:B------:R-:W-:Y:S01]  /*11640*/  ISETP.GT.U32.AND P5, PT, R3, R2, PT ;  /* 0x000000020300720c */ /* 0x000fe20003fa4070 */
[----:B------:R-:W-:Y:S01]  /*11650*/  IMAD.HI.U32 R9, R4, R12, RZ ;  /* 0x0000000c04097227 */ /* 0x000fe200078e00ff */
[----:B------:R-:W-:-:S03]  /*11660*/  ISETP.GE.AND P4, PT, R55, RZ, PT ;  /* 0x000000ff3700720c */ /* 0x000fc60003f86270 */
[----:B------:R-:W-:Y:S01]  /*11670*/  @!P3 IMAD.MOV R8, RZ, RZ, -R8 ;  /* 0x000000ffff08b224 */ /* 0x000fe200078e0a08 */
[----:B------:R-:W-:Y:S01]  /*11680*/  ISETP.GT.U32.AND P3, PT, R3, R5, PT ;  /* 0x000000050300720c */ /* 0x000fe20003f64070 */
[----:B------:R-:W-:Y:S01]  /*11690*/  @!P6 IMAD.IADD R7, R7, 0x1, -R3 ;  /* 0x000000010707e824 */ /* 0x000fe200078e0a03 */
[----:B------:R-:W-:Y:S01]  /*116a0*/  ISETP.GE.AND P0, PT, R53, RZ, PT ;  /* 0x000000ff3500720c */ /* 0x000fe20003f06270 */
[----:B------:R-:W-:Y:S01]  /*116b0*/  IMAD.MOV R9, RZ, RZ, -R9 ;  /* 0x000000ffff097224 */ /* 0x000fe200078e0a09 */
[----:B------:R-:W-:Y:S01]  /*116c0*/  ISETP.GE.AND P6, PT, R52, RZ, PT ;  /* 0x000000ff3400720c */ /* 0x000fe20003fc6270 */
[----:B------:R-:W-:-:S04]  /*116d0*/  IMAD.HI.U32 R14, R4, R11, RZ ;  /* 0x0000000b040e7227 */ /* 0x000fc800078e00ff */
[----:B------:R-:W-:Y:S02]  /*116e0*/  IMAD.MOV.U32 R55, RZ, RZ, R48 ;  /* 0x000000ffff377224 */ /* 0x000fe400078e0030 */
[----:B------:R-:W-:Y:S02]  /*116f0*/  IMAD.MOV.U32 R53, RZ, RZ, R46 ;  /* 0x000000ffff357224 */ /* 0x000fe400078e002e */
[----:B------:R-:W-:Y:S01]  /*11700*/  @!P2 IMAD.MOV R6, RZ, RZ, -R6 ;  /* 0x000000ffff06a224 */ /* 0x000fe200078e0a06 */
[----:B------:R-:W3:Y:S01]  /*11710*/  LDL.LU R46, [R1+0xe8] ;  /* 0x0000e800012e7983 */ /* 0x000ee20000300800 */
[----:B------:R-:W-:Y:S02]  /*11720*/  IMAD.MOV.U32 R52, RZ, RZ, R47 ;  /* 0x000000ffff347224 */ /* 0x000fe400078e002f */
[----:B------:R-:W-:Y:S02]  /*11730*/  IMAD.MOV.U32 R48, RZ, RZ, R45 ;  /* 0x000000ffff307224 */ /* 0x000fe400078e002d */
[----:B------:R-:W-:Y:S01]  /*11740*/  IMAD.MOV.U32 R47, RZ, RZ, R44 ;  /* 0x000000ffff2f7224 */ /* 0x000fe200078e002c */
[----:B------:R-:W2:Y:S01]  /*11750*/  LDL.LU R45, [R1+0xec] ;  /* 0x0000ec00012d7983 */ /* 0x000ea20000300800 */
[----:B------:R-:W-:-:S02]  /*11760*/  IMAD R9, R3, R9, R12 ;  /* 0x0000000903097224 */ /* 0x000fc400078e020c */
[----:B------:R-:W-:Y:S01]  /*11770*/  IMAD.MOV R14, RZ, RZ, -R14 ;  /* 0x000000ffff0e7224 */ /* 0x000fe200078e0a0e */
[----:B------:R-:W2:Y:S01]  /*11780*/  LDL.LU R44, [R1+0x114] ;  /* 0x00011400012c7983 */ /* 0x000ea20000300800 */
[----:B------:R-:W-:-:S03]  /*11790*/  @!P5 IMAD.IADD R2, R2, 0x1, -R3 ;  /* 0x000000010202d824 */ /* 0x000fc600078e0a03 */
[----:B------:R-:W-:Y:S01]  /*117a0*/  STL [R1+0x4c], R8 ;  /* 0x00004c0801007387 */ /* 0x000fe20000100800 */
[----:B------:R-:W-:-:S03]  /*117b0*/  ISETP.GT.U32.AND P5, PT, R3, R9, PT ;  /* 0x000000090300720c */ /* 0x000fc60003fa4070 */
[----:B------:R0:W-:Y:S01]  /*117c0*/  STL [R1+0x48], R6 ;  /* 0x0000480601007387 */ /* 0x0001e20000100800 */
[----:B------:R-:W-:Y:S02]  /*117d0*/  @!P3 IMAD.IADD R5, R5, 0x1, -R3 ;  /* 0x000000010505b824 */ /* 0x000fe400078e0a03 */
[----:B0-----:R-:W-:Y:S02]  /*117e0*/  IMAD.MOV.U32 R6, RZ, RZ, R7 ;  /* 0x000000ffff067224 */ /* 0x001fe400078e0007 */
[C---:B------:R-:W-:Y:S01]  /*117f0*/  IMAD R7, R3.reuse, R14, R11 ;  /* 0x0000000e03077224 */ /* 0x040fe200078e020b */
[----:B------:R-:W-:-:S04]  /*11800*/  ISETP.GT.U32.AND P2, PT, R3, R2, PT ;  /* 0x000000020300720c */ /* 0x000fc80003f44070 */
[----:B------:R-:W-:Y:S01]  /*11810*/  ISETP.GT.U32.AND P3, PT, R3, R7, PT ;  /* 0x000000070300720c */ /* 0x000fe20003f64070 */
[----:B------:R-:W-:Y:S02]  /*11820*/  @!P5 IMAD.IADD R9, R9, 0x1, -R3 ;  /* 0x000000010909d824 */ /* 0x000fe400078e0a03 */
[----:B------:R-:W-:Y:S01]  /*11830*/  IMAD.MOV.U32 R15, RZ, RZ, R5 ;  /* 0x000000ffff0f7224 */ /* 0x000fe200078e0005 */
[----:B------:R-:W-:Y:S01]  /*11840*/  IABS R10, R50 ;  /* 0x00000032000a7213 */ /* 0x000fe20000000000 */
[----:B------:R-:W-:Y:S02]  /*11850*/  @!P4 IMAD.MOV R6, RZ, RZ, -R6 ;  /* 0x000000ffff06c224 */ /* 0x000fe400078e0a06 */
[----:B------:R-:W-:Y:S02]  /*11860*/  @!P0 IMAD.MOV R15, RZ, RZ, -R15 ;  /* 0x000000ffff0f8224 */ /* 0x000fe400078e0a0f */
[----:B------:R-:W-:-:S04]  /*11870*/  @!P2 IMAD.IADD R2, R2, 0x1, -R3 ;  /* 0x000000010202a824 */ /* 0x000fc800078e0a03 */
[----:B------:R-:W-:Y:S01]  /*11880*/  @!P3 IMAD.IADD R7, R7, 0x1, -R3 ;  /* 0x000000010707b824 */ /* 0x000fe200078e0a03 */
[----:B------:R-:W-:Y:S02]  /*11890*/  ISETP.GT.U32.AND P3, PT, R3, R9, PT ;  /* 0x000000090300720c */ /* 0x000fe40003f64070 */
[----:B------:R-:W-:Y:S01]  /*118a0*/  ISETP.GE.AND P2, PT, R50, RZ, PT ;  /* 0x000000ff3200720c */ /* 0x000fe20003f46270 */
[----:B------:R-:W-:Y:S02]  /*118b0*/  IMAD.MOV.U32 R50, RZ, RZ, R49 ;  /* 0x000000ffff327224 */ /* 0x000fe400078e0031 */
[----:B------:R-:W-:Y:S01]  /*118c0*/  IMAD.MOV.U32 R49, RZ, RZ, R47 ;  /* 0x000000ffff317224 */ /* 0x000fe200078e002f */
[----:B------:R-:W-:Y:S01]  /*118d0*/  STL [R1+0x44], R6 ;  /* 0x0000440601007387 */ /* 0x000fe20000100800 */
[----:B------:R-:W-:Y:S02]  /*118e0*/  IMAD.MOV.U32 R47, RZ, RZ, R35 ;  /* 0x000000ffff2f7224 */ /* 0x000fe400078e0023 */
[----:B------:R-:W-:-:S02]  /*118f0*/  IMAD.MOV.U32 R35, RZ, RZ, R129 ;  /* 0x000000ffff237224 */ /* 0x000fc400078e0081 */
[----:B------:R-:W2:Y:S01]  /*11900*/  LDL.LU R129, [R1+0x2bc] ;  /* 0x0002bc0001817983 */ /* 0x000ea20000300800 */
[----:B------:R-:W-:-:S03]  /*11910*/  IABS R13, R54 ;  /* 0x00000036000d7213 */ /* 0x000fc60000000000 */
[----:B------:R0:W-:Y:S01]  /*11920*/  STL [R1+0x40], R15 ;  /* 0x0000400f01007387 */ /* 0x0001e20000100800 */
[----:B------:R-:W-:Y:S01]  /*11930*/  @!P3 IMAD.IADD R9, R9, 0x1, -R3 ;  /* 0x000000010909b824 */ /* 0x000fe200078e0a03 */
[----:B------:R-:W-:Y:S01]  /*11940*/  ISETP.GE.AND P3, PT, R54, RZ, PT ;  /* 0x000000ff3600720c */ /* 0x000fe20003f66270 */
[----:B------:R-:W-:Y:S02]  /*11950*/  IMAD.MOV.U32 R54, RZ, RZ, R49 ;  /* 0x000000ffff367224 */ /* 0x000fe400078e0031 */
[----:B------:R-:W-:Y:S02]  /*11960*/  IMAD.MOV.U32 R49, RZ, RZ, R48 ;  /* 0x000000ffff317224 */ /* 0x000fe400078e0030 */
[----:B0-----:R-:W-:Y:S02]  /*11970*/  IMAD.MOV.U32 R15, RZ, RZ, R2 ;  /* 0x000000ffff0f7224 */ /* 0x001fe400078e0002 */
[----:B------:R-:W-:Y:S02]  /*11980*/  @!P1 IMAD.MOV R9, RZ, RZ, -R9 ;  /* 0x000000ffff099224 */ /* 0x000fe400078e0a09 */
[----:B------:R-:W-:Y:S01]  /*11990*/  @!P6 IMAD.MOV R15, RZ, RZ, -R15 ;  /* 0x000000ffff0fe224 */ /* 0x000fe200078e0a0f */
[----:B------:R-:W-:Y:S01]  /*119a0*/  ISETP.GE.AND P1, PT, R53, RZ, PT ;  /* 0x000000ff3500720c */ /* 0x000fe20003f26270 */
[----:B------:R-:W-:Y:S01]  /*119b0*/  IMAD.MOV.U32 R8, RZ, RZ, R13 ;  /* 0x000000ffff087224 */ /* 0x000fe200078e000d */
[----:B------:R-:W-:Y:S01]  /*119c0*/  IABS R13, R53 ;  /* 0x00000035000d7213 */ /* 0x000fe20000000000 */
[----:B------:R-:W-:Y:S01]  /*119d0*/  IMAD.MOV.U32 R53, RZ, RZ, R49 ;  /* 0x000000ffff357224 */ /* 0x000fe200078e0031 */
[----:B------:R-:W-:Y:S01]  /*119e0*/  STL [R1+0x3c], R15 ;  /* 0x00003c0f01007387 */ /* 0x000fe20000100800 */
[----:B----4-:R-:W-:-:S02]  /*119f0*/  IMAD.MOV.U32 R48, RZ, RZ, R42 ;  /* 0x000000ffff307224 */ /* 0x010fc400078e002a */
[----:B------:R-:W-:Y:S02]  /*11a00*/  IMAD.MOV.U32 R42, RZ, RZ, R39 ;  /* 0x000000ffff2a7224 */ /* 0x000fe400078e0027 */
[----:B------:R-:W-:Y:S02]  /*11a10*/  IMAD.MOV.U32 R39, RZ, RZ, R30 ;  /* 0x000000ffff277224 */ /* 0x000fe400078e001e */
[----:B------:R-:W4:Y:S01]  /*11a20*/  LDL.LU R30, [R1+0x274] ;  /* 0x00027400011e7983 */ /* 0x000f220000300800 */
[----:B------:R-:W-:Y:S02]  /*11a30*/  IMAD.MOV.U32 R49, RZ, RZ, R48 ;  /* 0x000000ffff317224 */ /* 0x000fe400078e0030 */
[----:B------:R-:W-:Y:S01]  /*11a40*/  IMAD.MOV.U32 R48, RZ, RZ, R47 ;  /* 0x000000ffff307224 */ /* 0x000fe200078e002f */
[----:B------:R0:W-:Y:S04]  /*11a50*/  STL [R1+0x38], R9 ;  /* 0x0000380901007387 */ /* 0x0001e80000100800 */
[----:B------:R-:W3:Y:S01]  /*11a60*/  LDL.LU R47, [R1+0xe0] ;  /* 0x0000e000012f7983 */ /* 0x000ee20000300800 */
[----:B------:R-:W-:-:S04]  /*11a70*/  IMAD.HI.U32 R12, R4, R10, RZ ;  /* 0x0000000a040c7227 */ /* 0x000fc800078e00ff */
[----:B------:R-:W-:Y:S01]  /*11a80*/  IMAD.MOV R12, RZ, RZ, -R12 ;  /* 0x000000ffff0c7224 */ /* 0x000fe200078e0a0c */
[----:B------:R-:W-:-:S03]  /*11a90*/  ISETP.GT.U32.AND P0, PT, R3, R7, PT ;  /* 0x000000070300720c */ /* 0x000fc60003f04070 */
[----:B------:R-:W-:Y:S01]  /*11aa0*/  IMAD R6, R3, R12, R10 ;  /* 0x0000000c03067224 */ /* 0x000fe200078e020a */
[----:B------:R-:W-:Y:S01]  /*11ab0*/  IABS R10, R52 ;  /* 0x00000034000a7213 */ /* 0x000fe20000000000 */
[----:B------:R-:W-:-:S04]  /*11ac0*/  IMAD.HI.U32 R14, R4, R13, RZ ;  /* 0x0000000d040e7227 */ /* 0x000fc800078e00ff */
[----:B------:R-:W-:-:S04]  /*11ad0*/  IMAD.HI.U32 R5, R4, R10, RZ ;  /* 0x0000000a04057227 */ /* 0x000fc800078e00ff */
[----:B------:R-:W-:Y:S02]  /*11ae0*/  IMAD.MOV R14, RZ, RZ, -R14 ;  /* 0x000000ffff0e7224 */ /* 0x000fe400078e0a0e */
[----:B------:R-:W-:Y:S02]  /*11af0*/  IMAD.MOV R2, RZ, RZ, -R5 ;  /* 0x000000ffff027224 */ /* 0x000fe400078e0a05 */
[----:B------:R-:W-:Y:S02]  /*11b00*/  IMAD R5, R3, R14, R13 ;  /* 0x0000000e03057224 */ /* 0x000fe400078e020d */
[----:B------:R-:W-:-:S03]  /*11b10*/  @!P0 IMAD.IADD R7, R7, 0x1, -R3 ;  /* 0x0000000107078824 */ /* 0x000fc600078e0a03 */
[----:B------:R-:W-:-:S13]  /*11b20*/  ISETP.GT.U32.AND P0, PT, R3, R5, PT ;  /* 0x000000050300720c */ /* 0x000fda0003f04070 */
[----:B------:R-:W-:Y:S01]  /*11b30*/  @!P0 IMAD.IADD R5, R5, 0x1, -R3 ;  /* 0x0000000105058824 */ /* 0x000fe200078e0a03 */
[----:B------:R-:W-:Y:S01]  /*11b40*/  ISETP.GE.AND P0, PT, R52, RZ, PT ;  /* 0x000000ff3400720c */ /* 0x000fe20003f06270 */
[----:B------:R-:W-:Y:S02]  /*11b50*/  IMAD.MOV.U32 R52, RZ, RZ, R49 ;  /* 0x000000ffff347224 */ /* 0x000fe400078e0031 */
[----:B------:R-:W-:Y:S02]  /*11b60*/  IMAD.MOV.U32 R49, RZ, RZ, R48 ;  /* 0x000000ffff317224 */ /* 0x000fe400078e0030 */
[----:B------:R-:W-:-:S04]  /*11b70*/  IMAD.HI.U32 R11, R4, R8, RZ ;  /* 0x00000008040b7227 */ /* 0x000fc800078e00ff */
[----:B------:R-:W-:Y:S02]  /*11b80*/  IMAD.MOV R11, RZ, RZ, -R11 ;  /* 0x000000ffff0b7224 */ /* 0x000fe400078e0a0b */
[----:B---3--:R-:W-:Y:S02]  /*11b90*/  IMAD.MOV.U32 R48, RZ, RZ, R47 ;  /* 0x000000ffff307224 */ /* 0x008fe400078e002f */
[----:B------:R-:W-:Y:S02]  /*11ba0*/  IMAD.MOV.U32 R47, RZ, RZ, R46 ;  /* 0x000000ffff2f7224 */ /* 0x000fe400078e002e */
[----:B--2---:R-:W-:Y:S02]  /*11bb0*/  IMAD.MOV.U32 R46, RZ, RZ, R45 ;  /* 0x000000ffff2e7224 */ /* 0x004fe400078e002d */
[----:B------:R-:W-:Y:S02]  /*11bc0*/  IMAD.MOV.U32 R45, RZ, RZ, R44 ;  /* 0x000000ffff2d7224 */ /* 0x000fe400078e002c */
[----:B------:R-:W-:-:S02]  /*11bd0*/  IMAD.MOV.U32 R44, RZ, RZ, R41 ;  /* 0x000000ffff2c7224 */ /* 0x000fc400078e0029 */
[----:B------:R-:W-:Y:S02]  /*11be0*/  IMAD.MOV.U32 R41, RZ, RZ, R43 ;  /* 0x000000ffff297224 */ /* 0x000fe400078e002b */
[----:B------:R-:W2:Y:S01]  /*11bf0*/  LDL.LU R43, [R1+0x190] ;  /* 0x00019000012b7983 */ /* 0x000ea20000300800 */
[----:B------:R-:W-:-:S05]  /*11c00*/  IMAD R8, R3, R11, R8 ;  /* 0x0000000b03087224 */ /* 0x000fca00078e0208 */
[C---:B------:R-:W-:Y:S02]  /*11c10*/  ISETP.GT.U32.AND P6, PT, R3.reuse, R8, PT ;  /* 0x000000080300720c */ /* 0x040fe40003fc4070 */
[----:B------:R-:W-:Y:S02]  /*11c20*/  ISETP.GT.U32.AND P5, PT, R3, R6, PT ;  /* 0x000000060300720c */ /* 0x000fe40003fa4070 */
[----:B------:R-:W-:-:S09]  /*11c30*/  IABS R12, R55 ;  /* 0x00000037000c7213 */ /* 0x000fd20000000000 */
[----:B------:R-:W-:Y:S02]  /*11c40*/  @!P6 IMAD.IADD R8, R8, 0x1, -R3 ;  /* 0x000000010808e824 */ /* 0x000fe400078e0a03 */
[----:B------:R-:W-:-:S03]  /*11c50*/  IMAD.HI.U32 R13, R4, R12, RZ ;  /* 0x0000000c040d7227 */ /* 0x000fc600078e00ff */
[C---:B------:R-:W-:Y:S01]  /*11c60*/  ISETP.GT.U32.AND P6, PT, R3.reuse, R8, PT ;  /* 0x000000080300720c */ /* 0x040fe20003fc4070 */
[----:B------:R-:W-:Y:S02]  /*11c70*/  @!P5 IMAD.IADD R6, R6, 0x1, -R3 ;  /* 0x000000010606d824 */ /* 0x000fe400078e0a03 */
[----:B------:R-:W-:Y:S01]  /*11c80*/  IMAD.MOV R13, RZ, RZ, -R13 ;  /* 0x000000ffff0d7224 */ /* 0x000fe200078e0a0d */
[----:B------:R-:W-:Y:S02]  /*11c90*/  IABS R11, R51 ;  /* 0x00000033000b7213 */ /* 0x000fe40000000000 */
[C---:B------:R-:W-:Y:S01]  /*11ca0*/  ISETP.GT.U32.AND P5, PT, R3.reuse, R6, PT ;  /* 0x000000060300720c */ /* 0x040fe20003fa4070 */
[C---:B------:R-:W-:Y:S01]  /*11cb0*/  IMAD R12, R3.reuse, R13, R12 ;  /* 0x0000000d030c7224 */ /* 0x040fe200078e020c */
[----:B------:R-:W-:Y:S01]  /*11cc0*/  ISETP.GE.AND P4, PT, R56, RZ, PT ;  /* 0x000000ff3800720c */ /* 0x000fe20003f86270 */
[----:B------:R-:W-:Y:S02]  /*11cd0*/  IMAD R2, R3, R2, R10 ;  /* 0x0000000203027224 */ /* 0x000fe400078e020a */
[----:B------:R-:W-:-:S04]  /*11ce0*/  IMAD.HI.U32 R10, R4, R11, RZ ;  /* 0x0000000b040a7227 */ /* 0x000fc800078e00ff */
[----:B------:R-:W-:Y:S01]  /*11cf0*/  @!P6 IMAD.IADD R8, R8, 0x1, -R3 ;  /* 0x000000010808e824 */ /* 0x000fe200078e0a03 */
[C---:B------:R-:W-:Y:S01]  /*11d00*/  ISETP.GT.U32.AND P6, PT, R3.reuse, R12, PT ;  /* 0x0000000c0300720c */ /* 0x040fe20003fc4070 */
[----:B------:R-:W-:Y:S02]  /*11d10*/  IMAD.MOV R10, RZ, RZ, -R10 ;  /* 0x000000ffff0a7224 */ /* 0x000fe400078e0a0a */
[----:B------:R-:W-:Y:S02]  /*11d20*/  IMAD.MOV.U32 R14, RZ, RZ, R7 ;  /* 0x000000ffff0e7224 */ /* 0x000fe400078e0007 */
[----:B------:R-:W-:Y:S02]  /*11d30*/  @!P5 IMAD.IADD R6, R6, 0x1, -R3 ;  /* 0x000000010606d824 */ /* 0x000fe400078e0a03 */
[----:B------:R-:W-:Y:S02]  /*11d40*/  IMAD R11, R3, R10, R11 ;  /* 0x0000000a030b7224 */ /* 0x000fe400078e020b */
[----:B------:R-:W-:-:S02]  /*11d50*/  IMAD.MOV.U32 R10, RZ, RZ, R8 ;  /* 0x000000ffff0a7224 */ /* 0x000fc400078e0008 */
[----:B------:R-:W-:Y:S02]  /*11d60*/  @!P4 IMAD.MOV R14, RZ, RZ, -R14 ;  /* 0x000000ffff0ec224 */ /* 0x000fe400078e0a0e */
[----:B------:R-:W-:Y:S01]  /*11d70*/  @!P2 IMAD.MOV R6, RZ, RZ, -R6 ;  /* 0x000000ffff06a224 */ /* 0x000fe200078e0a06 */
[----:B0-----:R-:W-:Y:S01]  /*11d80*/  IABS R9, R50 ;  /* 0x0000003200097213 */ /* 0x001fe20000000000 */
[----:B------:R-:W-:Y:S02]  /*11d90*/  @!P3 IMAD.MOV R10, RZ, RZ, -R10 ;  /* 0x000000ffff0ab224 */ /* 0x000fe400078e0a0a */
[----:B------:R-:W-:Y:S01]  /*11da0*/  @!P6 IMAD.IADD R12, R12, 0x1, -R3 ;  /* 0x000000010c0ce824 */ /* 0x000fe200078e0a03 */
[----:B------:R-:W-:Y:S01]  /*11db0*/  ISETP.GE.AND P6, PT, R50, RZ, PT ;  /* 0x000000ff3200720c */ /* 0x000fe20003fc6270 */
[----:B------:R-:W-:Y:S01]  /*11dc0*/  IMAD.MOV.U32 R50, RZ, RZ, R46 ;  /* 0x000000ffff327224 */ /* 0x000fe200078e002e */
[----:B------:R-:W-:Y:S01]  /*11dd0*/  STL [R1+0x34], R14 ;  /* 0x0000340e01007387 */ /* 0x000fe20000100800 */
[----:B------:R-:W-:-:S03]  /*11de0*/  IMAD.MOV.U32 R46, RZ, RZ, R45 ;  /* 0x000000ffff2e7224 */ /* 0x000fc600078e002d */
[----:B------:R0:W-:Y:S04]  /*11df0*/  STL [R1+0x30], R6 ;  /* 0x0000300601007387 */ /* 0x0001e80000100800 */
[----:B------:R-:W-:Y:S01]  /*11e00*/  STL [R1+0x2c], R10 ;  /* 0x00002c0a01007387 */ /* 0x000fe20000100800 */
[C---:B------:R-:W-:Y:S01]  /*11e10*/  ISETP.GT.U32.AND P5, PT, R3.reuse, R2, PT ;  /* 0x000000020300720c */ /* 0x040fe20003fa4070 */
[----:B------:R-:W-:Y:S01]  /*11e20*/  IMAD.HI.U32 R7, R4, R9, RZ ;  /* 0x0000000904077227 */ /* 0x000fe200078e00ff */
[----:B------:R-:W-:-:S03]  /*11e30*/  ISETP.GT.U32.AND P4, PT, R3, R5, PT ;  /* 0x000000050300720c */ /* 0x000fc60003f84070 */
[----:B--2---:R-:W-:Y:S02]  /*11e40*/  IMAD.MOV.U32 R45, RZ, RZ, R43 ;  /* 0x000000ffff2d7224 */ /* 0x004fe400078e002b */
[----:B------:R-:W-:Y:S02]  /*11e50*/  IMAD.MOV.U32 R43, RZ, RZ, R42 ;  /* 0x000000ffff2b7224 */ /* 0x000fe400078e002a */
[----:B------:R-:W2:Y:S01]  /*11e60*/  LDL.LU R42, [R1+0x104] ;  /* 0x00010400012a7983 */ /* 0x000ea20000300800 */
[----:B------:R-:W-:-:S03]  /*11e70*/  IMAD.MOV R7, RZ, RZ, -R7 ;  /* 0x000000ffff077224 */ /* 0x000fc600078e0a07 */
[----:B------:R-:W-:Y:S01]  /*11e80*/  @!P5 IMAD.IADD R2, R2, 0x1, -R3 ;  /* 0x000000010202d824 */ /* 0x000fe200078e0a03 */
[C---:B------:R-:W-:Y:S01]  /*11e90*/  ISETP.GT.U32.AND P3, PT, R3.reuse, R11, PT ;  /* 0x0000000b0300720c */ /* 0x040fe20003f64070 */
[----:B------:R-:W-:Y:S02]  /*11ea0*/  IMAD R9, R3, R7, R9 ;  /* 0x0000000703097224 */ /* 0x000fe400078e0209 */
[----:B------:R-:W-:Y:S01]  /*11eb0*/  @!P4 IMAD.IADD R5, R5, 0x1, -R3 ;  /* 0x000000010505c824 */ /* 0x000fe200078e0a03 */
[C---:B------:R-:W-:Y:S02]  /*11ec0*/  ISETP.GT.U32.AND P5, PT, R3.reuse, R2, PT ;  /* 0x000000020300720c */ /* 0x040fe40003fa4070 */
[----:B------:R-:W-:Y:S02]  /*11ed0*/  ISETP.GT.U32.AND P4, PT, R3, R9, PT ;  /* 0x000000090300720c */ /* 0x000fe40003f84070 */
[----:B0-----:R-:W-:-:S05]  /*11ee0*/  IABS R6, R54 ;  /* 0x0000003600067213 */ /* 0x001fca0000000000 */
[----:B------:R-:W-:Y:S01]  /*11ef0*/  @!P3 IMAD.IADD R11, R11, 0x1, -R3 ;  /* 0x000000010b0bb824 */ /* 0x000fe200078e0a03 */
[----:B------:R-:W-:-:S03]  /*11f00*/  ISETP.GE.AND P2, PT, R55, RZ, PT ;  /* 0x000000ff3700720c */ /* 0x000fc60003f46270 */
[--C-:B------:R-:W-:Y:S01]  /*11f10*/  @!P5 IMAD.IADD R2, R2, 0x1, -R3.reuse ;  /* 0x000000010202d824 */ /* 0x100fe200078e0a03 */
[----:B------:R-:W-:Y:S01]  /*11f20*/  ISETP.GE.AND P5, PT, R51, RZ, PT ;  /* 0x000000ff3300720c */ /* 0x000fe20003fa6270 */
[----:B------:R-:W-:Y:S01]  /*11f30*/  @!P4 IMAD.IADD R9, R9, 0x1, -R3 ;  /* 0x000000010909c824 */ /* 0x000fe200078e0a03 */
[----:B------:R-:W-:Y:S01]  /*11f40*/  ISETP.GT.U32.AND P4, PT, R3, R11, PT ;  /* 0x0000000b0300720c */ /* 0x000fe20003f84070 */
[----:B------:R-:W-:Y:S02]  /*11f50*/  IMAD.MOV.U32 R51, RZ, RZ, R48 ;  /* 0x000000ffff337224 */ /* 0x000fe400078e0030 */
[----:B------:R-:W-:Y:S02]  /*11f60*/  IMAD.MOV.U32 R48, RZ, RZ, R44 ;  /* 0x000000ffff307224 */ /* 0x000fe400078e002c */
[----:B------:R-:W-:-:S04]  /*11f70*/  IMAD.HI.U32 R8, R4, R6, RZ ;  /* 0x0000000604087227 */ /* 0x000fc800078e00ff */
[----:B------:R-:W-:Y:S02]  /*11f80*/  IMAD.MOV.U32 R55, RZ, RZ, R49 ;  /* 0x000000ffff377224 */ /* 0x000fe400078e0031 */
[----:B------:R-:W-:Y:S02]  /*11f90*/  IMAD.MOV.U32 R56, RZ, RZ, R47 ;  /* 0x000000ffff387224 */ /* 0x000fe400078e002f */
[----:B------:R-:W-:Y:S02]  /*11fa0*/  IMAD.MOV.U32 R44, RZ, RZ, R39 ;  /* 0x000000ffff2c7224 */ /* 0x000fe400078e0027 */
[----:B------:R-:W-:Y:S02]  /*11fb0*/  @!P1 IMAD.MOV R5, RZ, RZ, -R5 ;  /* 0x000000ffff059224 */ /* 0x000fe400078e0a05 */
[----:B------:R-:W-:Y:S02]  /*11fc0*/  IMAD.MOV.U32 R49, RZ, RZ, R41 ;  /* 0x000000ffff317224 */ /* 0x000fe400078e0029 */
[----:B------:R-:W-:-:S02]  /*11fd0*/  IMAD.MOV.U32 R47, RZ, RZ, R40 ;  /* 0x000000ffff2f7224 */ /* 0x000fc400078e0028 */
[----:B------:R-:W-:Y:S02]  /*11fe0*/  IMAD.MOV.U32 R39, RZ, RZ, R127 ;  /* 0x000000ffff277224 */ /* 0x000fe400078e007f */
[----:B------:R-:W-:Y:S01]  /*11ff0*/  @!P0 IMAD.MOV R2, RZ, RZ, -R2 ;  /* 0x000000ffff028224 */ /* 0x000fe200078e0a02 */
[----:B------:R-:W3:Y:S01]  /*12000*/  LDL.LU R127, [R1+0x25c] ;  /* 0x00025c00017f7983 */ /* 0x000ee20000300800 */
[----:B------:R-:W-:Y:S02]  /*12010*/  IMAD.MOV.U32 R41, RZ, RZ, R38 ;  /* 0x000000ffff297224 */ /* 0x000fe400078e0026 */
[----:B------:R-:W-:Y:S01]  /*12020*/  IMAD.MOV.U32 R40, RZ, RZ, R35 ;  /* 0x000000ffff287224 */ /* 0x000fe200078e0023 */
[----:B------:R-:W4:Y:S01]  /*12030*/  LDL.LU R38, [R1+0x254] ;  /* 0x0002540001267983 */ /* 0x000f220000300800 */
[----:B------:R-:W-:Y:S02]  /*12040*/  IMAD.MOV.U32 R35, RZ, RZ, R32 ;  /* 0x000000ffff237224 */ /* 0x000fe400078e0020 */
[----:B------:R-:W-:Y:S01]  /*12050*/  IMAD.MOV R8, RZ, RZ, -R8 ;  /* 0x000000ffff087224 */ /* 0x000fe200078e0a08 */
[----:B------:R-:W3:Y:S04]  /*12060*/  LDL.LU R32, [R1+0x1f0] ;  /* 0x0001f00001207983 */ /* 0x000ee80000300800 */
[----:B------:R-:W-:Y:S04]  /*12070*/  STL [R1+0x28], R5 ;  /* 0x0000280501007387 */ /* 0x000fe80000100800 */
[----:B------:R0:W-:Y:S01]  /*12080*/  STL [R1+0x24], R2 ;  /* 0x0000240201007387 */ /* 0x0001e20000100800 */
[----:B------:R-:W-:-:S02]  /*12090*/  @!P4 IMAD.IADD R11, R11, 0x1, -R3 ;  /* 0x000000010b0bc824 */ /* 0x000fc400078e0a03 */
[----:B0-----:R-:W-:-:S05]  /*120a0*/  IMAD R2, R3, R8, R6 ;  /* 0x0000000803027224 */ /* 0x001fca00078e0206 */
[C---:B------:R-:W-:Y:S02]  /*120b0*/  ISETP.GT.U32.AND P4, PT, R3.reuse, R2, PT ;  /* 0x000000020300720c */ /* 0x040fe40003f84070 */
[C---:B------:R-:W-:Y:S02]  /*120c0*/  ISETP.GT.U32.AND P3, PT, R3.reuse, R12, PT ;  /* 0x0000000c0300720c */ /* 0x040fe40003f64070 */
[----:B------:R-:W-:-:S09]  /*120d0*/  ISETP.GT.U32.AND P1, PT, R3, R9, PT ;  /* 0x000000090300720c */ /* 0x000fd20003f24070 */
[--C-:B------:R-:W-:Y:S02]  /*120e0*/  @!P4 IMAD.IADD R2, R2, 0x1, -R3.reuse ;  /* 0x000000010202c824 */ /* 0x100fe400078e0a03 */
[----:B------:R-:W-:-:S03]  /*120f0*/  @!P3 IMAD.IADD R12, R12, 0x1, -R3 ;  /* 0x000000010c0cb824 */ /* 0x000fc600078e0a03 */
[----:B------:R-:W-:Y:S01]  /*12100*/  ISETP.GT.U32.AND P4, PT, R3, R2, PT ;  /* 0x000000020300720c */ /* 0x000fe20003f84070 */
[----:B------:R-:W-:Y:S01]  /*12110*/  IMAD.MOV.U32 R15, RZ, RZ, R12 ;  /* 0x000000ffff0f7224 */ /* 0x000fe200078e000c */
[----:B------:R-:W-:Y:S02]  /*12120*/  IABS R10, R52 ;  /* 0x00000034000a7213 */ /* 0x000fe40000000000 */
[----:B------:R-:W-:Y:S02]  /*12130*/  IABS R7, R53 ;  /* 0x0000003500077213 */ /* 0x000fe40000000000 */
[----:B------:R-:W-:Y:S01]  /*12140*/  ISETP.GE.AND P0, PT, R54, RZ, PT ;  /* 0x000000ff3600720c */ /* 0x000fe20003f06270 */
[----:B------:R-:W-:Y:S02]  /*12150*/  IMAD.MOV.U32 R5, RZ, RZ, R10 ;  /* 0x000000ffff057224 */ /* 0x000fe400078e000a */
[----:B------:R-:W-:Y:S02]  /*12160*/  @!P2 IMAD.MOV R15, RZ, RZ, -R15 ;  /* 0x000000ffff0fa224 */ /* 0x000fe400078e0a0f */
[----:B------:R-:W-:Y:S01]  /*12170*/  IMAD.HI.U32 R10, R4, R7, RZ ;  /* 0x00000007040a7227 */ /* 0x000fe200078e00ff */
[----:B------:R-:W-:-:S03]  /*12180*/  ISETP.GE.AND P3, PT, R53, RZ, PT ;  /* 0x000000ff3500720c */ /* 0x000fc60003f66270 */
[--C-:B------:R-:W-:Y:S01]  /*12190*/  @!P4 IMAD.IADD R2, R2, 0x1, -R3.reuse ;  /* 0x000000010202c824 */ /* 0x100fe200078e0a03 */
[----:B------:R0:W-:Y:S01]  /*121a0*/  STL [R1+0x20], R15 ;  /* 0x0000200f01007387 */ /* 0x0001e20000100800 */
[----:B------:R-:W-:Y:S02]  /*121b0*/  IMAD.MOV R10, RZ, RZ, -R10 ;  /* 0x000000ffff0a7224 */ /* 0x000fe400078e0a0a */
[----:B------:R-:W-:Y:S02]  /*121c0*/  @!P1 IMAD.IADD R9, R9, 0x1, -R3 ;  /* 0x0000000109099824 */ /* 0x000fe400078e0a03 */
[----:B------:R-:W-:Y:S02]  /*121d0*/  IMAD.MOV.U32 R53, RZ, RZ, R49 ;  /* 0x000000ffff357224 */ /* 0x000fe400078e0031 */
[----:B------:R-:W-:Y:S02]  /*121e0*/  IMAD.MOV.U32 R54, RZ, RZ, R48 ;  /* 0x000000ffff367224 */ /* 0x000fe400078e0030 */
[----:B0-----:R-:W-:-:S02]  /*121f0*/  IMAD.MOV.U32 R15, RZ, RZ, R2 ;  /* 0x000000ffff0f7224 */ /* 0x001fc400078e0002 */
[----:B------:R-:W-:Y:S02]  /*12200*/  @!P5 IMAD.MOV R11, RZ, RZ, -R11 ;  /* 0x000000ffff0bd224 */ /* 0x000fe400078e0a0b */
[----:B------:R-:W-:Y:S01]  /*12210*/  IMAD R7, R3, R10, R7 ;  /* 0x0000000a03077224 */ /* 0x000fe200078e0207 */
[----:B------:R-:W-:Y:S01]  /*12220*/  IABS R10, R51 ;  /* 0x00000033000a7213 */ /* 0x000fe20000000000 */
[----:B------:R-:W-:Y:S02]  /*12230*/  IMAD.MOV.U32 R48, RZ, RZ, R39 ;  /* 0x000000ffff307224 */ /* 0x000fe400078e0027 */
[----:B------:R-:W-:Y:S01]  /*12240*/  @!P6 IMAD.MOV R9, RZ, RZ, -R9 ;  /* 0x000000ffff09e224 */ /* 0x000fe200078e0a09 */
[----:B------:R-:W-:Y:S01]  /*12250*/  ISETP.GE.AND P6, PT, R51, RZ, PT ;  /* 0x000000ff3300720c */ /* 0x000fe20003fc6270 */
[----:B------:R-:W-:Y:S01]  /*12260*/  @!P0 IMAD.MOV R15, RZ, RZ, -R15 ;  /* 0x000000ffff0f8224 */ /* 0x000fe200078e0a0f */
[----:B------:R-:W-:Y:S01]  /*12270*/  ISETP.GE.AND P1, PT, R52, RZ, PT ;  /* 0x000000ff3400720c */ /* 0x000fe20003f26270 */
[----:B------:R-:W-:-:S02]  /*12280*/  IMAD.MOV.U32 R39, RZ, RZ, R27 ;  /* 0x000000ffff277224 */ /* 0x000fc400078e001b */
[----:B------:R-:W-:Y:S02]  /*12290*/  IMAD.MOV.U32 R52, RZ, RZ, R48 ;  /* 0x000000ffff347224 */ /* 0x000fe400078e0030 */
[----:B------:R-:W-:Y:S02]  /*122a0*/  IMAD.MOV.U32 R48, RZ, RZ, R46 ;  /* 0x000000ffff307224 */ /* 0x000fe400078e002e */
[----:B------:R-:W-:Y:S02]  /*122b0*/  IMAD.MOV.U32 R46, RZ, RZ, R41 ;  /* 0x000000ffff2e7224 */ /* 0x000fe400078e0029 */
[----:B------:R-:W-:Y:S02]  /*122c0*/  IMAD.MOV.U32 R41, RZ, RZ, R40 ;  /* 0x000000ffff297224 */ /* 0x000fe400078e0028 */
[----:B--2---:R-:W-:Y:S02]  /*122d0*/  IMAD.MOV.U32 R49, RZ, RZ, R42 ;  /* 0x000000ffff317224 */ /* 0x004fe400078e002a */
[----:B------:R-:W-:-:S02]  /*122e0*/  IMAD.MOV.U32 R42, RZ, RZ, R28 ;  /* 0x000000ffff2a7224 */ /* 0x000fc400078e001c */
[----:B------:R-:W2:Y:S01]  /*122f0*/  LDL.LU R28, [R1+0x18c] ;  /* 0x00018c00011c7983 */ /* 0x000ea20000300800 */
[----:B------:R-:W-:Y:S02]  /*12300*/  IMAD.MOV.U32 R51, RZ, RZ, R49 ;  /* 0x000000ffff337224 */ /* 0x000fe400078e0031 */
[----:B------:R-:W-:Y:S01]  /*12310*/  IMAD.MOV.U32 R49, RZ, RZ, R45 ;  /* 0x000000ffff317224 */ /* 0x000fe200078e002d */
[----:B------:R-:W2:Y:S01]  /*12320*/  LDL.LU R27, [R1+0x244] ;  /* 0x00024400011b7983 */ /* 0x000ea20000300800 */
[----:B------:R-:W-:Y:S02]  /*12330*/  IMAD.MOV.U32 R45, RZ, RZ, R44 ;  /* 0x000000ffff2d7224 */ /* 0x000fe400078e002c */
[----:B------:R-:W-:Y:S01]  /*12340*/  IMAD.MOV.U32 R44, RZ, RZ, R26 ;  /* 0x000000ffff2c7224 */ /* 0x000fe200078e001a */
[----:B------:R0:W-:Y:S01]  /*12350*/  STL [R1+0x1c], R11 ;  /* 0x00001c0b01007387 */ /* 0x0001e20000100800 */
[----:B------:R-:W-:-:S03]  /*12360*/  IMAD.MOV.U32 R26, RZ, RZ, R251 ;  /* 0x000000ffff1a7224 */ /* 0x000fc600078e00fb */
[----:B------:R1:W-:Y:S04]  /*12370*/  STL [R1+0x18], R9 ;  /* 0x0000180901007387 */ /* 0x0003e80000100800 */
[----:B------:R-:W-:Y:S04]  /*12380*/  STL [R1+0x14], R15 ;  /* 0x0000140f01007387 */ /* 0x000fe80000100800 */
[----:B------:R-:W2:Y:S04]  /*12390*/  LDL.LU R251, [R1+0x6fc] ;  /* 0x0006fc0001fb7983 */ /* 0x000ea80000300800 */
[----:B------:R-:W4:Y:S01]  /*123a0*/  LDL.LU R40, [R1+0x108] ;  /* 0x0001080001287983 */ /* 0x000f220000300800 */
[----:B------:R-:W-:-:S04]  /*123b0*/  IMAD.HI.U32 R13, R4, R5, RZ ;  /* 0x00000005040d7227 */ /* 0x000fc800078e00ff */
[----:B------:R-:W-:-:S04]  /*123c0*/  IMAD.MOV R13, RZ, RZ, -R13 ;  /* 0x000000ffff0d7224 */ /* 0x000fc800078e0a0d */
[C---:B------:R-:W-:Y:S01]  /*123d0*/  IMAD R5, R3.reuse, R13, R5 ;  /* 0x0000000d03057224 */ /* 0x040fe200078e0205 */
[----:B------:R-:W-:-:S04]  /*123e0*/  ISETP.GT.U32.AND P2, PT, R3, R7, PT ;  /* 0x000000070300720c */ /* 0x000fc80003f44070 */
[----:B------:R-:W-:Y:S01]  /*123f0*/  ISETP.GT.U32.AND P5, PT, R3, R5, PT ;  /* 0x000000050300720c */ /* 0x000fe20003fa4070 */
[C---:B------:R-:W-:Y:S01]  /*12400*/  IMAD.HI.U32 R14, R4.reuse, R10, RZ ;  /* 0x0000000a040e7227 */ /* 0x040fe200078e00ff */
[----:B------:R-:W-:Y:S02]  /*12410*/  IABS R13, R56 ;  /* 0x00000038000d7213 */ /* 0x000fe40000000000 */
[----:B------:R-:W-:Y:S01]  /*12420*/  IABS R6, R55 ;  /* 0x0000003700067213 */ /* 0x000fe20000000000 */
[----:B------:R-:W-:Y:S01]  /*12430*/  IMAD.MOV R14, RZ, RZ, -R14 ;  /* 0x000000ffff0e7224 */ /* 0x000fe200078e0a0e */
[----:B------:R-:W-:Y:S01]  /*12440*/  IABS R8, R50 ;  /* 0x0000003200087213 */ /* 0x000fe20000000000 */
[----:B------:R-:W-:-:S04]  /*12450*/  IMAD.HI.U32 R12, R4, R13, RZ ;  /* 0x0000000d040c7227 */ /* 0x000fc800078e00ff */
[--C-:B------:R-:W-:Y:S02]  /*12460*/  @!P2 IMAD.IADD R7, R7, 0x1, -R3.reuse ;  /* 0x000000010707a824 */ /* 0x100fe400078e0a03 */
[----:B------:R-:W-:Y:S02]  /*12470*/  IMAD R10, R3, R14, R10 ;  /* 0x0000000e030a7224 */ /* 0x000fe400078e020a */
[----:B------:R-:W-:Y:S02]  /*12480*/  @!P5 IMAD.IADD R5, R5, 0x1, -R3 ;  /* 0x000000010505d824 */ /* 0x000fe400078e0a03 */
[----:B------:R-:W-:Y:S01]  /*12490*/  IMAD.MOV.U32 R252, RZ, RZ, R6 ;  /* 0x000000fffffc7224 */ /* 0x000fe200078e0006 */
[C---:B------:R-:W-:Y:S01]  /*124a0*/  ISETP.GT.U32.AND P2, PT, R3.reuse, R7, PT ;  /* 0x000000070300720c */ /* 0x040fe20003f44070 */
[----:B------:R-:W-:Y:S01]  /*124b0*/  IMAD.MOV R12, RZ, RZ, -R12 ;  /* 0x000000ffff0c7224 */ /* 0x000fe200078e0a0c */
[C---:B------:R-:W-:Y:S01]  /*124c0*/  ISETP.GT.U32.AND P4, PT, R3.reuse, R10, PT ;  /* 0x0000000a0300720c */ /* 0x040fe20003f84070 */
[----:B0-----:R-:W-:Y:S01]  /*124d0*/  IMAD.HI.U32 R11, R4, R8, RZ ;  /* 0x00000008040b7227 */ /* 0x001fe200078e00ff */
[----:B------:R-:W-:-:S03]  /*124e0*/  ISETP.GT.U32.AND P5, PT, R3, R5, PT ;  /* 0x000000050300720c */ /* 0x000fc60003fa4070 */
[----:B-1----:R-:W-:-:S04]  /*124f0*/  IMAD.HI.U32 R9, R4, R252, RZ ;  /* 0x000000fc04097227 */ /* 0x002fc800078e00ff */
[C---:B------:R-:W-:Y:S02]  /*12500*/  IMAD R6, R3.reuse, R12, R13 ;  /* 0x0000000c03067224 */ /* 0x040fe400078e020d */
[----:B------:R-:W-:Y:S02]  /*12510*/  IMAD.MOV R11, RZ, RZ, -R11 ;  /* 0x000000ffff0b7224 */ /* 0x000fe400078e0a0b */
[----:B------:R-:W-:Y:S01]  /*12520*/  IMAD.MOV R9, RZ, RZ, -R9 ;  /* 0x000000ffff097224 */ /* 0x000fe200078e0a09 */
[C---:B------:R-:W-:Y:S01]  /*12530*/  ISETP.GT.U32.AND P0, PT, R3.reuse, R6, PT ;  /* 0x000000060300720c */ /* 0x040fe20003f04070 */
[C---:B------:R-:W-:Y:S02]  /*12540*/  IMAD R2, R3.reuse, R11, R8 ;  /* 0x0000000b03027224 */ /* 0x040fe400078e0208 */
[----:B------:R-:W-:Y:S02]  /*12550*/  IMAD R252, R3, R9, R252 ;  /* 0x0000000903fc7224 */ /* 0x000fe400078e02fc */
[--C-:B------:R-:W-:Y:S01]  /*12560*/  @!P2 IMAD.IADD R7, R7, 0x1, -R3.reuse ;  /* 0x000000010707a824 */ /* 0x100fe200078e0a03 */
[----:B------:R-:W-:Y:S01]  /*12570*/  ISETP.GT.U32.AND P2, PT, R3, R2, PT ;  /* 0x000000020300720c */ /* 0x000fe20003f44070 */
[----:B------:R-:W-:-:S02]  /*12580*/  @!P4 IMAD.IADD R10, R10, 0x1, -R3 ;  /* 0x000000010a0ac824 */ /* 0x000fc400078e0a03 */
[----:B------:R-:W-:Y:S01]  /*12590*/  @!P5 IMAD.IADD R5, R5, 0x1, -R3 ;  /* 0x000000010505d824 */ /* 0x000fe200078e0a03 */
[C---:B------:R-:W-:Y:S02]  /*125a0*/  ISETP.GT.U32.AND P5, PT, R3.reuse, R252, PT ;  /* 0x000000fc0300720c */ /* 0x040fe40003fa4070 */
[C---:B------:R-:W-:Y:S01]  /*125b0*/  ISETP.GT.U32.AND P4, PT, R3.reuse, R10, PT ;  /* 0x0000000a0300720c */ /* 0x040fe20003f84070 */
[----:B------:R-:W-:Y:S02]  /*125c0*/  IMAD.MOV.U32 R11, RZ, RZ, R7 ;  /* 0x000000ffff0b7224 */ /* 0x000fe400078e0007 */
[----:B------:R-:W-:Y:S01]  /*125d0*/  @!P0 IMAD.IADD R6, R6, 0x1, -R3 ;  /* 0x0000000106068824 */ /* 0x000fe200078e0a03 */
[----:B------:R-:W-:Y:S01]  /*125e0*/  IABS R9, R53 ;  /* 0x0000003500097213 */ /* 0x000fe20000000000 */
[----:B------:R-:W-:Y:S02]  /*125f0*/  @!P3 IMAD.MOV R11, RZ, RZ, -R11 ;  /* 0x000000ffff0bb224 */ /* 0x000fe400078e0a0b */
[----:B------:R-:W-:Y:S01]  /*12600*/  @!P2 IMAD.IADD R2, R2, 0x1, -R3 ;  /* 0x000000010202a824 */ /* 0x000fe200078e0a03 */
[----:B------:R-:W-:-:S03]  /*12610*/  ISETP.GT.U32.AND P3, PT, R3, R6, PT ;  /* 0x000000060300720c */ /* 0x000fc60003f64070 */
[----:B------:R-:W-:Y:S01]  /*12620*/  @!P5 IMAD.IADD R252, R252, 0x1, -R3 ;  /* 0x00000001fcfcd824 */ /* 0x000fe200078e0a03 */
[----:B------:R-:W-:Y:S01]  /*12630*/  ISETP.GT.U32.AND P5, PT, R3, R2, PT ;  /* 0x000000020300720c */ /* 0x000fe20003fa4070 */
[----:B------:R-:W-:Y:S01]  /*12640*/  IMAD.HI.U32 R7, R4, R9, RZ ;  /* 0x0000000904077227 */ /* 0x000fe200078e00ff */
[----:B------:R-:W-:-:S03]  /*12650*/  ISETP.GE.AND P0, PT, R56, RZ, PT ;  /* 0x000000ff3800720c */ /* 0x000fc60003f06270 */
[----:B------:R-:W-:Y:S01]  /*12660*/  @!P4 IMAD.IADD R10, R10, 0x1, -R3 ;  /* 0x000000010a0ac824 */ /* 0x000fe200078e0a03 */
[----:B------:R-:W-:Y:S01]  /*12670*/  ISETP.GE.AND P4, PT, R50, RZ, PT ;  /* 0x000000ff3200720c */ /* 0x000fe20003f86270 */
[----:B------:R-:W-:Y:S01]  /*12680*/  @!P1 IMAD.MOV R5, RZ, RZ, -R5 ;  /* 0x000000ffff059224 */ /* 0x000fe200078e0a05 */
[----:B------:R-:W-:Y:S01]  /*12690*/  ISETP.GT.U32.AND P1, PT, R3, R252, PT ;  /* 0x000000fc0300720c */ /* 0x000fe20003f24070 */
[----:B------:R-:W-:Y:S02]  /*126a0*/  IMAD.MOV.U32 R50, RZ, RZ, R49 ;  /* 0x000000ffff327224 */ /* 0x000fe400078e0031 */
[----:B------:R-:W-:Y:S02]  /*126b0*/  IMAD.MOV.U32 R49, RZ, RZ, R48 ;  /* 0x000000ffff317224 */ /* 0x000fe400078e0030 */
[----:B------:R-:W-:Y:S01]  /*126c0*/  IMAD.MOV R7, RZ, RZ, -R7 ;  /* 0x000000ffff077224 */ /* 0x000fe200078e0a07 */
[----:B------:R-:W-:Y:S01]  /*126d0*/  ISETP.GE.AND P2, PT, R55, RZ, PT ;  /* 0x000000ff3700720c */ /* 0x000fe20003f46270 */
[----:B------:R-:W-:-:S02]  /*126e0*/  IMAD.MOV.U32 R48, RZ, RZ, R47 ;  /* 0x000000ffff307224 */ /* 0x000fc400078e002f */
[----:B------:R-:W-:Y:S02]  /*126f0*/  IMAD.MOV.U32 R47, RZ, RZ, R43 ;  /* 0x000000ffff2f7224 */ /* 0x000fe400078e002b */
[----:B------:R-:W-:Y:S01]  /*12700*/  IMAD.MOV.U32 R43, RZ, RZ, R42 ;  /* 0x000000ffff2b7224 */ /* 0x000fe200078e002a */
[----:B------:R-:W-:Y:S01]  /*12710*/  IABS R8, R54 ;  /* 0x0000003600087213 */ /* 0x000fe20000000000 */
[----:B------:R-:W-:Y:S01]  /*12720*/  IMAD.MOV.U32 R42, RZ, RZ, R35 ;  /* 0x000000ffff2a7224 */ /* 0x000fe200078e0023 */
[----:B------:R-:W-:Y:S01]  /*12730*/  STL [R1+0x10], R11 ;  /* 0x0000100b01007387 */ /* 0x000fe20000100800 */
[----:B------:R-:W-:Y:S02]  /*12740*/  IMAD R9, R3, R7, R9 ;  /* 0x0000000703097224 */ /* 0x000fe400078e0209 */
[----:B------:R-:W-:Y:S02]  /*12750*/  @!P3 IMAD.IADD R6, R6, 0x1, -R3 ;  /* 0x000000010606b824 */ /* 0x000fe400078e0a03 */
[----:B------:R-:W-:-:S02]  /*12760*/  IMAD.MOV.U32 R35, RZ, RZ, R34 ;  /* 0x000000ffff237224 */ /* 0x000fc400078e0022 */
[----:B------:R-:W-:Y:S01]  /*12770*/  IMAD.MOV.U32 R7, RZ, RZ, R10 ;  /* 0x000000ffff077224 */ /* 0x000fe200078e000a */
[----:B------:R-:W2:Y:S01]  /*12780*/  LDL.LU R34, [R1+0x2a4] ;  /* 0x0002a40001227983 */ /* 0x000ea20000300800 */
[----:B------:R-:W-:Y:S02]  /*12790*/  IMAD.MOV.U32 R56, RZ, RZ, R49 ;  /* 0x000000ffff387224 */ /* 0x000fe400078e0031 */
[----:B------:R-:W-:Y:S01]  /*127a0*/  IMAD.MOV.U32 R49, RZ, RZ, R47 ;  /* 0x000000ffff317224 */ /* 0x000fe200078e002f */
[----:B------:R0:W-:Y:S01]  /*127b0*/  STL [R1+0xc], R5 ;  /* 0x00000c0501007387 */ /* 0x0001e20000100800 */
[----:B------:R-:W-:Y:S02]  /*127c0*/  IMAD.MOV.U32 R47, RZ, RZ, R46 ;  /* 0x000000ffff2f7224 */ /* 0x000fe400078e002e */
[----:B------:R-:W-:Y:S02]  /*127d0*/  @!P6 IMAD.MOV R7, RZ, RZ, -R7 ;  /* 0x000000ffff07e224 */ /* 0x000fe400078e0a07 */
[----:B------:R-:W-:-:S02]  /*127e0*/  IMAD.MOV.U32 R57, RZ, RZ, R48 ;  /* 0x000000ffff397224 */ /* 0x000fc400078e0030 */
[----:B------:R-:W-:Y:S02]  /*127f0*/  IMAD.MOV.U32 R46, RZ, RZ, R45 ;  /* 0x000000ffff2e7224 */ /* 0x000fe400078e002d */
[----:B0-----:R-:W-:Y:S02]  /*12800*/  IMAD.MOV.U32 R5, RZ, RZ, R6 ;  /* 0x000000ffff057224 */ /* 0x001fe400078e0006 */
[----:B------:R-:W-:-:S04]  /*12810*/  IMAD.HI.U32 R11, R4, R8, RZ ;  /* 0x00000008040b7227 */ /* 0x000fc800078e00ff */
[----:B------:R-:W-:Y:S02]  /*12820*/  IMAD.MOV.U32 R45, RZ, RZ, R44 ;  /* 0x000000ffff2d7224 */ /* 0x000fe400078e002c */
[----:B------:R-:W-:Y:S02]  /*12830*/  IMAD.MOV.U32 R48, RZ, RZ, R41 ;  /* 0x000000ffff307224 */ /* 0x000fe400078e0029 */
[--C-:B------:R-:W-:Y:S02]  /*12840*/  @!P5 IMAD.IADD R2, R2, 0x1, -R3.reuse ;  /* 0x000000010202d824 */ /* 0x100fe400078e0a03 */
[----:B------:R-:W-:Y:S02]  /*12850*/  @!P1 IMAD.IADD R252, R252, 0x1, -R3 ;  /* 0x00000001fcfc9824 */ /* 0x000fe400078e0a03 */
[----:B------:R-:W-:Y:S01]  /*12860*/  @!P0 IMAD.MOV R5, RZ, RZ, -R5 ;  /* 0x000000ffff058224 */ /* 0x000fe200078e0a05 */
[----:B------:R-:W-:Y:S01]  /*12870*/  STL [R1+0x8], R7 ;  /* 0x0000080701007387 */ /* 0x000fe20000100800 */
[----:B------:R-:W-:-:S02]  /*12880*/  IMAD.MOV.U32 R55, RZ, RZ, R49 ;  /* 0x000000ffff377224 */ /* 0x000fc400078e0031 */
[----:B------:R-:W-:Y:S02]  /*12890*/  IMAD.MOV R11, RZ, RZ, -R11 ;  /* 0x000000ffff0b7224 */ /* 0x000fe400078e0a0b */
[----:B------:R-:W-:Y:S02]  /*128a0*/  IMAD.MOV.U32 R49, RZ, RZ, R48 ;  /* 0x000000ffff317224 */ /* 0x000fe400078e0030 */
[----:B------:R-:W-:Y:S02]  /*128b0*/  @!P4 IMAD.MOV R2, RZ, RZ, -R2 ;  /* 0x000000ffff02c224 */ /* 0x000fe400078e0a02 */
[----:B------:R-:W-:Y:S01]  /*128c0*/  @!P2 IMAD.MOV R252, RZ, RZ, -R252 ;  /* 0x000000fffffca224 */ /* 0x000fe200078e0afc */
[----:B------:R-:W-:Y:S01]  /*128d0*/  IABS R12, R50 ;  /* 0x00000032000c7213 */ /* 0x000fe20000000000 */
[C---:B------:R-:W-:Y:S01]  /*128e0*/  IMAD R8, R3.reuse, R11, R8 ;  /* 0x0000000b03087224 */ /* 0x040fe200078e0208 */
[----:B------:R-:W-:Y:S02]  /*128f0*/  ISETP.GE.AND P2, PT, R50, RZ, PT ;  /* 0x000000ff3200720c */ /* 0x000fe40003f46270 */
[----:B------:R-:W-:-:S02]  /*12900*/  ISETP.GT.U32.AND P0, PT, R3, R9, PT ;  /* 0x000000090300720c */ /* 0x000fc40003f04070 */
[----:B------:R-:W-:Y:S02]  /*12910*/  ISETP.GT.U32.AND P3, PT, R3, R8, PT ;  /* 0x000000080300720c */ /* 0x000fe40003f64070 */
[----:B------:R-:W-:-:S09]  /*12920*/  ISETP.GE.AND P6, PT, R54, RZ, PT ;  /* 0x000000ff3600720c */ /* 0x000fd20003fc6270 */
[--C-:B------:R-:W-:Y:S02]  /*12930*/  @!P0 IMAD.IADD R9, R9, 0x1, -R3.reuse ;  /* 0x0000000109098824 */ /* 0x100fe400078e0a03 */
[----:B------:R-:W-:-:S03]  /*12940*/  @!P3 IMAD.IADD R8, R8, 0x1, -R3 ;  /* 0x000000010808b824 */ /* 0x000fc600078e0a03 */
[C---:B------:R-:W-:Y:S02]  /*12950*/  ISETP.GT.U32.AND P4, PT, R3.reuse, R9, PT ;  /* 0x000000090300720c */ /* 0x040fe40003f84070 */
[----:B------:R-:W-:Y:S02]  /*12960*/  ISETP.GT.U32.AND P0, PT, R3, R8, PT ;  /* 0x000000080300720c */ /* 0x000fe40003f04070 */
[----:B------:R-:W-:Y:S01]  /*12970*/  ISETP.GE.AND P5, PT, R53, RZ, PT ;  /* 0x000000ff3500720c */ /* 0x000fe20003fa6270 */
[----:B------:R-:W-:-:S08]  /*12980*/  IMAD.MOV.U32 R54, RZ, RZ, R49 ;  /* 0x000000ffff367224 */ /* 0x000fd000078e0031 */
[--C-:B------:R-:W-:Y:S02]  /*12990*/  @!P4 IMAD.IADD R9, R9, 0x1, -R3.reuse ;  /* 0x000000010909c824 */ /* 0x100fe400078e0a03 */
[----:B------:R-:W-:Y:S02]  /*129a0*/  @!P0 IMAD.IADD R8, R8, 0x1, -R3 ;  /* 0x0000000108088824 */ /* 0x000fe400078e0a03 */
[----:B------:R-:W-:Y:S02]  /*129b0*/  @!P5 IMAD.MOV R9, RZ, RZ, -R9 ;  /* 0x000000ffff09d224 */ /* 0x000fe400078e0a09 */
[----:B------:R-:W-:Y:S01]  /*129c0*/  @!P6 IMAD.MOV R8, RZ, RZ, -R8 ;  /* 0x000000ffff08e224 */ /* 0x000fe200078e0a08 */
[----:B------:R-:W-:Y:S02]  /*129d0*/  IABS R11, R51 ;  /* 0x00000033000b7213 */ /* 0x000fe40000000000 */
[----:B------:R-:W-:Y:S01]  /*129e0*/  ISETP.GE.AND P3, PT, R51, RZ, PT ;  /* 0x000000ff3300720c */ /* 0x000fe20003f66270 */
[----:B------:R-:W-:-:S02]  /*129f0*/  IMAD.MOV.U32 R51, RZ, RZ, R47 ;  /* 0x000000ffff337224 */ /* 0x000fc400078e002f */
[----:B----4-:R-:W-:Y:S02]  /*12a00*/  IMAD.MOV.U32 R44, RZ, RZ, R40 ;  /* 0x000000ffff2c7224 */ /* 0x010fe400078e0028 */
[----:B------:R-:W-:Y:S02]  /*12a10*/  IMAD.MOV.U32 R40, RZ, RZ, R26 ;  /* 0x000000ffff287224 */ /* 0x000fe400078e001a */
[----:B------:R-:W-:Y:S02]  /*12a20*/  IMAD.MOV.U32 R26, RZ, RZ, R126 ;  /* 0x000000ffff1a7224 */ /* 0x000fe400078e007e */
[----:B------:R-:W4:Y:S01]  /*12a30*/  LDL.LU R126, [R1+0x320] ;  /* 0x00032000017e7983 */ /* 0x000f220000300800 */
[----:B------:R-:W-:Y:S02]  /*12a40*/  IMAD.MOV.U32 R48, RZ, RZ, R44 ;  /* 0x000000ffff307224 */ /* 0x000fe400078e002c */
[----:B------:R-:W-:Y:S01]  /*12a50*/  IMAD.MOV.U32 R44, RZ, RZ, R37 ;  /* 0x000000ffff2c7224 */ /* 0x000fe200078e0025 */
[----:B------:R-:W2:Y:S01]  /*12a60*/  LDL.LU R41, [R1+0x1dc] ;  /* 0x0001dc0001297983 */ /* 0x000ea20000300800 */
[----:B------:R-:W-:-:S03]  /*12a70*/  IMAD.MOV.U32 R37, RZ, RZ, R29 ;  /* 0x000000ffff257224 */ /* 0x000fc600078e001d */
[----:B------:R0:W-:Y:S01]  /*12a80*/  STL [R1+0x4], R5 ;  /* 0x0000040501007387 */ /* 0x0001e20000100800 */
[----:B------:R-:W-:-:S03]  /*12a90*/  IMAD.MOV.U32 R50, RZ, RZ, R48 ;  /* 0x000000ffff327224 */ /* 0x000fc600078e0030 */
[----:B------:R-:W4:Y:S04]  /*12aa0*/  LDL.LU R29, [R1+0x1ac] ;  /* 0x0001ac00011d7983 */ /* 0x000f280000300800 */
[----:B------:R1:W-:Y:S04]  /*12ab0*/  STL [R1], R2 ;  /* 0x0000000201007387 */ /* 0x0003e80000100800 */
[----:B------:R-:W-:Y:S04]  /*12ac0*/  STL [R1+0x1ddc], R252 ;  /* 0x001ddcfc01007387 */ /* 0x000fe80000100800 */
[----:B------:R-:W2:Y:S04]  /*12ad0*/  LDL.LU R48, [R1+0x150] ;  /* 0x0001500001307983 */ /* 0x000ea80000300800 */
[----:B------:R-:W4:Y:S04]  /*12ae0*/  LDL.LU R49, [R1+0x15c] ;  /* 0x00015c0001317983 */ /* 0x000f280000300800 */
[----:B------:R-:W-:Y:S04]  /*12af0*/  STL [R1+0x1de0], R8 ;  /* 0x001de00801007387 */ /* 0x000fe80000100800 */
[----:B------:R-:W-:Y:S04]  /*12b00*/  STL [R1+0x1de4], R9 ;  /* 0x001de40901007387 */ /* 0x000fe80000100800 */
[----:B------:R-:W4:Y:S01]  /*12b10*/  LDL.LU R47, [R1+0x200] ;  /* 0x00020000012f7983 */ /* 0x000f220000300800 */
[----:B------:R-:W-:Y:S01]  /*12b20*/  IABS R10, R52 ;  /* 0x00000034000a7213 */ /* 0x000fe20000000000 */
[----:B0-----:R-:W-:-:S04]  /*12b30*/  IMAD.HI.U32 R5, R4, R11, RZ ;  /* 0x0000000b04057227 */ /* 0x001fc800078e00ff */
[----:B------:R-:W-:-:S04]  /*12b40*/  IMAD.HI.U32 R6, R4, R10, RZ ;  /* 0x0000000a04067227 */ /* 0x000fc800078e00ff */
[----:B------:R-:W-:Y:S02]  /*12b50*/  IMAD.MOV R6, RZ, RZ, -R6 ;  /* 0x000000ffff067224 */ /* 0x000fe400078e0a06 */
[----:B------:R-:W-:Y:S02]  /*12b60*/  IMAD.MOV R5, RZ, RZ, -R5 ;  /* 0x000000ffff057224 */ /* 0x000fe400078e0a05 */
[C---:B------:R-:W-:Y:S02]  /*12b70*/  IMAD R10, R3.reuse, R6, R10 ;  /* 0x00000006030a7224 */ /* 0x040fe400078e020a */
[C---:B------:R-:W-:Y:S02]  /*12b80*/  IMAD R11, R3.reuse, R5, R11 ;  /* 0x00000005030b7224 */ /* 0x040fe400078e020b */
[----:B------:R-:W-:Y:S01]  /*12b90*/  IMAD.HI.U32 R13, R4, R12, RZ ;  /* 0x0000000c040d7227 */ /* 0x000fe200078e00ff */
[C---:B------:R-:W-:Y:S02]  /*12ba0*/  ISETP.GT.U32.AND P0, PT, R3.reuse, R10, PT ;  /* 0x0000000a0300720c */ /* 0x040fe40003f04070 */
[----:B------:R-:W-:Y:S01]  /*12bb0*/  ISETP.GT.U32.AND P4, PT, R3, R11, PT ;  /* 0x0000000b0300720c */ /* 0x000fe20003f84070 */
[----:B------:R-:W-:-:S04]  /*12bc0*/  IMAD.MOV R13, RZ, RZ, -R13 ;  /* 0x000000ffff0d7224 */ /* 0x000fc800078e0a0d */
[----:B------:R-:W-:Y:S01]  /*12bd0*/  IMAD R12, R3, R13, R12 ;  /* 0x0000000d030c7224 */ /* 0x000fe200078e020c */
[----:B------:R-:W-:-:S05]  /*12be0*/  IABS R5, R57 ;  /* 0x0000003900057213 */ /* 0x000fca0000000000 */
[--C-:B------:R-:W-:Y:S01]  /*12bf0*/  @!P0 IMAD.IADD R10, R10, 0x1, -R3.reuse ;  /* 0x000000010a0a8824 */ /* 0x100fe200078e0a03 */
[----:B------:R-:W-:Y:S01]  /*12c00*/  ISETP.GT.U32.AND P0, PT, R3, R12, PT ;  /* 0x0000000c0300720c */ /* 0x000fe20003f04070 */
[----:B------:R-:W-:Y:S01]  /*12c10*/  @!P4 IMAD.IADD R11, R11, 0x1, -R3 ;  /* 0x000000010b0bc824 */ /* 0x000fe200078e0a03 */
[----:B------:R-:W-:Y:S01]  /*12c20*/  IABS R6, R56 ;  /* 0x0000003800067213 */ /* 0x000fe20000000000 */
[C---:B------:R-:W-:Y:S01]  /*12c30*/  IMAD.HI.U32 R15, R4.reuse, R5, RZ ;  /* 0x00000005040f7227 */ /* 0x040fe200078e00ff */
[C---:B------:R-:W-:Y:S02]  /*12c40*/  ISETP.GT.U32.AND P4, PT, R3.reuse, R10, PT ;  /* 0x0000000a0300720c */ /* 0x040fe40003f84070 */
[----:B------:R-:W-:Y:S01]  /*12c50*/  ISETP.GT.U32.AND P6, PT, R3, R11, PT ;  /* 0x0000000b0300720c */ /* 0x000fe20003fc4070 */
[----:B------:R-:W-:Y:S01]  /*12c60*/  IMAD.HI.U32 R14, R4, R6, RZ ;  /* 0x00000006040e7227 */ /* 0x000fe200078e00ff */
[----:B------:R-:W-:Y:S02]  /*12c70*/  ISETP.GE.AND P1, PT, R52, RZ, PT ;  /* 0x000000ff3400720c */ /* 0x000fe40003f26270 */
[----:B------:R-:W-:Y:S01]  /*12c80*/  IABS R7, R50 ;  /* 0x0000003200077213 */ /* 0x000fe20000000000 */
[----:B------:R-:W-:Y:S01]  /*12c90*/  IMAD.MOV R15, RZ, RZ, -R15 ;  /* 0x000000ffff0f7224 */ /* 0x000fe200078e0a0f */
[----:B-1----:R-:W-:Y:S01]  /*12ca0*/  IABS R2, R55 ;  /* 0x0000003700027213 */ /* 0x002fe20000000000 */
[----:B------:R-:W-:-:S02]  /*12cb0*/  @!P0 IMAD.IADD R12, R12, 0x1, -R3 ;  /* 0x000000010c0c8824 */ /* 0x000fc400078e0a03 */
[----:B------:R-:W-:Y:S02]  /*12cc0*/  IMAD.MOV R14, RZ, RZ, -R14 ;  /* 0x000000ffff0e7224 */ /* 0x000fe400078e0a0e */
[C---:B------:R-:W-:Y:S02]  /*12cd0*/  IMAD R5, R3.reuse, R15, R5 ;  /* 0x0000000f03057224 */ /* 0x040fe400078e0205 */
[----:B------:R-:W-:Y:S01]  /*12ce0*/  IMAD.HI.U32 R16, R4, R7, RZ ;  /* 0x0000000704107227 */ /* 0x000fe200078e00ff */
[----:B------:R-:W-:-:S03]  /*12cf0*/  ISETP.GT.U32.AND P0, PT, R3, R12, PT ;  /* 0x0000000c0300720c */ /* 0x000fc60003f04070 */
[----:B------:R-:W-:Y:S02]  /*12d00*/  IMAD R6, R3, R14, R6 ;  /* 0x0000000e03067224 */ /* 0x000fe400078e0206 */
[--C-:B------:R-:W-:Y:S02]  /*12d10*/  @!P4 IMAD.IADD R10, R10, 0x1, -R3.reuse ;  /* 0x000000010a0ac824 */ /* 0x100fe400078e0a03 */
[----:B------:R-:W-:Y:S01]  /*12d20*/  @!P6 IMAD.IADD R11, R11, 0x1, -R3 ;  /* 0x000000010b0be824 */ /* 0x000fe200078e0a03 */
[----:B------:R-:W-:Y:S01]  /*12d30*/  ISETP.GT.U32.AND P6, PT, R3, R5, PT ;  /* 0x000000050300720c */ /* 0x000fe20003fc4070 */
[----:B------:R-:W-:-:S04]  /*12d40*/  IMAD.HI.U32 R13, R4, R2, RZ ;  /* 0x00000002040d7227 */ /* 0x000fc800078e00ff */
[----:B------:R-:W-:Y:S02]  /*12d50*/  IMAD.MOV R16, RZ, RZ, -R16 ;  /* 0x000000ffff107224 */ /* 0x000fe400078e0a10 */
[----:B------:R-:W-:Y:S01]  /*12d60*/  @!P1 IMAD.MOV R10, RZ, RZ, -R10 ;  /* 0x000000ffff0a9224 */ /* 0x000fe200078e0a0a */
[C---:B------:R-:W-:Y:S01]  /*12d70*/  ISETP.GT.U32.AND P1, PT, R3.reuse, R6, PT ;  /* 0x000000060300720c */ /* 0x040fe20003f24070 */
[----:B------:R-:W-:Y:S02]  /*12d80*/  IMAD.MOV R13, RZ, RZ, -R13 ;  /* 0x000000ffff0d7224 */ /* 0x000fe400078e0a0d */
[C---:B------:R-:W-:Y:S02]  /*12d90*/  IMAD R7, R3.reuse, R16, R7 ;  /* 0x0000001003077224 */ /* 0x040fe400078e0207 */
[----:B------:R-:W-:-:S03]  /*12da0*/  IMAD R2, R3, R13, R2 ;  /* 0x0000000d03027224 */ /* 0x000fc600078e0202 */
[----:B------:R-:W-:Y:S01]  /*12db0*/  ISETP.GT.U32.AND P4, PT, R3, R7, PT ;  /* 0x000000070300720c */ /* 0x000fe20003f84070 */
[--C-:B------:R-:W-:Y:S01]  /*12dc0*/  @!P0 IMAD.IADD R12, R12, 0x1, -R3.reuse ;  /* 0x000000010c0c8824 */ /* 0x100fe200078e0a03 */
[----:B------:R-:W-:Y:S01]  /*12dd0*/  IABS R13, R54 ;  /* 0x00000036000d7213 */ /* 0x000fe20000000000 */
[--C-:B------:R-:W-:Y:S01]  /*12de0*/  @!P6 IMAD.IADD R5, R5, 0x1, -R3.reuse ;  /* 0x000000010505e824 */ /* 0x100fe200078e0a03 */
[C---:B------:R-:W-:Y:S01]  /*12df0*/  ISETP.GT.U32.AND P0, PT, R3.reuse, R2, PT ;  /* 0x000000020300720c */ /* 0x040fe20003f04070 */
[----:B------:R-:W-:Y:S02]  /*12e00*/  @!P1 IMAD.IADD R6, R6, 0x1, -R3 ;  /* 0x0000000106069824 */ /* 0x000fe400078e0a03 */
[----:B------:R-:W-:Y:S01]  /*12e10*/  IMAD.HI.U32 R17, R4, R13, RZ ;  /* 0x0000000d04117227 */ /* 0x000fe200078e00ff */
[----:B------:R-:W-:-:S03]  /*12e20*/  ISETP.GT.U32.AND P1, PT, R3, R5, PT ;  /* 0x000000050300720c */ /* 0x000fc60003f24070 */
[----:B------:R-:W-:Y:S02]  /*12e30*/  IMAD.MOV R17, RZ, RZ, -R17 ;  /* 0x000000ffff117224 */ /* 0x000fe400078e0a11 */
[----:B------:R-:W-:Y:S02]  /*12e40*/  @!P4 IMAD.IADD R7, R7, 0x1, -R3 ;  /* 0x000000010707c824 */ /* 0x000fe400078e0a03 */
[----:B------:R-:W-:Y:S02]  /*12e50*/  IMAD.MOV.U32 R52, RZ, RZ, R46 ;  /* 0x000000ffff347224 */ /* 0x000fe400078e002e */
[C---:B------:R-:W-:Y:S02]  /*12e60*/  IMAD R17, R3.reuse, R17, R13 ;  /* 0x0000001103117224 */ /* 0x040fe400078e020d */
[--C-:B------:R-:W-:Y:S01]  /*12e70*/  @!P0 IMAD.IADD R2, R2, 0x1, -R3.reuse ;  /* 0x0000000102028824 */ /* 0x100fe200078e0a03 */
[C---:B------:R-:W-:Y:S02]  /*12e80*/  ISETP.GT.U32.AND P0, PT, R3.reuse, R6, PT ;  /* 0x000000060300720c */ /* 0x040fe40003f04070 */
[----:B------:R-:W-:Y:S01]  /*12e90*/  ISETP.GT.U32.AND P6, PT, R3, R7, PT ;  /* 0x000000070300720c */ /* 0x000fe20003fc4070 */
[----:B------:R-:W-:Y:S01]  /*12ea0*/  @!P1 IMAD.IADD R5, R5, 0x1, -R3 ;  /* 0x0000000105059824 */ /* 0x000fe200078e0a03 */
[----:B------:R-:W-:-:S02]  /*12eb0*/  IABS R19, R52 ;  /* 0x0000003400137213 */ /* 0x000fc40000000000 */
[C---:B------:R-:W-:Y:S02]  /*12ec0*/  ISETP.GT.U32.AND P1, PT, R3.reuse, R17, PT ;  /* 0x000000110300720c */ /* 0x040fe40003f24070 */
[----:B------:R-:W-:Y:S01]  /*12ed0*/  ISETP.GE.AND P5, PT, R50, RZ, PT ;  /* 0x000000ff3200720c */ /* 0x000fe20003fa6270 */
[----:B------:R-:W-:Y:S01]  /*12ee0*/  @!P2 IMAD.MOV R12, RZ, RZ, -R12 ;  /* 0x000000ffff0ca224 */ /* 0x000fe200078e0a0c */
[----:B------:R-:W-:-:S03]  /*12ef0*/  ISETP.GT.U32.AND P2, PT, R3, R2, PT ;  /* 0x000000020300720c */ /* 0x000fc60003f44070 */
[--C-:B------:R-:W-:Y:S02]  /*12f00*/  @!P0 IMAD.IADD R6, R6, 0x1, -R3.reuse ;  /* 0x0000000106068824 */ /* 0x100fe400078e0a03 */
[----:B------:R-:W-:-:S04]  /*12f10*/  @!P6 IMAD.IADD R7, R7, 0x1, -R3 ;  /* 0x000000010707e824 */ /* 0x000fc800078e0a03 */
[----:B------:R-:W-:Y:S02]  /*12f20*/  @!P1 IMAD.IADD R17, R17, 0x1, -R3 ;  /* 0x0000000111119824 */ /* 0x000fe400078e0a03 */
[----:B------:R-:W-:Y:S01]  /*12f30*/  @!P3 IMAD.MOV R11, RZ, RZ, -R11 ;  /* 0x000000ffff0bb224 */ /* 0x000fe200078e0a0b */
[----:B------:R-:W-:Y:S01]  /*12f40*/  ISETP.GE.AND P3, PT, R57, RZ, PT ;  /* 0x000000ff3900720c */ /* 0x000fe20003f66270 */
[----:B------:R-:W-:Y:S01]  /*12f50*/  @!P2 IMAD.IADD R2, R2, 0x1, -R3 ;  /* 0x000000010202a824 */ /* 0x000fe200078e0a03 */
[----:B------:R-:W-:Y:S02]  /*12f60*/  ISETP.GE.AND P4, PT, R56, RZ, PT ;  /* 0x000000ff3800720c */ /* 0x000fe40003f86270 */
[----:B------:R-:W-:Y:S02]  /*12f70*/  IABS R20, R51 ;  /* 0x0000003300147213 */ /* 0x000fe40000000000 */
[----:B------:R-:W-:Y:S01]  /*12f80*/  ISETP.GE.AND P2, PT, R54, RZ, PT ;  /* 0x000000ff3600720c */ /* 0x000fe20003f46270 */
[----:B------:R-:W-:Y:S01]  /*12f90*/  IMAD.MOV.U32 R46, RZ, RZ, R40 ;  /* 0x000000ffff2e7224 */ /* 0x000fe200078e0028 */
[----:B------:R-:W-:Y:S01]  /*12fa0*/  ISETP.GE.AND P6, PT, R55, RZ, PT ;  /* 0x000000ff3700720c */ /* 0x000fe20003fc6270 */
[----:B------:R-:W-:-:S04]  /*12fb0*/  IMAD.HI.U32 R22, R4, R20, RZ ;  /* 0x0000001404167227 */ /* 0x000fc800078e00ff */
[----:B------:R-:W-:Y:S02]  /*12fc0*/  IMAD.MOV.U32 R40, RZ, RZ, R38 ;  /* 0x000000ffff287224 */ /* 0x000fe400078e0026 */
[----:B------:R-:W-:Y:S02]  /*12fd0*/  IMAD.MOV.U32 R14, RZ, RZ, R5 ;  /* 0x000000ffff0e7224 */ /* 0x000fe400078e0005 */
[----:B---3--:R-:W-:Y:S02]  /*12fe0*/  IMAD.MOV.U32 R38, RZ, RZ, R127 ;  /* 0x000000ffff267224 */ /* 0x008fe400078e007f */
[----:B------:R-:W-:Y:S01]  /*12ff0*/  IMAD.MOV R22, RZ, RZ, -R22 ;  /* 0x000000ffff167224 */ /* 0x000fe200078e0a16 */
[----:B------:R-:W3:Y:S01]  /*13000*/  LDL.LU R127, [R1+0x650] ;  /* 0x00065000017f7983 */ /* 0x000ee20000300800 */
[----:B------:R-:W-:Y:S02]  /*13010*/  IMAD.MOV.U32 R15, RZ, RZ, R6 ;  /* 0x000000ffff0f7224 */ /* 0x000fe400078e0006 */
[----:B------:R-:W-:-:S02]  /*13020*/  IMAD.MOV.U32 R16, RZ, RZ, R2 ;  /* 0x000000ffff107224 */ /* 0x000fc400078e0002 */
[----:B------:R-:W-:Y:S02]  /*13030*/  @!P3 IMAD.MOV R14, RZ, RZ, -R14 ;  /* 0x000000ffff0eb224 */ /* 0x000fe400078e0a0e */
[----:B------:R-:W-:Y:S02]  /*13040*/  @!P4 IMAD.MOV R15, RZ, RZ, -R15 ;  /* 0x000000ffff0fc224 */ /* 0x000fe400078e0a0f */
[----:B------:R-:W-:Y:S02]  /*13050*/  IMAD R20, R3, R22, R20 ;  /* 0x0000001603147224 */ /* 0x000fe400078e0214 */
[----:B------:R-:W-:Y:S02]  /*13060*/  @!P6 IMAD.MOV R16, RZ, RZ, -R16 ;  /* 0x000000ffff10e224 */ /* 0x000fe400078e0a10 */
[----:B--2---:R-:W-:-:S05]  /*13070*/  IMAD.MOV.U32 R53, RZ, RZ, R48 ;  /* 0x000000ffff357224 */ /* 0x004fca00078e0030 */
[----:B------:R-:W-:-:S05]  /*13080*/  IABS R18, R53 ;  /* 0x0000003500127213 */ /* 0x000fca0000000000 */
[----:B------:R-:W-:-:S04]  /*13090*/  IMAD.HI.U32 R13, R4, R18, RZ ;  /* 0x00000012040d7227 */ /* 0x000fc800078e00ff */
[----:B------:R-:W-:-:S04]  /*130a0*/  IMAD.MOV R13, RZ, RZ, -R13 ;  /* 0x000000ffff0d7224 */ /* 0x000fc800078e0a0d */
[----:B------:R-:W-:Y:S02]  /*130b0*/  IMAD R18, R3, R13, R18 ;  /* 0x0000000d03127224 */ /* 0x000fe400078e0212 */
[----:B------:R-:W-:-:S03]  /*130c0*/  IMAD.HI.U32 R13, R4, R19, RZ ;  /* 0x00000013040d7227 */ /* 0x000fc600078e00ff */
[----:B------:R-:W-:Y:S01]  /*130d0*/  ISETP.GT.U32.AND P0, PT, R3, R18, PT ;  /* 0x000000120300720c */ /* 0x000fe20003f04070 */
[----:B------:R-:W-:-:S04]  /*130e0*/  IMAD.MOV R13, RZ, RZ, -R13 ;  /* 0x000000ffff0d7224 */ /* 0x000fc800078e0a0d */
[----:B------:R-:W-:Y:S02]  /*130f0*/  IMAD R19, R3, R13, R19 ;  /* 0x0000000d03137224 */ /* 0x000fe400078e0213 */
[----:B------:R-:W-:-:S04]  /*13100*/  IMAD.MOV.U32 R13, RZ, RZ, R7 ;  /* 0x000000ffff0d7224 */ /* 0x000fc800078e0007 */
[----:B------:R-:W-:Y:S01]  /*13110*/  @!P5 IMAD.MOV R13, RZ, RZ, -R13 ;  /* 0x000000ffff0dd224 */ /* 0x000fe200078e0a0d */
[C---:B------:R-:W-:Y:S01]  /*13120*/  ISETP.GT.U32.AND P5, PT, R3.reuse, R17, PT ;  /* 0x000000110300720c */ /* 0x040fe20003fa4070 */
[----:B------:R-:W-:Y:S02]  /*13130*/  @!P0 IMAD.IADD R18, R18, 0x1, -R3 ;  /* 0x0000000112128824 */ /* 0x000fe400078e0a03 */
[----:B----4-:R-:W-:Y:S02]  /*13140*/  IMAD.MOV.U32 R50, RZ, RZ, R49 ;  /* 0x000000ffff327224 */ /* 0x010fe400078e0031 */
[----:B------:R-:W-:Y:S01]  /*13150*/  IMAD.MOV.U32 R49, RZ, RZ, R128 ;  /* 0x000000ffff317224 */ /* 0x000fe200078e0080 */
[----:B------:R-:W-:Y:S01]  /*13160*/  ISETP.GT.U32.AND P0, PT, R3, R18, PT ;  /* 0x000000120300720c */ /* 0x000fe20003f04070 */
[----:B------:R-:W-:Y:S01]  /*13170*/  IMAD.MOV.U32 R48, RZ, RZ, R45 ;  /* 0x000000ffff307224 */ /* 0x000fe200078e002d */
[----:B------:R-:W-:Y:S01]  /*13180*/  ISETP.GE.AND P1, PT, R53, RZ, PT ;  /* 0x000000ff3500720c */ /* 0x000fe20003f26270 */
[----:B------:R-:W-:Y:S01]  /*13190*/  IMAD.MOV.U32 R45, RZ, RZ, R41 ;  /* 0x000000ffff2d7224 */ /* 0x000fe200078e0029 */
[----:B------:R-:W-:Y:S01]  /*131a0*/  IABS R21, R50 ;  /* 0x0000003200157213 */ /* 0x000fe20000000000 */
[----:B------:R-:W-:Y:S01]  /*131b0*/  IMAD.MOV.U32 R65, RZ, RZ, R49 ;  /* 0x000000ffff417224 */ /* 0x000fe200078e0031 */
[----:B------:R-:W2:Y:S01]  /*131c0*/  LDL.LU R128, [R1+0x1e8] ;  /* 0x0001e80001807983 */ /* 0x000ea20000300800 */
[----:B------:R-:W-:-:S02]  /*131d0*/  IMAD.MOV.U32 R49, RZ, RZ, R47 ;  /* 0x000000ffff317224 */ /* 0x000fc400078e002f */
[----:B------:R-:W-:Y:S02]  /*131e0*/  IMAD.MOV.U32 R64, RZ, RZ, R48 ;  /* 0x000000ffff407224 */ /* 0x000fe400078e0030 */
[----:B------:R-:W-:Y:S02]  /*131f0*/  IMAD.MOV.U32 R48, RZ, RZ, R46 ;  /* 0x000000ffff307224 */ /* 0x000fe400078e002e */
[----:B------:R-:W-:Y:S01]  /*13200*/  @!P5 IMAD.IADD R17, R17, 0x1, -R3 ;  /* 0x000000011111d824 */ /* 0x000fe200078e0a03 */
[----:B------:R-:W-:Y:S01]  /*13210*/  ISETP.GE.AND P5, PT, R50, RZ, PT ;  /* 0x000000ff3200720c */ /* 0x000fe20003fa6270 */
[----:B------:R-:W-:Y:S02]  /*13220*/  IMAD.MOV.U32 R47, RZ, RZ, R45 ;  /* 0x000000ffff2f7224 */ /* 0x000fe400078e002d */
[----:B------:R-:W-:Y:S02]  /*13230*/  IMAD.MOV.U32 R46, RZ, RZ, R44 ;  /* 0x000000ffff2e7224 */ /* 0x000fe400078e002c */
[----:B------:R-:W-:-:S02]  /*13240*/  IMAD.MOV.U32 R50, RZ, RZ, R49 ;  /* 0x000000ffff327224 */ /* 0x000fc400078e0031 */
[----:B------:R-:W-:Y:S02]  /*13250*/  IMAD.MOV.U32 R45, RZ, RZ, R37 ;  /* 0x000000ffff2d7224 */ /* 0x000fe400078e0025 */
[----:B------:R-:W-:Y:S02]  /*13260*/  IMAD.MOV.U32 R41, RZ, RZ, R124 ;  /* 0x000000ffff297224 */ /* 0x000fe400078e007c */
[----:B------:R-:W-:Y:S01]  /*13270*/  IMAD.MOV.U32 R44, RZ, RZ, R29 ;  /* 0x000000ffff2c7224 */ /* 0x000fe200078e001d */
[----:B------:R-:W4:Y:S01]  /*13280*/  LDL.LU R124, [R1+0x3f0] ;  /* 0x0003f000017c7983 */ /* 0x000f220000300800 */
[----:B------:R-:W-:Y:S02]  /*13290*/  IMAD.MOV.U32 R49, RZ, RZ, R48 ;  /* 0x000000ffff317224 */ /* 0x000fe400078e0030 */
[----:B------:R-:W-:Y:S01]  /*132a0*/  IMAD.MOV.U32 R37, RZ, RZ, R28 ;  /* 0x000000ffff257224 */ /* 0x000fe200078e001c */
[----:B------:R-:W-:Y:S01]  /*132b0*/  STL [R1+0x1de8], R10 ;  /* 0x001de80a01007387 */ /* 0x000fe20000100800 */
[----:B------:R-:W-:Y:S01]  /*132c0*/  IMAD.MOV.U32 R48, RZ, RZ, R47 ;  /* 0x000000ffff307224 */ /* 0x000fe200078e002f */
[----:B------:R-:W-:Y:S01]  /*132d0*/  IABS R22, R50 ;  /* 0x0000003200167213 */ /* 0x000fe20000000000 */
[----:B------:R-:W-:Y:S01]  /*132e0*/  IMAD.MOV.U32 R47, RZ, RZ, R46 ;  /* 0x000000ffff2f7224 */ /* 0x000fe200078e002e */
[----:B------:R-:W-:Y:S01]  /*132f0*/  STL [R1+0x1dec], R11 ;  /* 0x001dec0b01007387 */ /* 0x000fe20000100800 */
[----:B------:R-:W-:Y:S01]  /*13300*/  @!P2 IMAD.MOV R17, RZ, RZ, -R17 ;  /* 0x000000ffff11a224 */ /* 0x000fe200078e0a11 */
[----:B------:R-:W-:Y:S01]  /*13310*/  ISETP.GE.AND P2, PT, R50, RZ, PT ;  /* 0x000000ff3200720c */ /* 0x000fe20003f46270 */
[----:B------:R-:W-:Y:S01]  /*13320*/  IMAD.MOV.U32 R46, RZ, RZ, R45 ;  /* 0x000000ffff2e7224 */ /* 0x000fe200078e002d */
[----:B------:R-:W-:Y:S01]  /*13330*/  STL [R1+0x1df0], R12 ;  /* 0x001df00c01007387 */ /* 0x000fe20000100800 */
[----:B------:R-:W-:-:S02]  /*13340*/  IMAD.MOV.U32 R45, RZ, RZ, R44 ;  /* 0x000000ffff2d7224 */ /* 0x000fc400078e002c */
[----:B------:R-:W-:Y:S01]  /*13350*/  IMAD.MOV.U32 R50, RZ, RZ, R49 ;  /* 0x000000ffff327224 */ /* 0x000fe200078e0031 */
[----:B------:R-:W-:Y:S01]  /*13360*/  STL [R1+0x1df4], R13 ;  /* 0x001df40d01007387 */ /* 0x000fe20000100800 */
[----:B------:R-:W-:Y:S02]  /*13370*/  IMAD.MOV.U32 R44, RZ, RZ, R37 ;  /* 0x000000ffff2c7224 */ /* 0x000fe400078e0025 */
[----:B------:R-:W-:Y:S01]  /*13380*/  @!P0 IMAD.IADD R18, R18, 0x1, -R3 ;  /* 0x0000000112128824 */ /* 0x000fe200078e0a03 */
[----:B------:R-:W-:Y:S01]  /*13390*/  STL [R1+0x1df8], R14 ;  /* 0x001df80e01007387 */ /* 0x000fe20000100800 */
[----:B------:R-:W-:Y:S02]  /*133a0*/  IMAD.MOV.U32 R49, RZ, RZ, R48 ;  /* 0x000000ffff317224 */ /* 0x000fe400078e0030 */
[----:B------:R-:W-:Y:S01]  /*133b0*/  IMAD.MOV.U32 R48, RZ, RZ, R47 ;  /* 0x000000ffff307224 */ /* 0x000fe200078e002f */
[----:B------:R-:W-:Y:S01]  /*133c0*/  STL [R1+0x1dfc], R15 ;  /* 0x001dfc0f01007387 */ /* 0x000fe20000100800 */
[----:B------:R-:W-:-:S02]  /*133d0*/  IMAD.MOV.U32 R47, RZ, RZ, R46 ;  /* 0x000000ffff2f7224 */ /* 0x000fc400078e002e */
[----:B------:R-:W-:Y:S01]  /*133e0*/  IMAD.MOV.U32 R28, RZ, RZ, R129 ;  /* 0x000000ffff1c7224 */ /* 0x000fe200078e0081 */
[----:B------:R-:W3:Y:S01]  /*133f0*/  LDL.LU R29, [R1+0x28c] ;  /* 0x00028c00011d7983 */ /* 0x000ee20000300800 */
[----:B------:R-:W-:Y:S02]  /*13400*/  IMAD.MOV.U32 R46, RZ, RZ, R45 ;  /* 0x000000ffff2e7224 */ /* 0x000fe400078e002d */
[----:B------:R-:W-:Y:S01]  /*13410*/  IMAD.MOV.U32 R45, RZ, RZ, R44 ;  /* 0x000000ffff2d7224 */ /* 0x000fe200078e002c */
[----:B------:R-:W4:Y:S01]  /*13420*/  LDL.LU R129, [R1+0x414] ;  /* 0x0004140001817983 */ /* 0x000f220000300800 */
[----:B------:R-:W-:Y:S02]  /*13430*/  @!P1 IMAD.MOV R18, RZ, RZ, -R18 ;  /* 0x000000ffff129224 */ /* 0x000fe400078e0a12 */
[----:B------:R-:W-:Y:S01]  /*13440*/  IMAD.MOV.U32 R44, RZ, RZ, R43 ;  /* 0x000000ffff2c7224 */ /* 0x000fe200078e002b */
[----:B------:R-:W-:Y:S01]  /*13450*/  STL [R1+0x1e00], R16 ;  /* 0x001e001001007387 */ /* 0x000fe20000100800 */
[----:B------:R-:W-:-:S02]  /*13460*/  IMAD.MOV.U32 R43, RZ, RZ, R42 ;  /* 0x000000ffff2b7224 */ /* 0x000fc400078e002a */
[----:B------:R-:W-:Y:S01]  /*13470*/  IMAD.MOV.U32 R42, RZ, RZ, R36 ;  /* 0x000000ffff2a7224 */ /* 0x000fe200078e0024 */
[----:B------:R-:W4:Y:S01]  /*13480*/  LDL.LU R37, [R1+0x410] ;  /* 0x0004100001257983 */ /* 0x000f220000300800 */
[----:B------:R-:W-:-:S03]  /*13490*/  IMAD.MOV.U32 R61, RZ, RZ, R49 ;  /* 0x000000ffff3d7224 */ /* 0x000fc600078e0031 */
[----:B------:R-:W-:Y:S01]  /*134a0*/  STL [R1+0x1e04], R17 ;  /* 0x001e041101007387 */ /* 0x000fe20000100800 */
[----:B------:R-:W-:-:S03]  /*134b0*/  IMAD.MOV.U32 R62, RZ, RZ, R48 ;  /* 0x000000ffff3e7224 */ /* 0x000fc600078e0030 */
[----:B------:R-:W3:Y:S04]  /*134c0*/  LDL.LU R36, [R1+0x214] ;  /* 0x0002140001247983 */ /* 0x000ee80000300800 */
[----:B------:R-:W-:Y:S04]  /*134d0*/  STL [R1+0x1e08], R18 ;  /* 0x001e081201007387 */ /* 0x000fe80000100800 */
[----:B------:R-:W4:Y:S04]  /*134e0*/  LDL.LU R49, [R1+0x1e4] ;  /* 0x0001e40001317983 */ /* 0x000f280000300800 */
[----:B------:R-:W4:Y:S01]  /*134f0*/  LDL.LU R48, [R1+0x1e0] ;  /* 0x0001e00001307983 */ /* 0x000f220000300800 */
[----:B------:R-:W-:Y:S01]  /*13500*/  ISETP.GT.U32.AND P3, PT, R3, R19, PT ;  /* 0x000000130300720c */ /* 0x000fe20003f64070 */
[----:B------:R-:W-:-:S12]  /*13510*/  IMAD.HI.U32 R7, R4, R21, RZ ;  /* 0x0000001504077227 */ /* 0x000fd800078e00ff */
[----:B------:R-:W-:-:S05]  /*13520*/  @!P3 IMAD.IADD R19, R19, 0x1, -R3 ;  /* 0x000000011313b824 */ /* 0x000fca00078e0a03 */
[----:B------:R-:W-:Y:S01]  /*13530*/  ISETP.GT.U32.AND P3, PT, R3, R19, PT ;  /* 0x000000130300720c */ /* 0x000fe20003f64070 */
[----:B------:R-:W-:-:S04]  /*13540*/  IMAD.MOV R7, RZ, RZ, -R7 ;  /* 0x000000ffff077224 */ /* 0x000fc800078e0a07 */
[----:B------:R-:W-:-:S08]  /*13550*/  IMAD R21, R3, R7, R21 ;  /* 0x0000000703157224 */ /* 0x000fd000078e0215 */
[----:B------:R-:W-:Y:S01]  /*13560*/  @!P3 IMAD.IADD R19, R19, 0x1, -R3 ;  /* 0x000000011313b824 */ /* 0x000fe200078e0a03 */
[----:B------:R-:W-:Y:S01]  /*13570*/  ISETP.GT.U32.AND P3, PT, R3, R21, PT ;  /* 0x000000150300720c */ /* 0x000fe20003f64070 */
[----:B------:R-:W-:Y:S01]  /*13580*/  IMAD.MOV.U32 R60, RZ, RZ, R47 ;  /* 0x000000ffff3c7224 */ /* 0x000fe200078e002f */
[----:B------:R-:W-:Y:S01]  /*13590*/  ISETP.GE.AND P6, PT, R51, RZ, PT ;  /* 0x000000ff3300720c */ /* 0x000fe20003fc6270 */
[----:B------:R-:W-:Y:S01]  /*135a0*/  IMAD.MOV.U32 R63, RZ, RZ, R46 ;  /* 0x000000ffff3f7224 */ /* 0x000fe200078e002e */
[----:B------:R-:W-:Y:S01]  /*135b0*/  ISETP.GE.AND P1, PT, R50, RZ, PT ;  /* 0x000000ff3200720c */ /* 0x000fe20003f26270 */
[----:B------:R-:W-:Y:S01]  /*135c0*/  IMAD.MOV.U32 R51, RZ, RZ, R45 ;  /* 0x000000ffff337224 */ /* 0x000fe200078e002d */
[----:B------:R-:W-:Y:S01]  /*135d0*/  IABS R23, R50 ;  /* 0x0000003200177213 */ /* 0x000fe20000000000 */
[----:B------:R-:W-:Y:S01]  /*135e0*/  IMAD.MOV.U32 R46, RZ, RZ, R42 ;  /* 0x000000ffff2e7224 */ /* 0x000fe200078e002a */
[----:B------:R-:W-:Y:S02]  /*135f0*/  ISETP.GE.AND P4, PT, R52, RZ, PT ;  /* 0x000000ff3400720c */ /* 0x000fe40003f86270 */
[----:B------:R-:W-:-:S03]  /*13600*/  IABS R24, R51 ;  /* 0x0000003300187213 */ /* 0x000fc60000000000 */
[----:B------:R-:W-:Y:S01]  /*13610*/  @!P3 IMAD.IADD R21, R21, 0x1, -R3 ;  /* 0x000000011515b824 */ /* 0x000fe200078e0a03 */
[----:B------:R-:W-:Y:S01]  /*13620*/  ISETP.GE.AND P3, PT, R51, RZ, PT ;  /* 0x000000ff3300720c */ /* 0x000fe20003f66270 */
[----:B--2---:R-:W-:Y:S02]  /*13630*/  IMAD.MOV.U32 R50, RZ, RZ, R128 ;  /* 0x000000ffff327224 */ /* 0x004fe400078e0080 */
[----:B---3--:R-:W-:Y:S02]  /*13640*/  IMAD.MOV.U32 R47, RZ, RZ, R36 ;  /* 0x000000ffff2f7224 */ /* 0x008fe400078e0024 */
[----:B------:R-:W2:Y:S04]  /*13650*/  LDL.LU R36, [R1+0x2c0] ;  /* 0x0002c00001247983 */ /* 0x000ea80000300800 */
[----:B------:R-:W3:Y:S04]  /*13660*/  LDL.LU R42, [R1+0x2b8] ;  /* 0x0002b800012a7983 */ /* 0x000ee80000300800 */
[----:B------:R-:W3:Y:S01]  /*13670*/  LDL.LU R128, [R1+0x404] ;  /* 0x0004040001807983 */ /* 0x000ee20000300800 */
[----:B----4-:R-:W-:-:S02]  /*13680*/  IMAD.MOV.U32 R59, RZ, RZ, R48 ;  /* 0x000000ffff3b7224 */ /* 0x010fc400078e0030 */
[----:B------:R-:W-:Y:S02]  /*13690*/  IMAD.MOV.U32 R48, RZ, RZ, R33 ;  /* 0x000000ffff307224 */ /* 0x000fe400078e0021 */
[----:B------:R-:W4:Y:S04]  /*136a0*/  LDL.LU R33, [R1+0x3e0] ;  /* 0x0003e00001217983 */ /* 0x000f280000300800 */
[----:B------:R-:W2:Y:S04]  /*136b0*/  LDL.LU R52, [R1+0x1fc] ;  /* 0x0001fc0001347983 */ /* 0x000ea80000300800 */
[----:B------:R-:W3:Y:S01]  /*136c0*/  LDL.LU R51, [R1+0x290] ;  /* 0x0002900001337983 */ /* 0x000ee20000300800 */
[----:B------:R-:W-:Y:S01]  /*136d0*/  ISETP.GT.U32.AND P0, PT, R3, R20, PT ;  /* 0x000000140300720c */ /* 0x000fe20003f04070 */
[----:B------:R-:W-:-:S12]  /*136e0*/  IMAD.HI.U32 R2, R4, R22, RZ ;  /* 0x0000001604027227 */ /* 0x000fd800078e00ff */
[----:B------:R-:W-:-:S05]  /*136f0*/  @!P0 IMAD.IADD R20, R20, 0x1, -R3 ;  /* 0x0000000114148824 */ /* 0x000fca00078e0a03 */
[----:B------:R-:W-:Y:S01]  /*13700*/  ISETP.GT.U32.AND P0, PT, R3, R20, PT ;  /* 0x000000140300720c */ /* 0x000fe20003f04070 */
[----:B------:R-:W-:-:S04]  /*13710*/  IMAD.MOV R2, RZ, RZ, -R2 ;  /* 0x000000ffff027224 */ /* 0x000fc800078e0a02 */
[----:B------:R-:W-:Y:S02]  /*13720*/  IMAD R22, R3, R2, R22 ;  /* 0x0000000203167224 */ /* 0x000fe400078e0216 */
[----:B------:R-:W-:-:S06]  /*13730*/  IMAD.HI.U32 R7, R4, R23, RZ ;  /* 0x0000001704077227 */ /* 0x000fcc00078e00ff */
[----:B------:R-:W-:Y:S01]  /*13740*/  @!P0 IMAD.IADD R20, R20, 0x1, -R3 ;  /* 0x0000000114148824 */ /* 0x000fe200078e0a03 */
[C---:B------:R-:W-:Y:S01]  /*13750*/  ISETP.GT.U32.AND P0, PT, R3.reuse, R22, PT ;  /* 0x000000160300720c */ /* 0x040fe20003f04070 */
[----:B------:R-:W-:Y:S02]  /*13760*/  IMAD.MOV.U32 R45, RZ, RZ, R43 ;  /* 0x000000ffff2d7224 */ /* 0x000fe400078e002b */
[----:B------:R-:W-:Y:S01]  /*13770*/  @!P4 IMAD.MOV R19, RZ, RZ, -R19 ;  /* 0x000000ffff13c224 */ /* 0x000fe200078e0a13 */
[----:B------:R-:W-:Y:S01]  /*13780*/  ISETP.GT.U32.AND P4, PT, R3, R21, PT ;  /* 0x000000150300720c */ /* 0x000fe20003f84070 */
[----:B------:R-:W-:Y:S01]  /*13790*/  IMAD.MOV.U32 R43, RZ, RZ, R26 ;  /* 0x000000ffff2b7224 */ /* 0x000fe200078e001a */
[----:B------:R-:W-:Y:S01]  /*137a0*/  IABS R26, R64 ;  /* 0x00000040001a7213 */ /* 0x000fe20000000000 */
[----:B------:R-:W-:-:S04]  /*137b0*/  IMAD.HI.U32 R6, R4, R24, RZ ;  /* 0x0000001804067227 */ /* 0x000fc800078e00ff */
[----:B------:R-:W-:Y:S02]  /*137c0*/  IMAD.MOV R7, RZ, RZ, -R7 ;  /* 0x000000ffff077224 */ /* 0x000fe400078e0a07 */
[----:B------:R-:W-:Y:S02]  /*137d0*/  IMAD.MOV R6, RZ, RZ, -R6 ;  /* 0x000000ffff067224 */ /* 0x000fe400078e0a06 */
[----:B------:R-:W-:Y:S02]  /*137e0*/  IMAD R23, R3, R7, R23 ;  /* 0x0000000703177224 */ /* 0x000fe400078e0217 */
[----:B------:R-:W-:Y:S01]  /*137f0*/  IMAD.HI.U32 R2, R4, R26, RZ ;  /* 0x0000001a04027227 */ /* 0x000fe200078e00ff */
[----:B------:R-:W-:-:S03]  /*13800*/  IABS R25, R65 ;  /* 0x0000004100197213 */ /* 0x000fc60000000000 */
[----:B------:R-:W-:Y:S01]  /*13810*/  IMAD.MOV.U32 R53, RZ, RZ, R27 ;  /* 0x000000ffff357224 */ /* 0x000fe200078e001b */
[----:B------:R-:W-:Y:S01]  /*13820*/  IABS R27, R63 ;  /* 0x0000003f001b7213 */ /* 0x000fe20000000000 */
[C---:B------:R-:W-:Y:S02]  /*13830*/  IMAD R24, R3.reuse, R6, R24 ;  /* 0x0000000603187224 */ /* 0x040fe400078e0218 */
[--C-:B------:R-:W-:Y:S02]  /*13840*/  @!P0 IMAD.IADD R22, R22, 0x1, -R3.reuse ;  /* 0x0000000116168824 */ /* 0x100fe400078e0a03 */
[----:B------:R-:W-:Y:S01]  /*13850*/  @!P6 IMAD.MOV R20, RZ, RZ, -R20 ;  /* 0x000000ffff14e224 */ /* 0x000fe200078e0a14 */
[C---:B------:R-:W-:Y:S01]  /*13860*/  ISETP.GT.U32.AND P6, PT, R3.reuse, R23, PT ;  /* 0x000000170300720c */ /* 0x040fe20003fc4070 */
[----:B------:R-:W-:Y:S01]  /*13870*/  IMAD.MOV R2, RZ, RZ, -R2 ;  /* 0x000000ffff027224 */ /* 0x000fe200078e0a02 */
[----:B------:R-:W-:Y:S01]  /*13880*/  ISETP.GT.U32.AND P0, PT, R3, R22, PT ;  /* 0x000000160300720c */ /* 0x000fe20003f04070 */
[----:B------:R-:W-:Y:S01]  /*13890*/  @!P4 IMAD.IADD R21, R21, 0x1, -R3 ;  /* 0x000000011515c824 */ /* 0x000fe200078e0a03 */
[C---:B------:R-:W-:Y:S01]  /*138a0*/  ISETP.GT.U32.AND P4, PT, R3.reuse, R24, PT ;  /* 0x000000180300720c */ /* 0x040fe20003f84070 */
[----:B------:R-:W-:-:S02]  /*138b0*/  IMAD R26, R3, R2, R26 ;  /* 0x00000002031a7224 */ /* 0x000fc400078e021a */
[----:B------:R-:W-:-:S04]  /*138c0*/  IMAD.HI.U32 R5, R4, R25, RZ ;  /* 0x0000001904057227 */ /* 0x000fc800078e00ff */
[----:B------:R-:W-:-:S04]  /*138d0*/  IMAD.HI.U32 R2, R4, R27, RZ ;  /* 0x0000001b04027227 */ /* 0x000fc800078e00ff */
[----:B------:R-:W-:Y:S02]  /*138e0*/  IMAD.MOV R5, RZ, RZ, -R5 ;  /* 0x000000ffff057224 */ /* 0x000fe400078e0a05 */
[----:B------:R-:W-:Y:S02]  /*138f0*/  IMAD.MOV R2, RZ, RZ, -R2 ;  /* 0x000000ffff027224 */ /* 0x000fe400078e0a02 */
[----:B------:R-:W-:Y:S02]  /*13900*/  IMAD R25, R3, R5, R25 ;  /* 0x0000000503197224 */ /* 0x000fe400078e0219 */
[----:B------:R-:W-:Y:S01]  /*13910*/  @!P6 IMAD.IADD R23, R23, 0x1, -R3 ;  /* 0x000000011717e824 */ /* 0x000fe200078e0a03 */
[C---:B------:R-:W-:Y:S01]  /*13920*/  ISETP.GT.U32.AND P6, PT, R3.reuse, R26, PT ;  /* 0x0000001a0300720c */ /* 0x040fe20003fc4070 */
[C---:B------:R-:W-:Y:S02]  /*13930*/  IMAD R27, R3.reuse, R2, R27 ;  /* 0x00000002031b7224 */ /* 0x040fe400078e021b */
[--C-:B------:R-:W-:Y:S01]  /*13940*/  @!P0 IMAD.IADD R22, R22, 0x1, -R3.reuse ;  /* 0x0000000116168824 */ /* 0x100fe200078e0a03 */
[C---:B------:R-:W-:Y:S01]  /*13950*/  ISETP.GT.U32.AND P0, PT, R3.reuse, R25, PT ;  /* 0x000000190300720c */ /* 0x040fe20003f04070 */
[----:B------:R-:W-:Y:S01]  /*13960*/  @!P4 IMAD.IADD R24, R24, 0x1, -R3 ;  /* 0x000000011818c824 */ /* 0x000fe200078e0a03 */
[----:B------:R-:W-:Y:S01]  /*13970*/  ISETP.GT.U32.AND P4, PT, R3, R27, PT ;  /* 0x0000001b0300720c */ /* 0x000fe20003f84070 */
[----:B------:R-:W-:-:S02]  /*13980*/  IMAD.MOV.U32 R57, RZ, RZ, R50 ;  /* 0x000000ffff397224 */ /* 0x000fc400078e0032 */
[----:B------:R-:W-:Y:S02]  /*13990*/  IMAD.MOV.U32 R50, RZ, RZ, R46 ;  /* 0x000000ffff327224 */ /* 0x000fe400078e002e */
[----:B------:R-:W-:Y:S02]  /*139a0*/  IMAD.MOV.U32 R55, RZ, RZ, R44 ;  /* 0x000000ffff377224 */ /* 0x000fe400078e002c */
[----:B------:R-:W-:Y:S02]  /*139b0*/  IMAD.MOV.U32 R44, RZ, RZ, R38 ;  /* 0x000000ffff2c7224 */ /* 0x000fe400078e0026 */
[----:B------:R-:W-:Y:S02]  /*139c0*/  IMAD.MOV.U32 R46, RZ, RZ, R35 ;  /* 0x000000ffff2e7224 */ /* 0x000fe400078e0023 */
[----:B------:R-:W-:Y:S01]  /*139d0*/  IMAD.MOV.U32 R38, RZ, RZ, R30 ;  /* 0x000000ffff267224 */ /* 0x000fe200078e001e */
[----:B------:R-:W-:Y:S01]  /*139e0*/  IABS R30, R61 ;  /* 0x0000003d001e7213 */ /* 0x000fe20000000000 */
[----:B------:R-:W-:Y:S01]  /*139f0*/  IMAD.MOV.U32 R35, RZ, RZ, R28 ;  /* 0x000000ffff237224 */ /* 0x000fe200078e001c */
[----:B------:R-:W-:Y:S01]  /*13a00*/  IABS R28, R60 ;  /* 0x0000003c001c7213 */ /* 0x000fe20000000000 */
[----:B------:R-:W-:-:S02]  /*13a10*/  @!P6 IMAD.IADD R26, R26, 0x1, -R3 ;  /* 0x000000011a1ae824 */ /* 0x000fc400078e0a03 */
[----:B------:R-:W-:Y:S02]  /*13a20*/  IMAD.MOV.U32 R58, RZ, RZ, R49 ;  /* 0x000000ffff3a7224 */ /* 0x000fe400078e0031 */
[--C-:B------:R-:W-:Y:S01]  /*13a30*/  @!P0 IMAD.IADD R25, R25, 0x1, -R3.reuse ;  /* 0x0000000119198824 */ /* 0x100fe200078e0a03 */
[----:B------:R-:W-:Y:S01]  /*13a40*/  ISETP.GT.U32.AND P0, PT, R3, R23, PT ;  /* 0x000000170300720c */ /* 0x000fe20003f04070 */
[----:B------:R-:W-:Y:S01]  /*13a50*/  @!P4 IMAD.IADD R27, R27, 0x1, -R3 ;  /* 0x000000011b1bc824 */ /* 0x000fe200078e0a03 */
[----:B------:R-:W-:Y:S01]  /*13a60*/  ISETP.GT.U32.AND P4, PT, R3, R26, PT ;  /* 0x0000001a0300720c */ /* 0x000fe20003f84070 */
[----:B------:R-:W-:Y:S01]  /*13a70*/  IMAD.MOV.U32 R49, RZ, RZ, R29 ;  /* 0x000000ffff317224 */ /* 0x000fe200078e001d */
[----:B------:R-:W-:Y:S01]  /*13a80*/  IABS R29, R62 ;  /* 0x0000003e001d7213 */ /* 0x000fe20000000000 */
[----:B------:R-:W-:-:S04]  /*13a90*/  IMAD.HI.U32 R6, R4, R28, RZ ;  /* 0x0000001c04067227 */ /* 0x000fc800078e00ff */
[----:B------:R-:W-:Y:S01]  /*13aa0*/  IMAD.HI.U32 R2, R4, R30, RZ ;  /* 0x0000001e04027227 */ /* 0x000fe200078e00ff */
[----:B------:R-:W-:-:S03]  /*13ab0*/  ISETP.GT.U32.AND P6, PT, R3, R24, PT ;  /* 0x000000180300720c */ /* 0x000fc60003fc4070 */
[----:B------:R-:W-:Y:S02]  /*13ac0*/  IMAD.MOV R6, RZ, RZ, -R6 ;  /* 0x000000ffff067224 */ /* 0x000fe400078e0a06 */
[----:B------:R-:W-:Y:S02]  /*13ad0*/  IMAD.MOV R2, RZ, RZ, -R2 ;  /* 0x000000ffff027224 */ /* 0x000fe400078e0a02 */
[----:B------:R-:W-:-:S04]  /*13ae0*/  IMAD.HI.U32 R5, R4, R29, RZ ;  /* 0x0000001d04057227 */ /* 0x000fc800078e00ff */
[----:B------:R-:W-:Y:S02]  /*13af0*/  IMAD.MOV.U32 R54, RZ, RZ, R45 ;  /* 0x000000ffff367224 */ /* 0x000fe400078e002d */
[----:B------:R-:W-:Y:S02]  /*13b00*/  IMAD.MOV.U32 R45, RZ, RZ, R37 ;  /* 0x000000ffff2d7224 */ /* 0x000fe400078e0025 */
[----:B------:R-:W-:Y:S01]  /*13b10*/  IMAD.MOV.U32 R37, RZ, RZ, R31 ;  /* 0x000000ffff257224 */ /* 0x000fe200078e001f */
[----:B------:R-:W-:Y:S01]  /*13b20*/  IABS R31, R59 ;  /* 0x0000003b001f7213 */ /* 0x000fe20000000000 */
[C---:B------:R-:W-:Y:S02]  /*13b30*/  IMAD R28, R3.reuse, R6, R28 ;  /* 0x00000006031c7224 */ /* 0x040fe400078e021c */
[----:B------:R-:W-:Y:S02]  /*13b40*/  IMAD R30, R3, R2, R30 ;  /* 0x00000002031e7224 */ /* 0x000fe400078e021e */
[----:B------:R-:W-:-:S02]  /*13b50*/  IMAD.MOV R5, RZ, RZ, -R5 ;  /* 0x000000ffff057224 */ /* 0x000fc400078e0a05 */
[----:B------:R-:W-:Y:S01]  /*13b60*/  @!P5 IMAD.MOV R21, RZ, RZ, -R21 ;  /* 0x000000ffff15d224 */ /* 0x000fe200078e0a15 */
[C---:B------:R-:W-:Y:S01]  /*13b70*/  ISETP.GT.U32.AND P5, PT, R3.reuse, R25, PT ;  /* 0x000000190300720c */ /* 0x040fe20003fa4070 */
[----:B------:R-:W-:Y:S01]  /*13b80*/  @!P2 IMAD.MOV R22, RZ, RZ, -R22 ;  /* 0x000000ffff16a224 */ /* 0x000fe200078e0a16 */
[----:B------:R-:W-:Y:S01]  /*13b90*/  ISETP.GT.U32.AND P2, PT, R3, R27, PT ;  /* 0x0000001b0300720c */ /* 0x000fe20003f44070 */
[--C-:B------:R-:W-:Y:S01]  /*13ba0*/  @!P0 IMAD.IADD R23, R23, 0x1, -R3.reuse ;  /* 0x0000000117178824 */ /* 0x100fe200078e0a03 */
[C---:B------:R-:W-:Y:S01]  /*13bb0*/  ISETP.GT.U32.AND P0, PT, R3.reuse, R28, PT ;  /* 0x0000001c0300720c */ /* 0x040fe20003f04070 */
[----:B------:R-:W-:Y:S01]  /*13bc0*/  @!P4 IMAD.IADD R26, R26, 0x1, -R3 ;  /* 0x000000011a1ac824 */ /* 0x000fe200078e0a03 */
[C---:B------:R-:W-:Y:S01]  /*13bd0*/  ISETP.GT.U32.AND P4, PT, R3.reuse, R30, PT ;  /* 0x0000001e0300720c */ /* 0x040fe20003f84070 */
[----:B------:R-:W-:Y:S02]  /*13be0*/  IMAD R29, R3, R5, R29 ;  /* 0x00000005031d7224 */ /* 0x000fe400078e021d */
[----:B------:R-:W-:-:S04]  /*13bf0*/  IMAD.HI.U32 R5, R4, R31, RZ ;  /* 0x0000001f04057227 */ /* 0x000fc800078e00ff */
[----:B------:R-:W-:Y:S01]  /*13c00*/  @!P6 IMAD.IADD R24, R24, 0x1, -R3 ;  /* 0x000000011818e824 */ /* 0x000fe200078e0a03 */
[----:B------:R-:W-:Y:S01]  /*13c10*/  ISETP.GT.U32.AND P6, PT, R3, R29, PT ;  /* 0x0000001d0300720c */ /* 0x000fe20003fc4070 */
[----:B------:R-:W-:Y:S02]  /*13c20*/  IMAD.MOV R5, RZ, RZ, -R5 ;  /* 0x000000ffff057224 */ /* 0x000fe400078e0a05 */
[----:B------:R-:W-:Y:S02]  /*13c30*/  @!P5 IMAD.IADD R25, R25, 0x1, -R3 ;  /* 0x000000011919d824 */ /* 0x000fe400078e0a03 */
[----:B------:R-:W-:Y:S01]  /*13c40*/  IMAD R31, R3, R5, R31 ;  /* 0x00000005031f7224 */ /* 0x000fe200078e021f */
[----:B------:R-:W-:Y:S01]  /*13c50*/  ISETP.GE.AND P5, PT, R65, RZ, PT ;  /* 0x000000ff4100720c */ /* 0x000fe20003fa6270 */
[--C-:B------:R-:W-:Y:S01]  /*13c60*/  @!P2 IMAD.IADD R27, R27, 0x1, -R3.reuse ;  /* 0x000000011b1ba824 */ /* 0x100fe200078e0a03 */
[----:B------:R-:W-:Y:S01]  /*13c70*/  ISETP.GE.AND P2, PT, R64, RZ, PT ;  /* 0x000000ff4000720c */ /* 0x000fe20003f46270 */
[--C-:B------:R-:W-:Y:S01]  /*13c80*/  @!P0 IMAD.IADD R28, R28, 0x1, -R3.reuse ;  /* 0x000000011c1c8824 */ /* 0x100fe200078e0a03 */
[----:B------:R-:W-:Y:S01]  /*13c90*/  ISETP.GE.AND P0, PT, R63, RZ, PT ;  /* 0x000000ff3f00720c */ /* 0x000fe20003f06270 */
[--C-:B------:R-:W-:Y:S01]  /*13ca0*/  @!P4 IMAD.IADD R30, R30, 0x1, -R3.reuse ;  /* 0x000000011e1ec824 */ /* 0x100fe200078e0a03 */
[----:B------:R-:W-:Y:S01]  /*13cb0*/  ISETP.GT.U32.AND P4, PT, R3, R31, PT ;  /* 0x0000001f0300720c */ /* 0x000fe20003f84070 */
[----:B------:R-:W-:Y:S01]  /*13cc0*/  IMAD.MOV.U32 R56, RZ, RZ, R32 ;  /* 0x000000ffff387224 */ /* 0x000fe200078e0020 */
[----:B------:R-:W-:Y:S01]  /*13cd0*/  IABS R32, R58 ;  /* 0x0000003a00207213 */ /* 0x000fe20000000000 */
[----:B------:R-:W-:Y:S01]  /*13ce0*/  @!P6 IMAD.IADD R29, R29, 0x1, -R3 ;  /* 0x000000011d1de824 */ /* 0x000fe200078e0a03 */
[----:B------:R-:W-:Y:S01]  /*13cf0*/  ISETP.GE.AND P6, PT, R60, RZ, PT ;  /* 0x000000ff3c00720c */ /* 0x000fe20003fc6270 */
[----:B------:R-:W-:-:S02]  /*13d00*/  IMAD.MOV.U32 R60, RZ, RZ, R56 ;  /* 0x000000ffff3c7224 */ /* 0x000fc400078e0038 */
[----:B------:R-:W-:Y:S01]  /*13d10*/  IMAD.MOV.U32 R56, RZ, RZ, R54 ;  /* 0x000000ffff387224 */ /* 0x000fe200078e0036 */
[----:B------:R-:W-:Y:S01]  /*13d20*/  STL [R1+0x1e0c], R19 ;  /* 0x001e0c1301007387 */ /* 0x000fe20000100800 */
[----:B------:R-:W-:-:S03]  /*13d30*/  IMAD.HI.U32 R2, R4, R32, RZ ;  /* 0x0000002004027227 */ /* 0x000fc600078e00ff */
[----:B------:R0:W-:Y:S01]  /*13d40*/  STL [R1+0x1e10], R20 ;  /* 0x001e101401007387 */ /* 0x0001e20000100800 */
[----:B------:R-:W-:Y:S02]  /*13d50*/  @!P1 IMAD.MOV R23, RZ, RZ, -R23 ;  /* 0x000000ffff179224 */ /* 0x000fe400078e0a17 */
[----:B------:R-:W-:Y:S01]  /*13d60*/  @!P3 IMAD.MOV R24, RZ, RZ, -R24 ;  /* 0x000000ffff18b224 */ /* 0x000fe200078e0a18 */
[----:B------:R-:W-:Y:S01]  /*13d70*/  STL [R1+0x1e14], R21 ;  /* 0x001e141501007387 */ /* 0x000fe20000100800 */
[----:B------:R-:W-:Y:S02]  /*13d80*/  @!P5 IMAD.MOV R25, RZ, RZ, -R25 ;  /* 0x000000ffff19d224 */ /* 0x000fe400078e0a19 */
[----:B------:R-:W-:Y:S01]  /*13d90*/  @!P2 IMAD.MOV R26, RZ, RZ, -R26 ;  /* 0x000000ffff1aa224 */ /* 0x000fe200078e0a1a */
[----:B------:R-:W-:Y:S01]  /*13da0*/  STL [R1+0x1e18], R22 ;  /* 0x001e181601007387 */ /* 0x000fe20000100800 */
[----:B------:R-:W-:Y:S01]  /*13db0*/  IMAD.MOV R6, RZ, RZ, -R2 ;  /* 0x000000ffff067224 */ /* 0x000fe200078e0a02 */
[----:B------:R-:W-:Y:S01]  /*13dc0*/  IABS R2, R57 ;  /* 0x0000003900027213 */ /* 0x000fe20000000000 */
[----:B------:R-:W-:-:S02]  /*13dd0*/  @!P0 IMAD.MOV R27, RZ, RZ, -R27 ;  /* 0x000000ffff1b8224 */ /* 0x000fc400078e0a1b */
[----:B------:R-:W-:Y:S01]  /*13de0*/  @!P4 IMAD.IADD R31, R31, 0x1, -R3 ;  /* 0x000000011f1fc824 */ /* 0x000fe200078e0a03 */
[----:B------:R-:W-:Y:S01]  /*13df0*/  ISETP.GE.AND P4, PT, R57, RZ, PT ;  /* 0x000000ff3900720c */ /* 0x000fe20003f86270 */
[----:B------:R-:W-:Y:S02]  /*13e00*/  IMAD.MOV.U32 R57, RZ, RZ, R56 ;  /* 0x000000ffff397224 */ /* 0x000fe400078e0038 */
[----:B------:R-:W-:Y:S02]  /*13e10*/  IMAD.MOV.U32 R56, RZ, RZ, R55 ;  /* 0x000000ffff387224 */ /* 0x000fe400078e0037 */
[----:B--2---:R-:W-:Y:S02]  /*13e20*/  IMAD.MOV.U32 R54, RZ, RZ, R52 ;  /* 0x000000ffff367224 */ /* 0x004fe400078e0034 */
[----:B---3--:R-:W-:Y:S02]  /*13e30*/  IMAD.MOV.U32 R52, RZ, RZ, R51 ;  /* 0x000000ffff347224 */ /* 0x008fe400078e0033 */
[----:B------:R-:W-:-:S02]  /*13e40*/  IMAD.MOV.U32 R51, RZ, RZ, R49 ;  /* 0x000000ffff337224 */ /* 0x000fc400078e0031 */
[----:B------:R-:W-:Y:S02]  /*13e50*/  IMAD.MOV.U32 R49, RZ, RZ, R38 ;  /* 0x000000ffff317224 */ /* 0x000fe400078e0026 */
[----:B------:R-:W-:Y:S02]  /*13e60*/  IMAD.MOV.U32 R38, RZ, RZ, R129 ;  /* 0x000000ffff267224 */ /* 0x000fe400078e0081 */
[----:B------:R-:W2:Y:S01]  /*13e70*/  LDL.LU R129, [R1+0x408] ;  /* 0x0004080001817983 */ /* 0x000ea20000300800 */
[----:B------:R-:W-:-:S03]  /*13e80*/  IMAD.MOV.U32 R55, RZ, RZ, R54 ;  /* 0x000000ffff377224 */ /* 0x000fc600078e0036 */
[----:B------:R1:W-:Y:S01]  /*13e90*/  STL [R1+0x1e1c], R23 ;  /* 0x001e1c1701007387 */ /* 0x0003e20000100800 */
[----:B------:R-:W-:-:S03]  /*13ea0*/  IMAD.MOV.U32 R54, RZ, RZ, R53 ;  /* 0x000000ffff367224 */ /* 0x000fc600078e0035 */
[----:B------:R-:W-:Y:S04]  /*13eb0*/  STL [R1+0x1e20], R24 ;  /* 0x001e201801007387 */ /* 0x000fe80000100800 */
[----:B------:R-:W-:Y:S04]  /*13ec0*/  STL [R1+0x1e24], R25 ;  /* 0x001e241901007387 */ /* 0x000fe80000100800 */
[----:B------:R-:W-:Y:S04]  /*13ed0*/  STL [R1+0x1e28], R26 ;  /* 0x001e281a01007387 */ /* 0x000fe80000100800 */
[----:B------:R-:W-:Y:S04]  /*13ee0*/  STL [R1+0x1e2c], R27 ;  /* 0x001e2c1b01007387 */ /* 0x000fe80000100800 */
[----:B------:R-:W3:Y:S01]  /*13ef0*/  LDL.LU R53, [R1+0x210] ;  /* 0x0002100001357983 */ /* 0x000ee20000300800 */
[----:B------:R-:W-:-:S02]  /*13f00*/  ISETP.GT.U32.AND P1, PT, R3, R28, PT ;  /* 0x0000001c0300720c */ /* 0x000fc40003f24070 */
[----:B------:R-:W-:Y:S02]  /*13f10*/  ISETP.GT.U32.AND P3, PT, R3, R29, PT ;  /* 0x0000001d0300720c */ /* 0x000fe40003f64070 */
[----:B------:R-:W-:-:S09]  /*13f20*/  ISETP.GE.AND P2, PT, R62, RZ, PT ;  /* 0x000000ff3e00720c */ /* 0x000fd20003f46270 */
[--C-:B------:R-:W-:Y:S02]  /*13f30*/  @!P1 IMAD.IADD R28, R28, 0x1, -R3.reuse ;  /* 0x000000011c1c9824 */ /* 0x100fe400078e0a03 */
[----:B------:R-:W-:Y:S02]  /*13f40*/  @!P3 IMAD.IADD R29, R29, 0x1, -R3 ;  /* 0x000000011d1db824 */ /* 0x000fe400078e0a03 */
[----:B------:R-:W-:Y:S02]  /*13f50*/  @!P6 IMAD.MOV R28, RZ, RZ, -R28 ;  /* 0x000000ffff1ce224 */ /* 0x000fe400078e0a1c */
[----:B------:R-:W-:Y:S01]  /*13f60*/  @!P2 IMAD.MOV R29, RZ, RZ, -R29 ;  /* 0x000000ffff1da224 */ /* 0x000fe200078e0a1d */
[----:B------:R-:W-:Y:S01]  /*13f70*/  ISETP.GE.AND P3, PT, R59, RZ, PT ;  /* 0x000000ff3b00720c */ /* 0x000fe20003f66270 */
[----:B------:R-:W-:Y:S01]  /*13f80*/  IMAD.MOV.U32 R59, RZ, RZ, R55 ;  /* 0x000000ffff3b7224 */ /* 0x000fe200078e0037 */
[----:B------:R-:W-:Y:S01]  /*13f90*/  STL [R1+0x1e30], R28 ;  /* 0x001e301c01007387 */ /* 0x000fe20000100800 */
[----:B------:R-:W-:-:S02]  /*13fa0*/  IMAD.MOV.U32 R72, RZ, RZ, R57 ;  /* 0x000000ffff487224 */ /* 0x000fc400078e0039 */
[----:B------:R-:W-:Y:S01]  /*13fb0*/  IMAD.MOV.U32 R55, RZ, RZ, R47 ;  /* 0x000000ffff377224 */ /* 0x000fe200078e002f */
[----:B------:R-:W-:Y:S04]  /*13fc0*/  STL [R1+0x1e34], R29 ;  /* 0x001e341d01007387 */ /* 0x000fe80000100800 */
[----:B------:R-:W2:Y:S01]  /*13fd0*/  LDL.LU R47, [R1+0x52c] ;  /* 0x00052c00012f7983 */ /* 0x000ea20000300800 */
[----:B---3--:R-:W-:-:S03]  /*13fe0*/  IMAD.MOV.U32 R57, RZ, RZ, R53 ;  /* 0x000000ffff397224 */ /* 0x008fc600078e0035 */
[----:B------:R-:W3:Y:S01]  /*13ff0*/  LDL.LU R53, [R1+0x2a0] ;  /* 0x0002a00001357983 */ /* 0x000ee20000300800 */
[----:B------:R-:W-:Y:S02]  /*14000*/  ISETP.GT.U32.AND P5, PT, R3, R30, PT ;  /* 0x0000001e0300720c */ /* 0x000fe40003fa4070 */
[----:B------:R-:W-:Y:S01]  /*14010*/  ISETP.GE.AND P1, PT, R61, RZ, PT ;  /* 0x000000ff3d00720c */ /* 0x000fe20003f26270 */
[----:B------:R-:W-:Y:S02]  /*14020*/  IMAD.MOV.U32 R61, RZ, RZ, R56 ;  /* 0x000000ffff3d7224 */ /* 0x000fe400078e0038 */
[----:B------:R-:W-:Y:S02]  /*14030*/  IMAD.MOV.U32 R56, RZ, RZ, R50 ;  /* 0x000000ffff387224 */ /* 0x000fe400078e0032 */
[----:B------:R-:W-:-:S06]  /*14040*/  IMAD.MOV.U32 R71, RZ, RZ, R59 ;  /* 0x000000ffff477224 */ /* 0x000fcc00078e003b */
[----:B------:R-:W-:Y:S01]  /*14050*/  @!P5 IMAD.IADD R30, R30, 0x1, -R3 ;  /* 0x000000011e1ed824 */ /* 0x000fe200078e0a03 */
[----:B------:R-:W-:Y:S01]  /*14060*/  ISETP.GE.AND P5, PT, R58, RZ, PT ;  /* 0x000000ff3a00720c */ /* 0x000fe20003fa6270 */
[----:B------:R-:W-:Y:S02]  /*14070*/  IMAD.MOV.U32 R58, RZ, RZ, R54 ;  /* 0x000000ffff3a7224 */ /* 0x000fe400078e0036 */
[----:B------:R-:W-:Y:S02]  /*14080*/  IMAD.MOV.U32 R54, RZ, RZ, R43 ;  /* 0x000000ffff367224 */ /* 0x000fe400078e002b */
[----:B------:R-:W-:Y:S02]  /*14090*/  IMAD.MOV.U32 R59, RZ, RZ, R58 ;  /* 0x000000ffff3b7224 */ /* 0x000fe400078e003a */
[----:B------:R-:W-:Y:S02]  /*140a0*/  IMAD.MOV.U32 R58, RZ, RZ, R57 ;  /* 0x000000ffff3a7224 */ /* 0x000fe400078e0039 */
[----:B------:R-:W-:-:S02]  /*140b0*/  IMAD.MOV.U32 R57, RZ, RZ, R56 ;  /* 0x000000ffff397224 */ /* 0x000fc400078e0038 */
[----:B------:R-:W-:Y:S02]  /*140c0*/  IMAD.MOV.U32 R56, RZ, RZ, R55 ;  /* 0x000000ffff387224 */ /* 0x000fe400078e0037 */
[----:B------:R-:W-:Y:S02]  /*140d0*/  IMAD.MOV.U32 R55, RZ, RZ, R54 ;  /* 0x000000ffff377224 */ /* 0x000fe400078e0036 */
[----:B------:R-:W-:-:S05]  /*140e0*/  @!P1 IMAD.MOV R30, RZ, RZ, -R30 ;  /* 0x000000ffff1e9224 */ /* 0x000fca00078e0a1e */
[----:B------:R-:W-:Y:S01]  /*140f0*/  STL [R1+0x1e38], R30 ;  /* 0x001e381e01007387 */ /* 0x000fe20000100800 */
[----:B------:R-:W-:Y:S02]  /*14100*/  IMAD.MOV.U32 R68, RZ, RZ, R56 ;  /* 0x000000ffff447224 */ /* 0x000fe400078e0038 */
[----:B------:R-:W-:Y:S02]  /*14110*/  IMAD.MOV.U32 R66, RZ, RZ, R55 ;  /* 0x000000ffff427224 */ /* 0x000fe400078e0037 */
[----:B------:R-:W-:Y:S02]  /*14120*/  IMAD.MOV.U32 R70, RZ, RZ, R57 ;  /* 0x000000ffff467224 */ /* 0x000fe400078e0039 */
[----:B------:R-:W-:Y:S02]  /*14130*/  IMAD R32, R3, R6, R32 ;  /* 0x0000000603207224 */ /* 0x000fe400078e0220 */
[----:B---3--:R-:W-:Y:S02]  /*14140*/  IMAD.MOV.U32 R54, RZ, RZ, R53 ;  /* 0x000000ffff367224 */ /* 0x008fe400078e0035 */
[----:B------:R-:W-:-:S02]  /*14150*/  IMAD.MOV.U32 R53, RZ, RZ, R52 ;  /* 0x000000ffff357224 */ /* 0x000fc400078e0034 */
        /* <DEDUP_REMOVED lines=8> */
[----:B------:R-:W-:Y:S02]  /*141e0*/  IMAD.MOV.U32 R40, RZ, RZ, R39 ;  /* 0x000000ffff287224 */ /* 0x000fe400078e0027 */
[----:B------:R-:W3:Y:S01]  /*141f0*/  LDL.LU R39, [R1+0x3cc] ;  /* 0x0003cc0001277983 */ /* 0x000ee20000300800 */
[----:B------:R-:W-:Y:S02]  /*14200*/  IMAD.MOV.U32 R64, RZ, RZ, R44 ;  /* 0x000000ffff407224 */ /* 0x000fe400078e002c */
[----:B------:R-:W-:Y:S01]  /*14210*/  IMAD.MOV.U32 R63, RZ, RZ, R45 ;  /* 0x000000ffff3f7224 */ /* 0x000fe200078e002d */
[----:B------:R-:W2:Y:S01]  /*14220*/  LDL.LU R44, [R1+0x4e0] ;  /* 0x0004e000012c7983 */ /* 0x000ea20000300800 */
[----:B------:R-:W-:-:S03]  /*14230*/  IMAD.MOV.U32 R56, RZ, RZ, R54 ;  /* 0x000000ffff387224 */ /* 0x000fc600078e0036 */
[----:B------:R-:W2:Y:S01]  /*14240*/  LDL.LU R45, [R1+0x518] ;  /* 0x00051800012d7983 */ /* 0x000ea20000300800 */
[----:B------:R-:W-:-:S03]  /*14250*/  IMAD.MOV.U32 R57, RZ, RZ, R53 ;  /* 0x000000ffff397224 */ /* 0x000fc600078e0035 */
[----:B------:R-:W2:Y:S04]  /*14260*/  LDL.LU R55, [R1+0x520] ;  /* 0x0005200001377983 */ /* 0x000ea80000300800 */
[----:B------:R-:W2:Y:S04]  /*14270*/  LDL.LU R54, [R1+0x328] ;  /* 0x0003280001367983 */ /* 0x000ea80000300800 */
[----:B------:R-:W2:Y:S01]  /*14280*/  LDL.LU R53, [R1+0x5a4] ;  /* 0x0005a40001357983 */ /* 0x000ea20000300800 */
[----:B------:R-:W-:Y:S01]  /*14290*/  IMAD.HI.U32 R5, R4, R2, RZ ;  /* 0x0000000204057227 */ /* 0x000fe200078e00ff */
[----:B------:R-:W-:-:S03]  /*142a0*/  ISETP.GT.U32.AND P0, PT, R3, R32, PT ;  /* 0x000000200300720c */ /* 0x000fc60003f04070 */
[----:B------:R-:W-:-:S04]  /*142b0*/  IMAD.MOV R5, RZ, RZ, -R5 ;  /* 0x000000ffff057224 */ /* 0x000fc800078e0a05 */
[----:B------:R-:W-:Y:S01]  /*142c0*/  IMAD R2, R3, R5, R2 ;  /* 0x0000000503027224 */ /* 0x000fe200078e0202 */
[----:B------:R-:W-:-:S04]  /*142d0*/  ISETP.GE.AND P2, PT, R34, RZ, PT ;  /* 0x000000ff2200720c */ /* 0x000fc80003f46270 */
[C---:B------:R-:W-:Y:S01]  /*142e0*/  ISETP.GT.U32.AND P1, PT, R3.reuse, R2, PT ;  /* 0x000000020300720c */ /* 0x040fe20003f24070 */
[----:B------:R-:W-:Y:S01]  /*142f0*/  @!P0 IMAD.IADD R32, R32, 0x1, -R3 ;  /* 0x0000000120208824 */ /* 0x000fe200078e0a03 */
[C---:B------:R-:W-:Y:S01]  /*14300*/  ISETP.GT.U32.AND P0, PT, R3.reuse, R31, PT ;  /* 0x0000001f0300720c */ /* 0x040fe20003f04070 */
[----:B------:R-:W-:Y:S01]  /*14310*/  IMAD.MOV.U32 R50, RZ, RZ, R35 ;  /* 0x000000ffff327224 */ /* 0x000fe200078e0023 */
[----:B------:R-:W-:Y:S02]  /*14320*/  IABS R34, R34 ;  /* 0x0000002200227213 */ /* 0x000fe40000000000 */
[----:B------:R-:W-:Y:S02]  /*14330*/  IABS R35, R61 ;  /* 0x0000003d00237213 */ /* 0x000fe40000000000 */
[----:B------:R-:W-:Y:S01]  /*14340*/  ISETP.GT.U32.AND P6, PT, R3, R32, PT ;  /* 0x000000200300720c */ /* 0x000fe20003fc4070 */
[----:B------:R-:W-:-:S04]  /*14350*/  IMAD.HI.U32 R5, R4, R34, RZ ;  /* 0x0000002204057227 */ /* 0x000fc800078e00ff */
[----:B------:R-:W-:-:S04]  /*14360*/  IMAD.HI.U32 R6, R4, R35, RZ ;  /* 0x0000002304067227 */ /* 0x000fc800078e00ff */
[----:B------:R-:W-:Y:S02]  /*14370*/  IMAD.MOV R5, RZ, RZ, -R5 ;  /* 0x000000ffff057224 */ /* 0x000fe400078e0a05 */
[----:B------:R-:W-:Y:S01]  /*14380*/  IMAD.MOV.U32 R43, RZ, RZ, R36 ;  /* 0x000000ffff2b7224 */ /* 0x000fe200078e0024 */
[----:B------:R-:W-:Y:S01]  /*14390*/  IABS R36, R60 ;  /* 0x0000003c00247213 */ /* 0x000fe20000000000 */
[--C-:B------:R-:W-:Y:S02]  /*143a0*/  @!P1 IMAD.IADD R2, R2, 0x1, -R3.reuse ;  /* 0x0000000102029824 */ /* 0x100fe400078e0a03 */
[----:B------:R-:W-:Y:S02]  /*143b0*/  IMAD.MOV R6, RZ, RZ, -R6 ;  /* 0x000000ffff067224 */ /* 0x000fe400078e0a06 */
[--C-:B------:R-:W-:Y:S02]  /*143c0*/  @!P0 IMAD.IADD R31, R31, 0x1, -R3.reuse ;  /* 0x000000011f1f8824 */ /* 0x100fe400078e0a03 */
[C---:B------:R-:W-:Y:S01]  /*143d0*/  IMAD R34, R3.reuse, R5, R34 ;  /* 0x0000000503227224 */ /* 0x040fe200078e0222 */
[----:B------:R-:W-:Y:S01]  /*143e0*/  ISETP.GT.U32.AND P1, PT, R3, R2, PT ;  /* 0x000000020300720c */ /* 0x000fe20003f24070 */
[----:B------:R-:W-:-:S02]  /*143f0*/  @!P6 IMAD.IADD R32, R32, 0x1, -R3 ;  /* 0x000000012020e824 */ /* 0x000fc400078e0a03 */
[----:B------:R-:W-:Y:S02]  /*14400*/  IMAD R35, R3, R6, R35 ;  /* 0x0000000603237224 */ /* 0x000fe400078e0223 */
[----:B------:R-:W-:Y:S01]  /*14410*/  IMAD.HI.U32 R7, R4, R36, RZ ;  /* 0x0000002404077227 */ /* 0x000fe200078e00ff */
[----:B------:R-:W-:-:S03]  /*14420*/  ISETP.GE.AND P0, PT, R61, RZ, PT ;  /* 0x000000ff3d00720c */ /* 0x000fc60003f06270 */
[----:B------:R-:W-:Y:S01]  /*14430*/  @!P3 IMAD.MOV R31, RZ, RZ, -R31 ;  /* 0x000000ffff1fb224 */ /* 0x000fe200078e0a1f */
[C---:B------:R-:W-:Y:S01]  /*14440*/  ISETP.GT.U32.AND P3, PT, R3.reuse, R34, PT ;  /* 0x000000220300720c */ /* 0x040fe20003f64070 */
[----:B------:R-:W-:Y:S01]  /*14450*/  @!P5 IMAD.MOV R32, RZ, RZ, -R32 ;  /* 0x000000ffff20d224 */ /* 0x000fe200078e0a20 */
[C---:B------:R-:W-:Y:S01]  /*14460*/  ISETP.GT.U32.AND P5, PT, R3.reuse, R35, PT ;  /* 0x000000230300720c */ /* 0x040fe20003fa4070 */
[----:B------:R-:W-:Y:S02]  /*14470*/  IMAD.MOV R5, RZ, RZ, -R7 ;  /* 0x000000ffff057224 */ /* 0x000fe400078e0a07 */
[----:B------:R-:W-:Y:S02]  /*14480*/  IMAD.MOV.U32 R61, RZ, RZ, R48 ;  /* 0x000000ffff3d7224 */ /* 0x000fe400078e0030 */
[----:B------:R-:W-:Y:S01]  /*14490*/  IMAD.MOV.U32 R48, RZ, RZ, R37 ;  /* 0x000000ffff307224 */ /* 0x000fe200078e0025 */
[----:B------:R-:W-:Y:S01]  /*144a0*/  IABS R37, R66 ;  /* 0x0000004200257213 */ /* 0x000fe20000000000 */
[----:B------:R-:W-:Y:S01]  /*144b0*/  IMAD R36, R3, R5, R36 ;  /* 0x0000000503247224 */ /* 0x000fe200078e0224 */
[----:B------:R-:W-:Y:S01]  /*144c0*/  ISETP.GE.AND P6, PT, R60, RZ, PT ;  /* 0x000000ff3c00720c */ /* 0x000fe20003fc6270 */
[----:B------:R-:W-:-:S02]  /*144d0*/  @!P1 IMAD.IADD R2, R2, 0x1, -R3 ;  /* 0x0000000102029824 */ /* 0x000fc400078e0a03 */
[----:B------:R-:W-:Y:S01]  /*144e0*/  IMAD.HI.U32 R5, R4, R37, RZ ;  /* 0x0000002504057227 */ /* 0x000fe200078e00ff */
[----:B------:R-:W-:-:S03]  /*144f0*/  ISETP.GT.U32.AND P1, PT, R3, R36, PT ;  /* 0x000000240300720c */ /* 0x000fc60003f24070 */
[----:B------:R-:W-:Y:S02]  /*14500*/  IMAD.MOV.U32 R69, RZ, RZ, R58 ;  /* 0x000000ffff457224 */ /* 0x000fe400078e003a */
[----:B------:R-:W-:Y:S02]  /*14510*/  IMAD.MOV.U32 R60, RZ, RZ, R52 ;  /* 0x000000ffff3c7224 */ /* 0x000fe400078e0034 */
[----:B------:R-:W-:Y:S02]  /*14520*/  IMAD.MOV.U32 R58, RZ, RZ, R49 ;  /* 0x000000ffff3a7224 */ /* 0x000fe400078e0031 */
[----:B------:R-:W-:Y:S01]  /*14530*/  IMAD.MOV.U32 R52, RZ, RZ, R38 ;  /* 0x000000ffff347224 */ /* 0x000fe200078e0026 */
[----:B------:R-:W-:Y:S01]  /*14540*/  IABS R38, R72 ;  /* 0x0000004800267213 */ /* 0x000fe20000000000 */
[----:B------:R-:W-:Y:S02]  /*14550*/  @!P3 IMAD.IADD R34, R34, 0x1, -R3 ;  /* 0x000000012222b824 */ /* 0x000fe400078e0a03 */
[----:B------:R-:W-:-:S02]  /*14560*/  IMAD.MOV.U32 R62, RZ, RZ, R51 ;  /* 0x000000ffff3e7224 */ /* 0x000fc400078e0033 */
[----:B----4-:R-:W-:Y:S02]  /*14570*/  IMAD.MOV.U32 R49, RZ, RZ, R33 ;  /* 0x000000ffff317224 */ /* 0x010fe400078e0021 */
[----:B------:R-:W-:Y:S02]  /*14580*/  IMAD.MOV R5, RZ, RZ, -R5 ;  /* 0x000000ffff057224 */ /* 0x000fe400078e0a05 */
[----:B------:R-:W-:Y:S02]  /*14590*/  @!P5 IMAD.IADD R35, R35, 0x1, -R3 ;  /* 0x000000012323d824 */ /* 0x000fe400078e0a03 */
[----:B------:R-:W-:Y:S01]  /*145a0*/  IMAD.MOV.U32 R33, RZ, RZ, R2 ;  /* 0x000000ffff217224 */ /* 0x000fe200078e0002 */
[C---:B------:R-:W-:Y:S01]  /*145b0*/  ISETP.GT.U32.AND P5, PT, R3.reuse, R34, PT ;  /* 0x000000220300720c */ /* 0x040fe20003fa4070 */
[----:B------:R-:W-:Y:S02]  /*145c0*/  IMAD R37, R3, R5, R37 ;  /* 0x0000000503257224 */ /* 0x000fe400078e0225 */
[----:B------:R-:W-:-:S04]  /*145d0*/  IMAD.HI.U32 R5, R4, R38, RZ ;  /* 0x0000002604057227 */ /* 0x000fc800078e00ff */
[----:B------:R-:W-:Y:S01]  /*145e0*/  @!P4 IMAD.MOV R33, RZ, RZ, -R33 ;  /* 0x000000ffff21c224 */ /* 0x000fe200078e0a21 */
[C---:B------:R-:W-:Y:S01]  /*145f0*/  ISETP.GT.U32.AND P4, PT, R3.reuse, R35, PT ;  /* 0x000000230300720c */ /* 0x040fe20003f84070 */
[----:B------:R-:W-:Y:S02]  /*14600*/  IMAD.MOV R5, RZ, RZ, -R5 ;  /* 0x000000ffff057224 */ /* 0x000fe400078e0a05 */
[----:B------:R-:W-:Y:S02]  /*14610*/  @!P1 IMAD.IADD R36, R36, 0x1, -R3 ;  /* 0x0000000124249824 */ /* 0x000fe400078e0a03 */
[----:B------:R-:W-:-:S03]  /*14620*/  IMAD R38, R3, R5, R38 ;  /* 0x0000000503267224 */ /* 0x000fc600078e0226 */
[C---:B------:R-:W-:Y:S01]  /*14630*/  ISETP.GT.U32.AND P1, PT, R3.reuse, R36, PT ;  /* 0x000000240300720c */ /* 0x040fe20003f24070 */
[----:B------:R-:W-:Y:S01]  /*14640*/  @!P5 IMAD.IADD R34, R34, 0x1, -R3 ;  /* 0x000000012222d824 */ /* 0x000fe200078e0a03 */
[----:B------:R-:W-:-:S03]  /*14650*/  ISETP.GT.U32.AND P5, PT, R3, R38, PT ;  /* 0x000000260300720c */ /* 0x000fc60003fa4070 */
[----:B------:R-:W-:Y:S02]  /*14660*/  @!P4 IMAD.IADD R35, R35, 0x1, -R3 ;  /* 0x000000012323c824 */ /* 0x000fe400078e0a03 */
[----:B------:R-:W-:-:S04]  /*14670*/  IMAD.MOV.U32 R65, RZ, RZ, R41 ;  /* 0x000000ffff417224 */ /* 0x000fc800078e0029 */
[----:B------:R-:W-:Y:S02]  /*14680*/  IMAD.MOV.U32 R67, RZ, RZ, R65 ;  /* 0x000000ffff437224 */ /* 0x000fe400078e0041 */
[----:B------:R-:W-:Y:S01]  /*14690*/  @!P1 IMAD.IADD R36, R36, 0x1, -R3 ;  /* 0x0000000124249824 */ /* 0x000fe200078e0a03 */
[----:B------:R-:W-:Y:S01]  /*146a0*/  ISETP.GE.AND P1, PT, R66, RZ, PT ;  /* 0x000000ff4200720c */ /* 0x000fe20003f26270 */
[----:B------:R-:W-:Y:S02]  /*146b0*/  IMAD.MOV.U32 R65, RZ, RZ, R63 ;  /* 0x000000ffff417224 */ /* 0x000fe400078e003f */
[----:B------:R-:W-:Y:S02]  /*146c0*/  IMAD.MOV.U32 R63, RZ, RZ, R62 ;  /* 0x000000ffff3f7224 */ /* 0x000fe400078e003e */
[----:B------:R-:W-:Y:S02]  /*146d0*/  IMAD.MOV.U32 R66, RZ, RZ, R64 ;  /* 0x000000ffff427224 */ /* 0x000fe400078e0040 */
[----:B------:R-:W-:-:S02]  /*146e0*/  IMAD.MOV.U32 R62, RZ, RZ, R57 ;  /* 0x000000ffff3e7224 */ /* 0x000fc400078e0039 */
[----:B------:R-:W-:Y:S02]  /*146f0*/  IMAD.MOV.U32 R64, RZ, RZ, R60 ;  /* 0x000000ffff407224 */ /* 0x000fe400078e003c */
[----:B------:R-:W-:Y:S01]  /*14700*/  @!P5 IMAD.IADD R38, R38, 0x1, -R3 ;  /* 0x000000012626d824 */ /* 0x000fe200078e0a03 */
[----:B------:R-:W-:Y:S01]  /*14710*/  ISETP.GE.AND P5, PT, R72, RZ, PT ;  /* 0x000000ff4800720c */ /* 0x000fe20003fa6270 */
[----:B------:R-:W-:Y:S01]  /*14720*/  IMAD.MOV.U32 R60, RZ, RZ, R56 ;  /* 0x000000ffff3c7224 */ /* 0x000fe200078e0038 */
[----:B------:R-:W-:Y:S01]  /*14730*/  STL [R1+0x1e3c], R31 ;  /* 0x001e3c1f01007387 */ /* 0x000fe20000100800 */
[----:B------:R-:W-:Y:S02]  /*14740*/  IMAD.MOV.U32 R72, RZ, RZ, R65 ;  /* 0x000000ffff487224 */ /* 0x000fe400078e0041 */
[----:B------:R-:W-:Y:S01]  /*14750*/  IMAD.MOV.U32 R65, RZ, RZ, R62 ;  /* 0x000000ffff417224 */ /* 0x000fe200078e003e */
[----:B------:R-:W-:Y:S01]  /*14760*/  STL [R1+0x1e40], R32 ;  /* 0x001e402001007387 */ /* 0x000fe20000100800 */
[----:B------:R-:W-:-:S03]  /*14770*/  IMAD.MOV.U32 R73, RZ, RZ, R67 ;  /* 0x000000ffff497224 */ /* 0x000fc600078e0043 */
[----:B------:R-:W-:Y:S01]  /*14780*/  STL [R1+0x1e44], R33 ;  /* 0x001e442101007387 */ /* 0x000fe20000100800 */
[----:B---3--:R-:W-:Y:S01]  /*14790*/  IMAD.MOV.U32 R51, RZ, RZ, R39 ;  /* 0x000000ffff337224 */ /* 0x008fe200078e0027 */
[----:B------:R-:W-:-:S05]  /*147a0*/  IABS R39, R71 ;  /* 0x0000004700277213 */ /* 0x000fca0000000000 */
[----:B------:R-:W-:-:S04]  /*147b0*/  IMAD.HI.U32 R6, R4, R39, RZ ;  /* 0x0000002704067227 */ /* 0x000fc800078e00ff */
[----:B------:R-:W-:-:S04]  /*147c0*/  IMAD.MOV R2, RZ, RZ, -R6 ;  /* 0x000000ffff027224 */ /* 0x000fc800078e0a06 */
[----:B------:R-:W-:-:S05]  /*147d0*/  IMAD R39, R3, R2, R39 ;  /* 0x0000000203277224 */ /* 0x000fca00078e0227 */
[----:B------:R-:W-:Y:S01]  /*147e0*/  ISETP.GT.U32.AND P4, PT, R3, R39, PT ;  /* 0x000000270300720c */ /* 0x000fe20003f84070 */
[----:B--2---:R-:W-:Y:S02]  /*147f0*/  IMAD.MOV.U32 R62, RZ, RZ, R53 ;  /* 0x000000ffff3e7224 */ /* 0x004fe400078e0035 */
[----:B------:R-:W-:Y:S02]  /*14800*/  IMAD.MOV.U32 R53, RZ, RZ, R129 ;  /* 0x000000ffff357224 */ /* 0x000fe400078e0081 */
[----:B------:R-:W2:Y:S08]  /*14810*/  LDL.LU R129, [R1+0x62c] ;  /* 0x00062c0001817983 */ /* 0x000eb00000300800 */
[----:B------:R-:W-:Y:S01]  /*14820*/  @!P4 IMAD.IADD R39, R39, 0x1, -R3 ;  /* 0x000000012727c824 */ /* 0x000fe200078e0a03 */
[----:B------:R-:W-:Y:S01]  /*14830*/  ISETP.GE.AND P4, PT, R71, RZ, PT ;  /* 0x000000ff4700720c */ /* 0x000fe20003f86270 */
[----:B------:R-:W-:-:S02]  /*14840*/  IMAD.MOV.U32 R71, RZ, RZ, R66 ;  /* 0x000000ffff477224 */ /* 0x000fc400078e0042 */
[----:B------:R-:W-:Y:S02]  /*14850*/  IMAD.MOV.U32 R66, RZ, RZ, R60 ;  /* 0x000000ffff427224 */ /* 0x000fe400078e003c */
[----:B------:R-:W-:Y:S02]  /*14860*/  IMAD.MOV.U32 R60, RZ, RZ, R54 ;  /* 0x000000ffff3c7224 */ /* 0x000fe400078e0036 */
[----:B------:R-:W3:Y:S04]  /*14870*/  LDL.LU R54, [R1+0x5f0] ;  /* 0x0005f00001367983 */ /* 0x000ee80000300800 */
[----:B------:R-:W4:Y:S01]  /*14880*/  LDL.LU R67, [R1+0x260] ;  /* 0x0002600001437983 */ /* 0x000f220000300800 */
[----:B------:R-:W-:Y:S01]  /*14890*/  ISETP.GT.U32.AND P3, PT, R3, R37, PT ;  /* 0x000000250300720c */ /* 0x000fe20003f64070 */
[----:B------:R-:W-:-:S02]  /*148a0*/  IMAD.MOV.U32 R74, RZ, RZ, R59 ;  /* 0x000000ffff4a7224 */ /* 0x000fc400078e003b */
[----:B------:R-:W-:Y:S02]  /*148b0*/  IMAD.MOV.U32 R59, RZ, RZ, R46 ;  /* 0x000000ffff3b7224 */ /* 0x000fe400078e002e */
[----:B------:R-:W-:Y:S01]  /*148c0*/  IMAD.MOV.U32 R46, RZ, RZ, R40 ;  /* 0x000000ffff2e7224 */ /* 0x000fe200078e0028 */
[----:B------:R-:W-:-:S07]  /*148d0*/  IABS R40, R69 ;  /* 0x0000004500287213 */ /* 0x000fce0000000000 */
[----:B------:R-:W-:Y:S02]  /*148e0*/  @!P3 IMAD.IADD R37, R37, 0x1, -R3 ;  /* 0x000000012525b824 */ /* 0x000fe400078e0a03 */
[----:B------:R-:W-:-:S03]  /*148f0*/  IMAD.HI.U32 R2, R4, R40, RZ ;  /* 0x0000002804027227 */ /* 0x000fc600078e00ff */
[----:B------:R-:W-:Y:S01]  /*14900*/  ISETP.GT.U32.AND P3, PT, R3, R37, PT ;  /* 0x000000250300720c */ /* 0x000fe20003f64070 */
[----:B------:R-:W-:-:S04]  /*14910*/  IMAD.MOV R2, RZ, RZ, -R2 ;  /* 0x000000ffff027224 */ /* 0x000fc800078e0a02 */
[----:B------:R-:W-:-:S08]  /*14920*/  IMAD R40, R3, R2, R40 ;  /* 0x0000000203287224 */ /* 0x000fd000078e0228 */
[----:B------:R-:W-:Y:S01]  /*14930*/  @!P3 IMAD.IADD R37, R37, 0x1, -R3 ;  /* 0x000000012525b824 */ /* 0x000fe200078e0a03 */
[C---:B------:R-:W-:Y:S01]  /*14940*/  ISETP.GT.U32.AND P3, PT, R3.reuse, R40, PT ;  /* 0x000000280300720c */ /* 0x040fe20003f64070 */
[----:B------:R-:W-:Y:S01]  /*14950*/  @!P2 IMAD.MOV R34, RZ, RZ, -R34 ;  /* 0x000000ffff22a224 */ /* 0x000fe200078e0a22 */
[----:B------:R-:W-:Y:S01]  /*14960*/  ISETP.GT.U32.AND P2, PT, R3, R38, PT ;  /* 0x000000260300720c */ /* 0x000fe20003f44070 */
[----:B------:R-:W-:-:S10]  /*14970*/  @!P0 IMAD.MOV R35, RZ, RZ, -R35 ;  /* 0x000000ffff238224 */ /* 0x000fd400078e0a23 */
[----:B------:R-:W-:-:S05]  /*14980*/  @!P3 IMAD.IADD R40, R40, 0x1, -R3 ;  /* 0x000000012828b824 */ /* 0x000fca00078e0a03 */
[----:B------:R-:W-:Y:S01]  /*14990*/  ISETP.GT.U32.AND P0, PT, R3, R40, PT ;  /* 0x000000280300720c */ /* 0x000fe20003f04070 */
[----:B------:R-:W-:Y:S01]  /*149a0*/  @!P6 IMAD.MOV R36, RZ, RZ, -R36 ;  /* 0x000000ffff24e224 */ /* 0x000fe200078e0a24 */
[----:B------:R-:W-:Y:S01]  /*149b0*/  ISETP.GE.AND P6, PT, R69, RZ, PT ;  /* 0x000000ff4500720c */ /* 0x000fe20003fc6270 */
[----:B------:R-:W-:Y:S01]  /*149c0*/  @!P2 IMAD.IADD R38, R38, 0x1, -R3 ;  /* 0x000000012626a824 */ /* 0x000fe200078e0a03 */
[----:B------:R-:W-:Y:S02]  /*149d0*/  IABS R41, R68 ;  /* 0x0000004400297213 */ /* 0x000fe40000000000 */
[----:B------:R-:W-:Y:S01]  /*149e0*/  ISETP.GE.AND P2, PT, R68, RZ, PT ;  /* 0x000000ff4400720c */ /* 0x000fe20003f46270 */
[----:B------:R-:W-:Y:S02]  /*149f0*/  IMAD.MOV.U32 R68, RZ, RZ, R65 ;  /* 0x000000ffff447224 */ /* 0x000fe400078e0041 */
[----:B------:R-:W-:Y:S01]  /*14a00*/  IMAD.MOV.U32 R57, RZ, RZ, R42 ;  /* 0x000000ffff397224 */ /* 0x000fe200078e002a */
[----:B------:R-:W-:Y:S01]  /*14a10*/  IABS R42, R70 ;  /* 0x00000046002a7213 */ /* 0x000fe20000000000 */
[----:B------:R-:W-:-:S02]  /*14a20*/  IMAD.MOV.U32 R65, RZ, RZ, R63 ;  /* 0x000000ffff417224 */ /* 0x000fc400078e003f */
[----:B------:R-:W-:Y:S01]  /*14a30*/  @!P0 IMAD.IADD R40, R40, 0x1, -R3 ;  /* 0x0000000128288824 */ /* 0x000fe200078e0a03 */
[----:B------:R-:W-:Y:S01]  /*14a40*/  ISETP.GE.AND P0, PT, R70, RZ, PT ;  /* 0x000000ff4600720c */ /* 0x000fe20003f06270 */
[----:B------:R-:W-:Y:S01]  /*14a50*/  IMAD.MOV.U32 R70, RZ, RZ, R68 ;  /* 0x000000ffff467224 */ /* 0x000fe200078e0044 */
[----:B------:R-:W-:Y:S01]  /*14a60*/  STL [R1+0x1e48], R34 ;  /* 0x001e482201007387 */ /* 0x000fe20000100800 */
[----:B------:R-:W-:-:S03]  /*14a70*/  IMAD.MOV.U32 R68, RZ, RZ, R65 ;  /* 0x000000ffff447224 */ /* 0x000fc600078e0041 */
[----:B------:R-:W-:Y:S01]  /*14a80*/  STL [R1+0x1e4c], R35 ;  /* 0x001e4c2301007387 */ /* 0x000fe20000100800 */
[----:B------:R-:W-:-:S03]  /*14a90*/  IMAD.MOV.U32 R90, RZ, RZ, R70 ;  /* 0x000000ffff5a7224 */ /* 0x000fc600078e0046 */
[----:B------:R-:W-:Y:S01]  /*14aa0*/  STL [R1+0x1e50], R36 ;  /* 0x001e502401007387 */ /* 0x000fe20000100800 */
[----:B------:R-:W-:Y:S02]  /*14ab0*/  IMAD.MOV.U32 R80, RZ, RZ, R68 ;  /* 0x000000ffff507224 */ /* 0x000fe400078e0044 */
[----:B----4-:R-:W-:Y:S02]  /*14ac0*/  IMAD.MOV.U32 R69, RZ, RZ, R67 ;  /* 0x000000ffff457224 */ /* 0x010fe400078e0043 */
[----:B------:R-:W-:Y:S02]  /*14ad0*/  IMAD.MOV.U32 R67, RZ, RZ, R66 ;  /* 0x000000ffff437224 */ /* 0x000fe400078e0042 */
[----:B------:R-:W-:Y:S02]  /*14ae0*/  IMAD.MOV.U32 R66, RZ, RZ, R64 ;  /* 0x000000ffff427224 */ /* 0x000fe400078e0040 */
[----:B------:R-:W-:Y:S02]  /*14af0*/  IMAD.MOV.U32 R64, RZ, RZ, R55 ;  /* 0x000000ffff407224 */ /* 0x000fe400078e0037 */
[----:B------:R-:W-:-:S02]  /*14b00*/  IMAD.MOV.U32 R55, RZ, RZ, R44 ;  /* 0x000000ffff377224 */ /* 0x000fc400078e002c */
[----:B------:R-:W-:Y:S02]  /*14b10*/  IMAD.MOV.U32 R75, RZ, RZ, R69 ;  /* 0x000000ffff4b7224 */ /* 0x000fe400078e0045 */
[----:B------:R-:W-:Y:S02]  /*14b20*/  IMAD.MOV.U32 R69, RZ, RZ, R66 ;  /* 0x000000ffff457224 */ /* 0x000fe400078e0042 */
[----:B------:R-:W-:Y:S02]  /*14b30*/  IMAD.MOV.U32 R66, RZ, RZ, R55 ;  /* 0x000000ffff427224 */ /* 0x000fe400078e0037 */
[----:B------:R-:W-:Y:S02]  /*14b40*/  IMAD.MOV.U32 R55, RZ, RZ, R53 ;  /* 0x000000ffff377224 */ /* 0x000fe400078e0035 */
[----:B------:R-:W-:Y:S02]  /*14b50*/  IMAD.MOV.U32 R53, RZ, RZ, R51 ;  /* 0x000000ffff357224 */ /* 0x000fe400078e0033 */
[----:B------:R-:W4:Y:S01]  /*14b60*/  LDL.LU R51, [R1+0x3b0] ;  /* 0x0003b00001337983 */ /* 0x000f220000300800 */
[----:B------:R-:W-:-:S03]  /*14b70*/  IMAD.MOV.U32 R91, RZ, RZ, R69 ;  /* 0x000000ffff5b7224 */ /* 0x000fc600078e0045 */
[----:B------:R-:W2:Y:S04]  /*14b80*/  LDL.LU R70, [R1+0x29c] ;  /* 0x00029c0001467983 */ /* 0x000ea80000300800 */
[----:B------:R-:W3:Y:S04]  /*14b90*/  LDL.LU R69, [R1+0x2ac] ;  /* 0x0002ac0001457983 */ /* 0x000ee80000300800 */
[----:B------:R-:W4:Y:S01]  /*14ba0*/  LDL.LU R68, [R1+0x2a8] ;  /* 0x0002a80001447983 */ /* 0x000f220000300800 */
[----:B------:R-:W-:-:S04]  /*14bb0*/  IMAD.HI.U32 R2, R4, R41, RZ ;  /* 0x0000002904027227 */ /* 0x000fc800078e00ff */
[----:B------:R-:W-:Y:S01]  /*14bc0*/  IMAD.MOV R2, RZ, RZ, -R2 ;  /* 0x000000ffff027224 */ /* 0x000fe200078e0a02 */
[C---:B------:R-:W-:Y:S01]  /*14bd0*/  ISETP.GT.U32.AND P3, PT, R3.reuse, R39, PT ;  /* 0x000000270300720c */ /* 0x040fe20003f64070 */
[----:B------:R-:W-:Y:S01]  /*14be0*/  IMAD.MOV.U32 R56, RZ, RZ, R43 ;  /* 0x000000ffff387224 */ /* 0x000fe200078e002b */
[----:B------:R-:W-:Y:S01]  /*14bf0*/  IABS R43, R74 ;  /* 0x0000004a002b7213 */ /* 0x000fe20000000000 */
[----:B------:R-:W-:Y:S02]  /*14c00*/  IMAD R41, R3, R2, R41 ;  /* 0x0000000203297224 */ /* 0x000fe400078e0229 */
[----:B------:R-:W-:-:S04]  /*14c10*/  IMAD.HI.U32 R2, R4, R42, RZ ;  /* 0x0000002a04027227 */ /* 0x000fc800078e00ff */
[----:B------:R-:W-:Y:S01]  /*14c20*/  @!P1 IMAD.MOV R37, RZ, RZ, -R37 ;  /* 0x000000ffff259224 */ /* 0x000fe200078e0a25 */
[----:B------:R-:W-:Y:S01]  /*14c30*/  ISETP.GT.U32.AND P1, PT, R3, R41, PT ;  /* 0x000000290300720c */ /* 0x000fe20003f24070 */
[----:B------:R-:W-:-:S04]  /*14c40*/  IMAD.HI.U32 R5, R4, R43, RZ ;  /* 0x0000002b04057227 */ /* 0x000fc800078e00ff */
[----:B------:R-:W-:Y:S02]  /*14c50*/  IMAD.MOV R2, RZ, RZ, -R2 ;  /* 0x000000ffff027224 */ /* 0x000fe400078e0a02 */
[----:B------:R-:W-:Y:S02]  /*14c60*/  IMAD.MOV R5, RZ, RZ, -R5 ;  /* 0x000000ffff057224 */ /* 0x000fe400078e0a05 */
[C---:B------:R-:W-:Y:S02]  /*14c70*/  IMAD R42, R3.reuse, R2, R42 ;  /* 0x00000002032a7224 */ /* 0x040fe400078e022a */
[----:B------:R-:W-:Y:S02]  /*14c80*/  IMAD R43, R3, R5, R43 ;  /* 0x00000005032b7224 */ /* 0x000fe400078e022b */
[--C-:B------:R-:W-:Y:S01]  /*14c90*/  @!P3 IMAD.IADD R39, R39, 0x1, -R3.reuse ;  /* 0x000000012727b824 */ /* 0x100fe200078e0a03 */
[----:B------:R-:W-:Y:S01]  /*14ca0*/  ISETP.GT.U32.AND P3, PT, R3, R42, PT ;  /* 0x0000002a0300720c */ /* 0x000fe20003f64070 */
[----:B------:R-:W-:Y:S01]  /*14cb0*/  @!P1 IMAD.IADD R41, R41, 0x1, -R3 ;  /* 0x0000000129299824 */ /* 0x000fe200078e0a03 */
[----:B------:R-:W-:-:S11]  /*14cc0*/  ISETP.GT.U32.AND P1, PT, R3, R43, PT ;  /* 0x0000002b0300720c */ /* 0x000fd60003f24070 */
[--C-:B------:R-:W-:Y:S02]  /*14cd0*/  @!P3 IMAD.IADD R42, R42, 0x1, -R3.reuse ;  /* 0x000000012a2ab824 */ /* 0x100fe400078e0a03 */
[----:B------:R-:W-:-:S03]  /*14ce0*/  @!P1 IMAD.IADD R43, R43, 0x1, -R3 ;  /* 0x000000012b2b9824 */ /* 0x000fc600078e0a03 */
[----:B------:R-:W-:Y:S01]  /*14cf0*/  ISETP.GT.U32.AND P1, PT, R3, R42, PT ;  /* 0x0000002a0300720c */ /* 0x000fe20003f24070 */
[----:B------:R-:W-:Y:S02]  /*14d00*/  IMAD.MOV.U32 R63, RZ, RZ, R60 ;  /* 0x000000ffff3f7224 */ /* 0x000fe400078e003c */
[----:B------:R-:W-:Y:S01]  /*14d10*/  IMAD.MOV.U32 R60, RZ, RZ, R45 ;  /* 0x000000ffff3c7224 */ /* 0x000fe200078e002d */
[----:B------:R-:W-:-:S03]  /*14d20*/  IABS R45, R71 ;  /* 0x00000047002d7213 */ /* 0x000fc60000000000 */
[----:B------:R-:W-:-:S06]  /*14d30*/  IMAD.MOV.U32 R65, RZ, RZ, R60 ;  /* 0x000000ffff417224 */ /* 0x000fcc00078e003c */
[----:B------:R-:W-:Y:S01]  /*14d40*/  @!P1 IMAD.IADD R42, R42, 0x1, -R3 ;  /* 0x000000012a2a9824 */ /* 0x000fe200078e0a03 */
[----:B------:R-:W-:Y:S01]  /*14d50*/  ISETP.GE.AND P1, PT, R71, RZ, PT ;  /* 0x000000ff4700720c */ /* 0x000fe20003f26270 */
[----:B------:R-:W-:Y:S01]  /*14d60*/  @!P5 IMAD.MOV R38, RZ, RZ, -R38 ;  /* 0x000000ffff26d224 */ /* 0x000fe200078e0a26 */
[----:B------:R-:W-:Y:S01]  /*14d70*/  ISETP.GT.U32.AND P5, PT, R3, R41, PT ;  /* 0x000000290300720c */ /* 0x000fe20003fa4070 */
[----:B------:R-:W-:-:S04]  /*14d80*/  IMAD.HI.U32 R5, R4, R45, RZ ;  /* 0x0000002d04057227 */ /* 0x000fc800078e00ff */
[----:B------:R-:W-:Y:S02]  /*14d90*/  IMAD.MOV R5, RZ, RZ, -R5 ;  /* 0x000000ffff057224 */ /* 0x000fe400078e0a05 */
[----:B--2---:R-:W-:Y:S02]  /*14da0*/  IMAD.MOV.U32 R71, RZ, RZ, R70 ;  /* 0x000000ffff477224 */ /* 0x004fe400078e0046 */
[----:B---3--:R-:W-:Y:S02]  /*14db0*/  IMAD.MOV.U32 R70, RZ, RZ, R69 ;  /* 0x000000ffff467224 */ /* 0x008fe400078e0045 */
[----:B----4-:R-:W-:Y:S02]  /*14dc0*/  IMAD.MOV.U32 R69, RZ, RZ, R68 ;  /* 0x000000ffff457224 */ /* 0x010fe400078e0044 */
[----:B------:R-:W-:Y:S02]  /*14dd0*/  IMAD.MOV.U32 R68, RZ, RZ, R67 ;  /* 0x000000ffff447224 */ /* 0x000fe400078e0043 */
        /* <DEDUP_REMOVED lines=8> */
[----:B------:R-:W-:Y:S01]  /*14e60*/  IMAD.MOV.U32 R87, RZ, RZ, R70 ;  /* 0x000000ffff577224 */ /* 0x000fe200078e0046 */
[----:B------:R-:W2:Y:S04]  /*14e70*/  LDL.LU R128, [R1+0x2e8] ;  /* 0x0002e80001807983 */ /* 0x000ea80000300800 */
[----:B------:R-:W3:Y:S01]  /*14e80*/  LDL.LU R70, [R1+0x2cc] ;  /* 0x0002cc0001467983 */ /* 0x000ee20000300800 */
[----:B------:R-:W-:Y:S02]  /*14e90*/  IMAD R45, R3, R5, R45 ;  /* 0x00000005032d7224 */ /* 0x000fe400078e022d */
[----:B------:R-:W-:-:S04]  /*14ea0*/  @!P5 IMAD.IADD R41, R41, 0x1, -R3 ;  /* 0x000000012929d824 */ /* 0x000fc800078e0a03 */
[----:B------:R-:W-:Y:S01]  /*14eb0*/  @!P2 IMAD.MOV R41, RZ, RZ, -R41 ;  /* 0x000000ffff29a224 */ /* 0x000fe200078e0a29 */
[----:B------:R-:W-:Y:S02]  /*14ec0*/  ISETP.GT.U32.AND P2, PT, R3, R45, PT ;  /* 0x0000002d0300720c */ /* 0x000fe40003f44070 */
[----:B------:R-:W-:Y:S01]  /*14ed0*/  IABS R44, R73 ;  /* 0x00000049002c7213 */ /* 0x000fe20000000000 */
[----:B------:R-:W-:Y:S02]  /*14ee0*/  IMAD.MOV.U32 R62, RZ, RZ, R61 ;  /* 0x000000ffff3e7224 */ /* 0x000fe400078e003d */
[----:B------:R-:W-:Y:S02]  /*14ef0*/  IMAD.MOV.U32 R60, RZ, RZ, R54 ;  /* 0x000000ffff3c7224 */ /* 0x000fe400078e0036 */
[----:B------:R-:W-:-:S04]  /*14f00*/  IMAD.HI.U32 R2, R4, R44, RZ ;  /* 0x0000002c04027227 */ /* 0x000fc800078e00ff */
[----:B------:R-:W-:Y:S02]  /*14f10*/  IMAD.MOV.U32 R61, RZ, RZ, R58 ;  /* 0x000000ffff3d7224 */ /* 0x000fe400078e003a */
[----:B------:R-:W-:Y:S02]  /*14f20*/  IMAD.MOV.U32 R54, RZ, RZ, R52 ;  /* 0x000000ffff367224 */ /* 0x000fe400078e0034 */
[----:B------:R-:W-:Y:S02]  /*14f30*/  IMAD.MOV.U32 R58, RZ, RZ, R57 ;  /* 0x000000ffff3a7224 */ /* 0x000fe400078e0039 */
[----:B------:R-:W-:Y:S01]  /*14f40*/  IMAD.MOV.U32 R52, RZ, RZ, R46 ;  /* 0x000000ffff347224 */ /* 0x000fe200078e002e */
[----:B------:R-:W-:Y:S01]  /*14f50*/  IABS R46, R72 ;  /* 0x00000048002e7213 */ /* 0x000fe20000000000 */
[----:B------:R-:W-:Y:S02]  /*14f60*/  IMAD.MOV.U32 R57, RZ, RZ, R56 ;  /* 0x000000ffff397224 */ /* 0x000fe400078e0038 */
[----:B------:R-:W-:-:S02]  /*14f70*/  IMAD.MOV R2, RZ, RZ, -R2 ;  /* 0x000000ffff027224 */ /* 0x000fc400078e0a02 */
[----:B------:R-:W-:Y:S02]  /*14f80*/  IMAD.MOV.U32 R56, RZ, RZ, R50 ;  /* 0x000000ffff387224 */ /* 0x000fe400078e0032 */
[----:B------:R-:W-:Y:S01]  /*14f90*/  IMAD.MOV.U32 R50, RZ, RZ, R47 ;  /* 0x000000ffff327224 */ /* 0x000fe200078e002f */
[----:B------:R-:W-:Y:S01]  /*14fa0*/  IABS R47, R75 ;  /* 0x0000004b002f7213 */ /* 0x000fe20000000000 */
[----:B------:R-:W-:Y:S02]  /*14fb0*/  @!P2 IMAD.IADD R45, R45, 0x1, -R3 ;  /* 0x000000012d2da824 */ /* 0x000fe400078e0a03 */
[----:B------:R-:W-:Y:S01]  /*14fc0*/  @!P4 IMAD.MOV R39, RZ, RZ, -R39 ;  /* 0x000000ffff27c224 */ /* 0x000fe200078e0a27 */
[C---:B------:R-:W-:Y:S01]  /*14fd0*/  ISETP.GT.U32.AND P4, PT, R3.reuse, R43, PT ;  /* 0x0000002b0300720c */ /* 0x040fe20003f84070 */
[C---:B------:R-:W-:Y:S01]  /*14fe0*/  IMAD R44, R3.reuse, R2, R44 ;  /* 0x00000002032c7224 */ /* 0x040fe200078e022c */
[----:B------:R-:W-:Y:S01]  /*14ff0*/  ISETP.GT.U32.AND P2, PT, R3, R45, PT ;  /* 0x0000002d0300720c */ /* 0x000fe20003f44070 */
[----:B------:R-:W-:-:S04]  /*15000*/  IMAD.HI.U32 R2, R4, R46, RZ ;  /* 0x0000002e04027227 */ /* 0x000fc800078e00ff */
[----:B------:R-:W-:-:S04]  /*15010*/  IMAD.HI.U32 R5, R4, R47, RZ ;  /* 0x0000002f04057227 */ /* 0x000fc800078e00ff */
[----:B------:R-:W-:Y:S02]  /*15020*/  IMAD.MOV R2, RZ, RZ, -R2 ;  /* 0x000000ffff027224 */ /* 0x000fe400078e0a02 */
[----:B------:R-:W-:Y:S02]  /*15030*/  IMAD.MOV R5, RZ, RZ, -R5 ;  /* 0x000000ffff057224 */ /* 0x000fe400078e0a05 */
[----:B------:R-:W-:Y:S01]  /*15040*/  @!P6 IMAD.MOV R40, RZ, RZ, -R40 ;  /* 0x000000ffff28e224 */ /* 0x000fe200078e0a28 */
[----:B------:R-:W-:Y:S01]  /*15050*/  ISETP.GE.AND P6, PT, R73, RZ, PT ;  /* 0x000000ff4900720c */ /* 0x000fe20003fc6270 */
[C---:B------:R-:W-:Y:S02]  /*15060*/  IMAD R46, R3.reuse, R2, R46 ;  /* 0x00000002032e7224 */ /* 0x040fe400078e022e */
[----:B------:R-:W-:Y:S02]  /*15070*/  IMAD.MOV.U32 R73, RZ, RZ, R57 ;  /* 0x000000ffff497224 */ /* 0x000fe400078e0039 */
[----:B------:R-:W-:Y:S01]  /*15080*/  IMAD.MOV.U32 R57, RZ, RZ, R49 ;  /* 0x000000ffff397224 */ /* 0x000fe200078e0031 */
[----:B------:R-:W-:Y:S01]  /*15090*/  IABS R49, R91 ;  /* 0x0000005b00317213 */ /* 0x000fe20000000000 */
[----:B------:R-:W-:-:S02]  /*150a0*/  IMAD R47, R3, R5, R47 ;  /* 0x00000005032f7224 */ /* 0x000fc400078e022f */
[--C-:B------:R-:W-:Y:S01]  /*150b0*/  @!P4 IMAD.IADD R43, R43, 0x1, -R3.reuse ;  /* 0x000000012b2bc824 */ /* 0x100fe200078e0a03 */
[----:B------:R-:W-:Y:S01]  /*150c0*/  ISETP.GT.U32.AND P4, PT, R3, R46, PT ;  /* 0x0000002e0300720c */ /* 0x000fe20003f84070 */
[----:B------:R-:W-:Y:S01]  /*150d0*/  @!P2 IMAD.IADD R45, R45, 0x1, -R3 ;  /* 0x000000012d2da824 */ /* 0x000fe200078e0a03 */
[----:B------:R-:W-:Y:S01]  /*150e0*/  ISETP.GT.U32.AND P2, PT, R3, R47, PT ;  /* 0x0000002f0300720c */ /* 0x000fe20003f44070 */
[----:B------:R-:W-:-:S04]  /*150f0*/  IMAD.HI.U32 R5, R4, R49, RZ ;  /* 0x0000003104057227 */ /* 0x000fc800078e00ff */
[----:B------:R-:W-:Y:S01]  /*15100*/  IMAD.MOV R5, RZ, RZ, -R5 ;  /* 0x000000ffff057224 */ /* 0x000fe200078e0a05 */
[----:B------:R-:W-:Y:S01]  /*15110*/  ISETP.GE.AND P3, PT, R74, RZ, PT ;  /* 0x000000ff4a00720c */ /* 0x000fe20003f66270 */
[----:B------:R-:W-:Y:S02]  /*15120*/  IMAD.MOV.U32 R74, RZ, RZ, R58 ;  /* 0x000000ffff4a7224 */ /* 0x000fe400078e003a */
[----:B------:R-:W-:Y:S02]  /*15130*/  IMAD R49, R3, R5, R49 ;  /* 0x0000000503317224 */ /* 0x000fe400078e0231 */
[----:B------:R-:W-:Y:S01]  /*15140*/  IMAD.MOV.U32 R58, RZ, RZ, R48 ;  /* 0x000000ffff3a7224 */ /* 0x000fe200078e0030 */
[----:B------:R-:W-:Y:S01]  /*15150*/  IABS R48, R80 ;  /* 0x0000005000307213 */ /* 0x000fe20000000000 */
[--C-:B------:R-:W-:Y:S02]  /*15160*/  @!P4 IMAD.IADD R46, R46, 0x1, -R3.reuse ;  /* 0x000000012e2ec824 */ /* 0x100fe400078e0a03 */
[----:B------:R-:W-:Y:S01]  /*15170*/  @!P2 IMAD.IADD R47, R47, 0x1, -R3 ;  /* 0x000000012f2fa824 */ /* 0x000fe200078e0a03 */
[C---:B------:R-:W-:Y:S01]  /*15180*/  ISETP.GT.U32.AND P2, PT, R3.reuse, R49, PT ;  /* 0x000000310300720c */ /* 0x040fe20003f44070 */
[----:B------:R-:W-:Y:S01]  /*15190*/  IMAD.HI.U32 R2, R4, R48, RZ ;  /* 0x0000003004027227 */ /* 0x000fe200078e00ff */
[----:B------:R-:W-:-:S03]  /*151a0*/  ISETP.GT.U32.AND P4, PT, R3, R46, PT ;  /* 0x0000002e0300720c */ /* 0x000fc60003f84070 */
[----:B------:R-:W-:Y:S01]  /*151b0*/  @!P0 IMAD.MOV R42, RZ, RZ, -R42 ;  /* 0x000000ffff2a8224 */ /* 0x000fe200078e0a2a */
[----:B------:R-:W-:Y:S01]  /*151c0*/  ISETP.GE.AND P0, PT, R72, RZ, PT ;  /* 0x000000ff4800720c */ /* 0x000fe20003f06270 */
[----:B------:R-:W-:Y:S02]  /*151d0*/  IMAD.MOV.U32 R89, RZ, RZ, R71 ;  /* 0x000000ffff597224 */ /* 0x000fe400078e0047 */
[----:B------:R-:W-:Y:S02]  /*151e0*/  IMAD.MOV.U32 R72, RZ, RZ, R56 ;  /* 0x000000ffff487224 */ /* 0x000fe400078e0038 */
[----:B------:R-:W-:Y:S02]  /*151f0*/  IMAD.MOV R6, RZ, RZ, -R2 ;  /* 0x000000ffff067224 */ /* 0x000fe400078e0a02 */
[----:B------:R-:W-:Y:S02]  /*15200*/  IMAD.MOV.U32 R71, RZ, RZ, R61 ;  /* 0x000000ffff477224 */ /* 0x000fe400078e003d */
[----:B------:R-:W-:Y:S01]  /*15210*/  IMAD.MOV.U32 R56, RZ, RZ, R50 ;  /* 0x000000ffff387224 */ /* 0x000fe200078e0032 */
[----:B------:R-:W-:Y:S01]  /*15220*/  IABS R50, R90 ;  /* 0x0000005a00327213 */ /* 0x000fe20000000000 */
[----:B------:R-:W-:-:S02]  /*15230*/  IMAD.MOV.U32 R86, RZ, RZ, R72 ;  /* 0x000000ffff567224 */ /* 0x000fc400078e0048 */
[----:B------:R-:W-:Y:S02]  /*15240*/  IMAD R48, R3, R6, R48 ;  /* 0x0000000603307224 */ /* 0x000fe400078e0230 */
[----:B------:R-:W-:Y:S02]  /*15250*/  IMAD.MOV.U32 R72, RZ, RZ, R71 ;  /* 0x000000ffff487224 */ /* 0x000fe400078e0047 */
[----:B------:R-:W-:Y:S01]  /*15260*/  IMAD.MOV.U32 R71, RZ, RZ, R54 ;  /* 0x000000ffff477224 */ /* 0x000fe200078e0036 */
[----:B------:R-:W-:Y:S01]  /*15270*/  IABS R54, R87 ;  /* 0x0000005700367213 */ /* 0x000fe20000000000 */
[--C-:B------:R-:W-:Y:S02]  /*15280*/  @!P2 IMAD.IADD R49, R49, 0x1, -R3.reuse ;  /* 0x000000013131a824 */ /* 0x100fe400078e0a03 */
[----:B------:R-:W-:Y:S01]  /*15290*/  @!P4 IMAD.IADD R46, R46, 0x1, -R3 ;  /* 0x000000012e2ec824 */ /* 0x000fe200078e0a03 */
[----:B------:R-:W-:Y:S01]  /*152a0*/  ISETP.GT.U32.AND P4, PT, R3, R48, PT ;  /* 0x000000300300720c */ /* 0x000fe20003f84070 */
[----:B------:R-:W-:-:S04]  /*152b0*/  IMAD.HI.U32 R2, R4, R50, RZ ;  /* 0x0000003204027227 */ /* 0x000fc800078e00ff */
[----:B------:R-:W-:Y:S01]  /*152c0*/  @!P1 IMAD.MOV R45, RZ, RZ, -R45 ;  /* 0x000000ffff2d9224 */ /* 0x000fe200078e0a2d */
[----:B------:R-:W-:Y:S01]  /*152d0*/  ISETP.GT.U32.AND P1, PT, R3, R49, PT ;  /* 0x000000310300720c */ /* 0x000fe20003f24070 */
[----:B------:R-:W-:-:S04]  /*152e0*/  IMAD.HI.U32 R5, R4, R54, RZ ;  /* 0x0000003604057227 */ /* 0x000fc800078e00ff */
[----:B------:R-:W-:Y:S02]  /*152f0*/  IMAD.MOV R2, RZ, RZ, -R2 ;  /* 0x000000ffff027224 */ /* 0x000fe400078e0a02 */
[----:B------:R-:W-:Y:S02]  /*15300*/  IMAD.MOV R5, RZ, RZ, -R5 ;  /* 0x000000ffff057224 */ /* 0x000fe400078e0a05 */
[C---:B------:R-:W-:Y:S02]  /*15310*/  IMAD R50, R3.reuse, R2, R50 ;  /* 0x0000000203327224 */ /* 0x040fe400078e0232 */
[C---:B------:R-:W-:Y:S02]  /*15320*/  IMAD R54, R3.reuse, R5, R54 ;  /* 0x0000000503367224 */ /* 0x040fe400078e0236 */
[--C-:B------:R-:W-:Y:S01]  /*15330*/  @!P4 IMAD.IADD R48, R48, 0x1, -R3.reuse ;  /* 0x000000013030c824 */ /* 0x100fe200078e0a03 */
[----:B------:R-:W-:Y:S01]  /*15340*/  ISETP.GT.U32.AND P4, PT, R3, R50, PT ;  /* 0x000000320300720c */ /* 0x000fe20003f84070 */
[----:B------:R-:W-:Y:S01]  /*15350*/  @!P1 IMAD.IADD R49, R49, 0x1, -R3 ;  /* 0x0000000131319824 */ /* 0x000fe200078e0a03 */
[----:B------:R-:W-:Y:S01]  /*15360*/  ISETP.GT.U32.AND P1, PT, R3, R54, PT ;  /* 0x000000360300720c */ /* 0x000fe20003f24070 */
[----:B------:R-:W-:-:S02]  /*15370*/  IMAD.MOV.U32 R88, RZ, RZ, R69 ;  /* 0x000000ffff587224 */ /* 0x000fc400078e0045 */
[----:B------:R-:W-:Y:S02]  /*15380*/  IMAD.MOV.U32 R69, RZ, RZ, R62 ;  /* 0x000000ffff457224 */ /* 0x000fe400078e003e */
[----:B------:R-:W-:Y:S02]  /*15390*/  IMAD.MOV.U32 R62, RZ, RZ, R124 ;  /* 0x000000ffff3e7224 */ /* 0x000fe400078e007c */
[----:B------:R-:W-:Y:S01]  /*153a0*/  IMAD.MOV.U32 R61, RZ, RZ, R126 ;  /* 0x000000ffff3d7224 */ /* 0x000fe200078e007e */
[----:B------:R-:W4:Y:S01]  /*153b0*/  LDL.LU R124, [R1+0x40c] ;  /* 0x00040c00017c7983 */ /* 0x000f220000300800 */
[----:B------:R-:W-:Y:S02]  /*153c0*/  IMAD.MOV.U32 R85, RZ, RZ, R73 ;  /* 0x000000ffff557224 */ /* 0x000fe400078e0049 */
[----:B------:R-:W-:Y:S01]  /*153d0*/  IMAD.MOV.U32 R73, RZ, RZ, R69 ;  /* 0x000000ffff497224 */ /* 0x000fe200078e0045 */
[----:B------:R-:W4:Y:S01]  /*153e0*/  LDL.LU R126, [R1+0x5ec] ;  /* 0x0005ec00017e7983 */ /* 0x000f220000300800 */
[----:B------:R-:W-:-:S02]  /*153f0*/  IMAD.MOV.U32 R77, RZ, RZ, R66 ;  /* 0x000000ffff4d7224 */ /* 0x000fc400078e0042 */
[----:B------:R-:W-:Y:S01]  /*15400*/  IMAD.MOV.U32 R76, RZ, RZ, R60 ;  /* 0x000000ffff4c7224 */ /* 0x000fe200078e003c */
[----:B------:R-:W4:Y:S01]  /*15410*/  LDL.LU R66, [R1+0x2f0] ;  /* 0x0002f00001427983 */ /* 0x000f220000300800 */
[----:B------:R-:W-:Y:S02]  /*15420*/  IMAD.MOV.U32 R82, RZ, RZ, R74 ;  /* 0x000000ffff527224 */ /* 0x000fe400078e004a */
[----:B------:R-:W-:Y:S01]  /*15430*/  @!P4 IMAD.IADD R50, R50, 0x1, -R3 ;  /* 0x000000013232c824 */ /* 0x000fe200078e0a03 */
[----:B------:R-:W4:Y:S01]  /*15440*/  LDL.LU R60, [R1+0x634] ;  /* 0x00063400013c7983 */ /* 0x000f220000300800 */
[----:B------:R-:W-:Y:S01]  /*15450*/  IMAD.MOV.U32 R74, RZ, RZ, R68 ;  /* 0x000000ffff4a7224 */ /* 0x000fe200078e0044 */
[----:B------:R-:W-:Y:S01]  /*15460*/  ISETP.GE.AND P4, PT, R80, RZ, PT ;  /* 0x000000ff5000720c */ /* 0x000fe20003f86270 */
[----:B------:R-:W-:Y:S01]  /*15470*/  IMAD.MOV.U32 R68, RZ, RZ, R52 ;  /* 0x000000ffff447224 */ /* 0x000fe200078e0034 */
[----:B------:R-:W2:Y:S01]  /*15480*/  LDL.LU R79, [R1+0x2c8] ;  /* 0x0002c800014f7983 */ /* 0x000ea20000300800 */
[----:B------:R-:W-:Y:S01]  /*15490*/  IMAD.MOV.U32 R80, RZ, RZ, R73 ;  /* 0x000000ffff507224 */ /* 0x000fe200078e0049 */
[----:B------:R-:W-:Y:S01]  /*154a0*/  IABS R52, R83 ;  /* 0x0000005300347213 */ /* 0x000fe20000000000 */
[----:B------:R-:W-:Y:S01]  /*154b0*/  @!P1 IMAD.IADD R54, R54, 0x1, -R3 ;  /* 0x0000000136369824 */ /* 0x000fe200078e0a03 */
[----:B------:R-:W-:Y:S01]  /*154c0*/  ISETP.GE.AND P1, PT, R83, RZ, PT ;  /* 0x000000ff5300720c */ /* 0x000fe20003f26270 */
[----:B------:R-:W-:-:S02]  /*154d0*/  IMAD.MOV.U32 R73, RZ, RZ, R58 ;  /* 0x000000ffff497224 */ /* 0x000fc400078e003a */
[----:B------:R-:W4:Y:S01]  /*154e0*/  LDL.LU R58, [R1+0x3ec] ;  /* 0x0003ec00013a7983 */ /* 0x000f220000300800 */
[----:B---3--:R-:W-:-:S04]  /*154f0*/  IMAD.MOV.U32 R81, RZ, RZ, R70 ;  /* 0x000000ffff517224 */ /* 0x008fc800078e0046 */
[----:B------:R-:W-:Y:S02]  /*15500*/  IMAD.MOV.U32 R83, RZ, RZ, R81 ;  /* 0x000000ffff537224 */ /* 0x000fe400078e0051 */
[----:B------:R-:W3:Y:S01]  /*15510*/  LDL.LU R81, [R1+0x2d8] ;  /* 0x0002d80001517983 */ /* 0x000ee20000300800 */
[----:B------:R-:W-:Y:S01]  /*15520*/  ISETP.GT.U32.AND P5, PT, R3, R44, PT ;  /* 0x0000002c0300720c */ /* 0x000fe20003fa4070 */
[----:B------:R-:W-:Y:S02]  /*15530*/  IMAD.MOV.U32 R78, RZ, RZ, R67 ;  /* 0x000000ffff4e7224 */ /* 0x000fe400078e0043 */
[----:B------:R-:W-:Y:S01]  /*15540*/  IMAD.MOV.U32 R67, RZ, RZ, R51 ;  /* 0x000000ffff437224 */ /* 0x000fe200078e0033 */
[----:B------:R-:W-:-:S05]  /*15550*/  IABS R51, R89 ;  /* 0x0000005900337213 */ /* 0x000fca0000000000 */
[----:B------:R-:W-:-:S04]  /*15560*/  IMAD.HI.U32 R2, R4, R51, RZ ;  /* 0x0000003304027227 */ /* 0x000fc800078e00ff */
[----:B------:R-:W-:Y:S02]  /*15570*/  IMAD.MOV R2, RZ, RZ, -R2 ;  /* 0x000000ffff027224 */ /* 0x000fe400078e0a02 */
[----:B------:R-:W-:Y:S02]  /*15580*/  @!P5 IMAD.IADD R44, R44, 0x1, -R3 ;  /* 0x000000012c2cd824 */ /* 0x000fe400078e0a03 */
[----:B------:R-:W-:-:S03]  /*15590*/  IMAD R51, R3, R2, R51 ;  /* 0x0000000203337224 */ /* 0x000fc600078e0233 */
[C---:B------:R-:W-:Y:S02]  /*155a0*/  ISETP.GT.U32.AND P5, PT, R3.reuse, R44, PT ;  /* 0x0000002c0300720c */ /* 0x040fe40003fa4070 */
[C---:B------:R-:W-:Y:S01]  /*155b0*/  ISETP.GT.U32.AND P2, PT, R3.reuse, R51, PT ;  /* 0x000000330300720c */ /* 0x040fe20003f44070 */
[----:B------:R-:W-:Y:S01]  /*155c0*/  IMAD.MOV.U32 R69, RZ, RZ, R53 ;  /* 0x000000ffff457224 */ /* 0x000fe200078e0035 */
[----:B------:R-:W-:Y:S01]  /*155d0*/  IABS R53, R88 ;  /* 0x0000005800357213 */ /* 0x000fe20000000000 */
[----:B------:R-:W-:Y:S01]  /*155e0*/  @!P3 IMAD.MOV R43, RZ, RZ, -R43 ;  /* 0x000000ffff2bb224 */ /* 0x000fe200078e0a2b */
[----:B------:R-:W-:-:S03]  /*155f0*/  ISETP.GT.U32.AND P3, PT, R3, R48, PT ;  /* 0x000000300300720c */ /* 0x000fc60003f64070 */
[----:B------:R-:W-:-:S04]  /*15600*/  IMAD.HI.U32 R6, R4, R53, RZ ;  /* 0x0000003504067227 */ /* 0x000fc800078e00ff */
[----:B------:R-:W-:Y:S01]  /*15610*/  @!P5 IMAD.IADD R44, R44, 0x1, -R3 ;  /* 0x000000012c2cd824 */ /* 0x000fe200078e0a03 */
[----:B------:R-:W-:Y:S01]  /*15620*/  ISETP.GE.AND P5, PT, R75, RZ, PT ;  /* 0x000000ff4b00720c */ /* 0x000fe20003fa6270 */
[----:B------:R-:W-:Y:S01]  /*15630*/  IMAD.MOV.U32 R75, RZ, RZ, R55 ;  /* 0x000000ffff4b7224 */ /* 0x000fe200078e0037 */
[----:B------:R-:W-:Y:S01]  /*15640*/  IABS R55, R82 ;  /* 0x0000005200377213 */ /* 0x000fe20000000000 */
[----:B------:R-:W-:Y:S02]  /*15650*/  @!P2 IMAD.IADD R51, R51, 0x1, -R3 ;  /* 0x000000013333a824 */ /* 0x000fe400078e0a03 */
[----:B------:R-:W-:Y:S02]  /*15660*/  IMAD.MOV R6, RZ, RZ, -R6 ;  /* 0x000000ffff067224 */ /* 0x000fe400078e0a06 */
[----:B------:R-:W-:Y:S01]  /*15670*/  @!P6 IMAD.MOV R44, RZ, RZ, -R44 ;  /* 0x000000ffff2ce224 */ /* 0x000fe200078e0a2c */
[----:B------:R-:W-:Y:S01]  /*15680*/  ISETP.GT.U32.AND P6, PT, R3, R51, PT ;  /* 0x000000330300720c */ /* 0x000fe20003fc4070 */
[----:B------:R-:W-:-:S04]  /*15690*/  IMAD.HI.U32 R2, R4, R55, RZ ;  /* 0x0000003704027227 */ /* 0x000fc800078e00ff */
[C---:B------:R-:W-:Y:S02]  /*156a0*/  IMAD R53, R3.reuse, R6, R53 ;  /* 0x0000000603357224 */ /* 0x040fe400078e0235 */
[----:B------:R-:W-:Y:S02]  /*156b0*/  IMAD.MOV R2, RZ, RZ, -R2 ;  /* 0x000000ffff027224 */ /* 0x000fe400078e0a02 */
[----:B------:R-:W-:Y:S01]  /*156c0*/  @!P3 IMAD.IADD R48, R48, 0x1, -R3 ;  /* 0x000000013030b824 */ /* 0x000fe200078e0a03 */
[C---:B------:R-:W-:Y:S01]  /*156d0*/  ISETP.GT.U32.AND P3, PT, R3.reuse, R53, PT ;  /* 0x000000350300720c */ /* 0x040fe20003f64070 */
[----:B------:R-:W-:Y:S02]  /*156e0*/  IMAD R55, R3, R2, R55 ;  /* 0x0000000203377224 */ /* 0x000fe400078e0237 */
[----:B------:R-:W-:-:S03]  /*156f0*/  @!P6 IMAD.IADD R51, R51, 0x1, -R3 ;  /* 0x000000013333e824 */ /* 0x000fc600078e0a03 */
[C---:B------:R-:W-:Y:S01]  /*15700*/  ISETP.GT.U32.AND P6, PT, R3.reuse, R55, PT ;  /* 0x000000370300720c */ /* 0x040fe20003fc4070 */
[----:B------:R-:W-:Y:S01]  /*15710*/  IMAD.HI.U32 R7, R4, R52, RZ ;  /* 0x0000003404077227 */ /* 0x000fe200078e00ff */
[----:B------:R-:W-:-:S05]  /*15720*/  ISETP.GT.U32.AND P2, PT, R3, R47, PT ;  /* 0x0000002f0300720c */ /* 0x000fca0003f44070 */
[----:B------:R-:W-:Y:S02]  /*15730*/  @!P3 IMAD.IADD R53, R53, 0x1, -R3 ;  /* 0x000000013535b824 */ /* 0x000fe400078e0a03 */
[----:B------:R-:W-:Y:S02]  /*15740*/  IMAD.MOV R7, RZ, RZ, -R7 ;  /* 0x000000ffff077224 */ /* 0x000fe400078e0a07 */
[----:B------:R-:W-:Y:S01]  /*15750*/  @!P4 IMAD.MOV R48, RZ, RZ, -R48 ;  /* 0x000000ffff30c224 */ /* 0x000fe200078e0a30 */
[C---:B------:R-:W-:Y:S01]  /*15760*/  ISETP.GT.U32.AND P4, PT, R3.reuse, R53, PT ;  /* 0x000000350300720c */ /* 0x040fe20003f84070 */
[----:B------:R-:W-:Y:S02]  /*15770*/  IMAD R52, R3, R7, R52 ;  /* 0x0000000703347224 */ /* 0x000fe400078e0234 */
[--C-:B------:R-:W-:Y:S01]  /*15780*/  @!P6 IMAD.IADD R55, R55, 0x1, -R3.reuse ;  /* 0x000000013737e824 */ /* 0x100fe200078e0a03 */
[----:B------:R-:W-:Y:S01]  /*15790*/  ISETP.GT.U32.AND P6, PT, R3, R54, PT ;  /* 0x000000360300720c */ /* 0x000fe20003fc4070 */
[----:B------:R-:W-:Y:S01]  /*157a0*/  @!P2 IMAD.IADD R47, R47, 0x1, -R3 ;  /* 0x000000012f2fa824 */ /* 0x000fe200078e0a03 */
[----:B------:R-:W-:Y:S01]  /*157b0*/  ISETP.GT.U32.AND P2, PT, R3, R52, PT ;  /* 0x000000340300720c */ /* 0x000fe20003f44070 */
[----:B------:R-:W-:-:S02]  /*157c0*/  IMAD.MOV.U32 R70, RZ, RZ, R63 ;  /* 0x000000ffff467224 */ /* 0x000fc400078e003f */
[----:B------:R-:W-:Y:S01]  /*157d0*/  IMAD.MOV.U32 R63, RZ, RZ, R57 ;  /* 0x000000ffff3f7224 */ /* 0x000fe200078e0039 */
[----:B------:R-:W-:-:S03]  /*157e0*/  IABS R57, R85 ;  /* 0x0000005500397213 */ /* 0x000fc60000000000 */
[----:B------:R-:W-:Y:S01]  /*157f0*/  @!P4 IMAD.IADD R53, R53, 0x1, -R3 ;  /* 0x000000013535c824 */ /* 0x000fe200078e0a03 */
[----:B------:R-:W-:Y:S01]  /*15800*/  ISETP.GE.AND P4, PT, R87, RZ, PT ;  /* 0x000000ff5700720c */ /* 0x000fe20003f86270 */
[----:B------:R-:W-:-:S04]  /*15810*/  IMAD.HI.U32 R2, R4, R57, RZ ;  /* 0x0000003904027227 */ /* 0x000fc800078e00ff */
[--C-:B------:R-:W-:Y:S01]  /*15820*/  @!P6 IMAD.IADD R54, R54, 0x1, -R3.reuse ;  /* 0x000000013636e824 */ /* 0x100fe200078e0a03 */
[----:B------:R-:W-:Y:S01]  /*15830*/  ISETP.GE.AND P6, PT, R82, RZ, PT ;  /* 0x000000ff5200720c */ /* 0x000fe20003fc6270 */
[----:B------:R-:W-:Y:S01]  /*15840*/  @!P2 IMAD.IADD R52, R52, 0x1, -R3 ;  /* 0x000000013434a824 */ /* 0x000fe200078e0a03 */
[----:B------:R-:W-:Y:S01]  /*15850*/  ISETP.GE.AND P2, PT, R90, RZ, PT ;  /* 0x000000ff5a00720c */ /* 0x000fe20003f46270 */
[----:B------:R-:W-:-:S04]  /*15860*/  IMAD.MOV R2, RZ, RZ, -R2 ;  /* 0x000000ffff027224 */ /* 0x000fc800078e0a02 */
[----:B------:R-:W-:Y:S02]  /*15870*/  IMAD R57, R3, R2, R57 ;  /* 0x0000000203397224 */ /* 0x000fe400078e0239 */
[----:B------:R-:W-:Y:S02]  /*15880*/  @!P4 IMAD.MOV R54, RZ, RZ, -R54 ;  /* 0x000000ffff36c224 */ /* 0x000fe400078e0a36 */
[----:B--2---:R-:W-:Y:S02]  /*15890*/  IMAD.MOV.U32 R84, RZ, RZ, R79 ;  /* 0x000000ffff547224 */ /* 0x004fe400078e004f */
[----:B------:R-:W-:Y:S02]  /*158a0*/  IMAD.MOV.U32 R79, RZ, RZ, R74 ;  /* 0x000000ffff4f7224 */ /* 0x000fe400078e004a */
[----:B------:R-:W-:Y:S01]  /*158b0*/  IMAD.MOV.U32 R74, RZ, RZ, R72 ;  /* 0x000000ffff4a7224 */ /* 0x000fe200078e0048 */
[----:B------:R-:W-:Y:S02]  /*158c0*/  IABS R2, R84 ;  /* 0x0000005400027213 */ /* 0x000fe40000000000 */
[----:B------:R-:W-:Y:S01]  /*158d0*/  ISETP.GE.AND P4, PT, R84, RZ, PT ;  /* 0x000000ff5400720c */ /* 0x000fe20003f86270 */
[----:B---3--:R-:W-:-:S02]  /*158e0*/  IMAD.MOV.U32 R82, RZ, RZ, R81 ;  /* 0x000000ffff527224 */ /* 0x008fc400078e0051 */
[----:B------:R-:W-:Y:S02]  /*158f0*/  IMAD.MOV.U32 R81, RZ, RZ, R80 ;  /* 0x000000ffff517224 */ /* 0x000fe400078e0050 */
[----:B------:R-:W-:Y:S02]  /*15900*/  IMAD.MOV.U32 R80, RZ, RZ, R74 ;  /* 0x000000ffff507224 */ /* 0x000fe400078e004a */
[----:B------:R-:W-:Y:S02]  /*15910*/  IMAD.MOV.U32 R90, RZ, RZ, R82 ;  /* 0x000000ffff5a7224 */ /* 0x000fe400078e0052 */
[----:B------:R-:W-:Y:S02]  /*15920*/  IMAD.MOV.U32 R82, RZ, RZ, R81 ;  /* 0x000000ffff527224 */ /* 0x000fe400078e0051 */
[----:B------:R-:W-:-:S04]  /*15930*/  IMAD.MOV.U32 R81, RZ, RZ, R80 ;  /* 0x000000ffff517224 */ /* 0x000fc800078e0050 */
[----:B------:R-:W-:Y:S02]  /*15940*/  IMAD.MOV.U32 R84, RZ, RZ, R81 ;  /* 0x000000ffff547224 */ /* 0x000fe400078e0051 */
[----:B------:R-:W-:Y:S02]  /*15950*/  IMAD.MOV.U32 R81, RZ, RZ, R77 ;  /* 0x000000ffff517224 */ /* 0x000fe400078e004d */
[----:B------:R-:W-:Y:S02]  /*15960*/  IMAD.MOV.U32 R77, RZ, RZ, R71 ;  /* 0x000000ffff4d7224 */ /* 0x000fe400078e0047 */
[----:B------:R-:W-:Y:S02]  /*15970*/  IMAD.MOV.U32 R80, RZ, RZ, R128 ;  /* 0x000000ffff507224 */ /* 0x000fe400078e0080 */
[----:B------:R-:W-:Y:S01]  /*15980*/  IMAD.MOV.U32 R71, RZ, RZ, R67 ;  /* 0x000000ffff477224 */ /* 0x000fe200078e0043 */
[----:B------:R-:W2:Y:S01]  /*15990*/  LDL.LU R128, [R1+0x5b0] ;  /* 0x0005b00001807983 */ /* 0x000ea20000300800 */
[----:B------:R-:W-:-:S03]  /*159a0*/  IMAD.MOV.U32 R67, RZ, RZ, R59 ;  /* 0x000000ffff437224 */ /* 0x000fc600078e003b */
[----:B------:R-:W3:Y:S01]  /*159b0*/  LDL.LU R59, [R1+0x5c0] ;  /* 0x0005c000013b7983 */ /* 0x000ee20000300800 */
[----:B------:R-:W-:Y:S02]  /*159c0*/  IMAD.MOV.U32 R99, RZ, RZ, R82 ;  /* 0x000000ffff637224 */ /* 0x000fe400078e0052 */
[----:B------:R-:W-:Y:S02]  /*159d0*/  IMAD.MOV.U32 R82, RZ, RZ, R79 ;  /* 0x000000ffff527224 */ /* 0x000fe400078e004f */
[----:B------:R-:W-:Y:S02]  /*159e0*/  IMAD.MOV.U32 R79, RZ, RZ, R78 ;  /* 0x000000ffff4f7224 */ /* 0x000fe400078e004e */
[----:B------:R-:W-:Y:S02]  /*159f0*/  IMAD.MOV.U32 R78, RZ, RZ, R75 ;  /* 0x000000ffff4e7224 */ /* 0x000fe400078e004b */
[----:B------:R-:W-:Y:S02]  /*15a00*/  IMAD.MOV.U32 R75, RZ, RZ, R68 ;  /* 0x000000ffff4b7224 */ /* 0x000fe400078e0044 */
[----:B------:R-:W-:-:S02]  /*15a10*/  IMAD.MOV.U32 R68, RZ, RZ, R127 ;  /* 0x000000ffff447224 */ /* 0x000fc400078e007f */
[----:B------:R-:W2:Y:S01]  /*15a20*/  LDL.LU R127, [R1+0x5b4] ;  /* 0x0005b400017f7983 */ /* 0x000ea20000300800 */
[----:B------:R-:W-:Y:S01]  /*15a30*/  @!P0 IMAD.MOV R46, RZ, RZ, -R46 ;  /* 0x000000ffff2e8224 */ /* 0x000fe200078e0a2e */
[----:B------:R-:W-:Y:S01]  /*15a40*/  ISETP.GT.U32.AND P0, PT, R3, R50, PT ;  /* 0x000000320300720c */ /* 0x000fe20003f04070 */
[----:B------:R-:W-:Y:S02]  /*15a50*/  IMAD.MOV.U32 R72, RZ, RZ, R62 ;  /* 0x000000ffff487224 */ /* 0x000fe400078e003e */
[----:B------:R-:W-:Y:S01]  /*15a60*/  IMAD.MOV.U32 R62, RZ, RZ, R56 ;  /* 0x000000ffff3e7224 */ /* 0x000fe200078e0038 */
[----:B------:R-:W-:-:S05]  /*15a70*/  IABS R56, R86 ;  /* 0x0000005600387213 */ /* 0x000fca0000000000 */
[----:B------:R-:W-:-:S04]  /*15a80*/  IMAD.HI.U32 R5, R4, R56, RZ ;  /* 0x0000003804057227 */ /* 0x000fc800078e00ff */
[----:B------:R-:W-:Y:S02]  /*15a90*/  IMAD.MOV R5, RZ, RZ, -R5 ;  /* 0x000000ffff057224 */ /* 0x000fe400078e0a05 */
[----:B------:R-:W-:Y:S01]  /*15aa0*/  @!P5 IMAD.MOV R47, RZ, RZ, -R47 ;  /* 0x000000ffff2fd224 */ /* 0x000fe200078e0a2f */
[----:B------:R-:W-:Y:S01]  /*15ab0*/  ISETP.GT.U32.AND P5, PT, R3, R52, PT ;  /* 0x000000340300720c */ /* 0x000fe20003fa4070 */
[----:B------:R-:W-:Y:S01]  /*15ac0*/  @!P0 IMAD.IADD R50, R50, 0x1, -R3 ;  /* 0x0000000132328824 */ /* 0x000fe200078e0a03 */
[----:B------:R-:W-:Y:S01]  /*15ad0*/  ISETP.GE.AND P0, PT, R91, RZ, PT ;  /* 0x000000ff5b00720c */ /* 0x000fe20003f06270 */
[----:B------:R-:W-:Y:S02]  /*15ae0*/  IMAD R56, R3, R5, R56 ;  /* 0x0000000503387224 */ /* 0x000fe400078e0238 */
[----:B------:R-:W-:-:S03]  /*15af0*/  @!P2 IMAD.MOV R50, RZ, RZ, -R50 ;  /* 0x000000ffff32a224 */ /* 0x000fc600078e0a32 */
[----:B------:R-:W-:Y:S01]  /*15b00*/  ISETP.GT.U32.AND P2, PT, R3, R56, PT ;  /* 0x000000380300720c */ /* 0x000fe20003f44070 */
[----:B------:R-:W-:-:S04]  /*15b10*/  IMAD.HI.U32 R5, R4, R2, RZ ;  /* 0x0000000204057227 */ /* 0x000fc800078e00ff */
[----:B------:R-:W-:Y:S01]  /*15b20*/  @!P5 IMAD.IADD R52, R52, 0x1, -R3 ;  /* 0x000000013434d824 */ /* 0x000fe200078e0a03 */
[C---:B------:R-:W-:Y:S01]  /*15b30*/  ISETP.GT.U32.AND P5, PT, R3.reuse, R57, PT ;  /* 0x000000390300720c */ /* 0x040fe20003fa4070 */
[----:B------:R-:W-:Y:S01]  /*15b40*/  @!P0 IMAD.MOV R49, RZ, RZ, -R49 ;  /* 0x000000ffff318224 */ /* 0x000fe200078e0a31 */
[----:B------:R-:W-:Y:S01]  /*15b50*/  ISETP.GT.U32.AND P0, PT, R3, R55, PT ;  /* 0x000000370300720c */ /* 0x000fe20003f04070 */
[----:B------:R-:W-:Y:S02]  /*15b60*/  IMAD.MOV.U32 R74, RZ, RZ, R73 ;  /* 0x000000ffff4a7224 */ /* 0x000fe400078e0049 */
[----:B----4-:R-:W-:Y:S02]  /*15b70*/  IMAD.MOV.U32 R73, RZ, RZ, R58 ;  /* 0x000000ffff497224 */ /* 0x010fe400078e003a */
[----:B------:R-:W-:Y:S02]  /*15b80*/  IMAD.MOV R58, RZ, RZ, -R5 ;  /* 0x000000ffff3a7224 */ /* 0x000fe400078e0a05 */
[----:B------:R-:W-:-:S02]  /*15b90*/  @!P2 IMAD.IADD R56, R56, 0x1, -R3 ;  /* 0x000000013838a824 */ /* 0x000fc400078e0a03 */
[C---:B------:R-:W-:Y:S02]  /*15ba0*/  IMAD R58, R3.reuse, R58, R2 ;  /* 0x0000003a033a7224 */ /* 0x040fe400078e0202 */
[----:B------:R-:W-:Y:S01]  /*15bb0*/  @!P1 IMAD.MOV R52, RZ, RZ, -R52 ;  /* 0x000000ffff349224 */ /* 0x000fe200078e0a34 */
[----:B------:R-:W-:Y:S01]  /*15bc0*/  ISETP.GT.U32.AND P1, PT, R3, R56, PT ;  /* 0x000000380300720c */ /* 0x000fe20003f24070 */
[--C-:B------:R-:W-:Y:S01]  /*15bd0*/  @!P5 IMAD.IADD R57, R57, 0x1, -R3.reuse ;  /* 0x000000013939d824 */ /* 0x100fe200078e0a03 */
[----:B------:R-:W-:Y:S01]  /*15be0*/  ISETP.GT.U32.AND P5, PT, R3, R58, PT ;  /* 0x0000003a0300720c */ /* 0x000fe20003fa4070 */
[----:B------:R-:W-:Y:S01]  /*15bf0*/  @!P0 IMAD.IADD R55, R55, 0x1, -R3 ;  /* 0x0000000137378824 */ /* 0x000fe200078e0a03 */
[----:B------:R-:W-:-:S03]  /*15c00*/  IABS R5, R83 ;  /* 0x0000005300057213 */ /* 0x000fc60000000000 */
[----:B------:R-:W-:Y:S01]  /*15c10*/  @!P6 IMAD.MOV R55, RZ, RZ, -R55 ;  /* 0x000000ffff37e224 */ /* 0x000fe200078e0a37 */
[----:B------:R-:W-:Y:S01]  /*15c20*/  ISETP.GE.AND P6, PT, R83, RZ, PT ;  /* 0x000000ff5300720c */ /* 0x000fe20003fc6270 */
[----:B------:R-:W-:Y:S02]  /*15c30*/  IMAD.MOV.U32 R83, RZ, RZ, R80 ;  /* 0x000000ffff537224 */ /* 0x000fe400078e0050 */
[----:B------:R-:W-:Y:S02]  /*15c40*/  IMAD.MOV.U32 R80, RZ, RZ, R76 ;  /* 0x000000ffff507224 */ /* 0x000fe400078e004c */
[----:B------:R-:W-:Y:S02]  /*15c50*/  IMAD.MOV.U32 R76, RZ, RZ, R69 ;  /* 0x000000ffff4c7224 */ /* 0x000fe400078e0045 */
[----:B------:R-:W-:Y:S02]  /*15c60*/  IMAD.MOV.U32 R69, RZ, RZ, R66 ;  /* 0x000000ffff457224 */ /* 0x000fe400078e0042 */
[----:B------:R-:W-:Y:S01]  /*15c70*/  IMAD.HI.U32 R2, R4, R5, RZ ;  /* 0x0000000504027227 */ /* 0x000fe200078e00ff */
[----:B------:R-:W-:-:S03]  /*15c80*/  ISETP.GE.AND P3, PT, R89, RZ, PT ;  /* 0x000000ff5900720c */ /* 0x000fc60003f66270 */
[----:B------:R-:W-:Y:S01]  /*15c90*/  IMAD.MOV.U32 R66, RZ, RZ, R60 ;  /* 0x000000ffff427224 */ /* 0x000fe200078e003c */
[----:B------:R-:W-:Y:S01]  /*15ca0*/  IABS R60, R84 ;  /* 0x00000054003c7213 */ /* 0x000fe20000000000 */
[--C-:B------:R-:W-:Y:S01]  /*15cb0*/  @!P1 IMAD.IADD R56, R56, 0x1, -R3.reuse ;  /* 0x0000000138389824 */ /* 0x100fe200078e0a03 */
[----:B------:R-:W-:Y:S01]  /*15cc0*/  ISETP.GE.AND P1, PT, R84, RZ, PT ;  /* 0x000000ff5400720c */ /* 0x000fe20003f26270 */
[----:B------:R-:W-:Y:S02]  /*15cd0*/  IMAD.MOV.U32 R84, RZ, RZ, R82 ;  /* 0x000000ffff547224 */ /* 0x000fe400078e0052 */
[----:B------:R-:W-:Y:S02]  /*15ce0*/  IMAD.MOV.U32 R82, RZ, RZ, R80 ;  /* 0x000000ffff527224 */ /* 0x000fe400078e0050 */
[----:B------:R-:W-:Y:S02]  /*15cf0*/  @!P5 IMAD.IADD R58, R58, 0x1, -R3 ;  /* 0x000000013a3ad824 */ /* 0x000fe400078e0a03 */
[----:B------:R-:W-:-:S02]  /*15d00*/  IMAD.MOV R2, RZ, RZ, -R2 ;  /* 0x000000ffff027224 */ /* 0x000fc400078e0a02 */
[----:B------:R-:W-:Y:S02]  /*15d10*/  IMAD.MOV.U32 R80, RZ, RZ, R77 ;  /* 0x000000ffff507224 */ /* 0x000fe400078e004d */
[----:B------:R-:W-:Y:S02]  /*15d20*/  IMAD.MOV.U32 R77, RZ, RZ, R75 ;  /* 0x000000ffff4d7224 */ /* 0x000fe400078e004b */
[----:B------:R-:W-:Y:S01]  /*15d30*/  IMAD.MOV.U32 R75, RZ, RZ, R69 ;  /* 0x000000ffff4b7224 */ /* 0x000fe200078e0045 */
[----:B------:R-:W-:Y:S01]  /*15d40*/  ISETP.GT.U32.AND P5, PT, R3, R58, PT ;  /* 0x0000003a0300720c */ /* 0x000fe20003fa4070 */
[----:B------:R-:W-:Y:S01]  /*15d50*/  @!P3 IMAD.MOV R51, RZ, RZ, -R51 ;  /* 0x000000ffff33b224 */ /* 0x000fe200078e0a33 */
[----:B------:R-:W-:-:S11]  /*15d60*/  ISETP.GE.AND P3, PT, R88, RZ, PT ;  /* 0x000000ff5800720c */ /* 0x000fd60003f66270 */
[----:B------:R-:W-:Y:S02]  /*15d70*/  @!P5 IMAD.IADD R58, R58, 0x1, -R3 ;  /* 0x000000013a3ad824 */ /* 0x000fe400078e0a03 */
[----:B------:R-:W-:Y:S01]  /*15d80*/  @!P3 IMAD.MOV R53, RZ, RZ, -R53 ;  /* 0x000000ffff35b224 */ /* 0x000fe200078e0a35 */
[----:B------:R-:W-:Y:S02]  /*15d90*/  ISETP.GT.U32.AND P3, PT, R3, R57, PT ;  /* 0x000000390300720c */ /* 0x000fe40003f64070 */
[----:B------:R-:W-:Y:S01]  /*15da0*/  ISETP.GE.AND P2, PT, R85, RZ, PT ;  /* 0x000000ff5500720c */ /* 0x000fe20003f46270 */
[----:B------:R-:W-:Y:S02]  /*15db0*/  IMAD.MOV.U32 R85, RZ, RZ, R83 ;  /* 0x000000ffff557224 */ /* 0x000fe400078e0053 */
[----:B------:R-:W-:Y:S02]  /*15dc0*/  IMAD.MOV.U32 R83, RZ, RZ, R81 ;  /* 0x000000ffff537224 */ /* 0x000fe400078e0051 */
[----:B------:R-:W-:-:S02]  /*15dd0*/  IMAD.MOV.U32 R81, RZ, RZ, R78 ;  /* 0x000000ffff517224 */ /* 0x000fc400078e004e */
[----:B------:R-:W-:Y:S01]  /*15de0*/  IMAD.MOV.U32 R78, RZ, RZ, R76 ;  /* 0x000000ffff4e7224 */ /* 0x000fe200078e004c */
[----:B------:R-:W-:Y:S01]  /*15df0*/  ISETP.GE.AND P0, PT, R86, RZ, PT ;  /* 0x000000ff5600720c */ /* 0x000fe20003f06270 */
[----:B------:R-:W-:Y:S02]  /*15e00*/  IMAD.MOV.U32 R86, RZ, RZ, R77 ;  /* 0x000000ffff567224 */ /* 0x000fe400078e004d */
[----:B------:R-:W-:Y:S02]  /*15e10*/  IMAD.MOV.U32 R76, RZ, RZ, R71 ;  /* 0x000000ffff4c7224 */ /* 0x000fe400078e0047 */
[----:B------:R-:W-:Y:S02]  /*15e20*/  IMAD.MOV.U32 R87, RZ, RZ, R78 ;  /* 0x000000ffff577224 */ /* 0x000fe400078e004e */
[----:B------:R-:W-:Y:S02]  /*15e30*/  @!P3 IMAD.IADD R57, R57, 0x1, -R3 ;  /* 0x000000013939b824 */ /* 0x000fe400078e0a03 */
[----:B------:R-:W-:-:S02]  /*15e40*/  IMAD.MOV.U32 R88, RZ, RZ, R84 ;  /* 0x000000ffff587224 */ /* 0x000fc400078e0054 */
[----:B------:R-:W-:Y:S02]  /*15e50*/  IMAD.MOV.U32 R95, RZ, RZ, R85 ;  /* 0x000000ffff5f7224 */ /* 0x000fe400078e0055 */
[----:B------:R-:W-:Y:S02]  /*15e60*/  IMAD.MOV.U32 R97, RZ, RZ, R86 ;  /* 0x000000ffff617224 */ /* 0x000fe400078e0056 */
[----:B------:R-:W-:Y:S02]  /*15e70*/  IMAD.MOV.U32 R85, RZ, RZ, R76 ;  /* 0x000000ffff557224 */ /* 0x000fe400078e004c */
[----:B------:R-:W-:Y:S02]  /*15e80*/  IMAD.MOV.U32 R96, RZ, RZ, R87 ;  /* 0x000000ffff607224 */ /* 0x000fe400078e0057 */
[----:B------:R-:W-:Y:S01]  /*15e90*/  IMAD.MOV.U32 R76, RZ, RZ, R62 ;  /* 0x000000ffff4c7224 */ /* 0x000fe200078e003e */
[----:B------:R-:W-:Y:S01]  /*15ea0*/  IABS R62, R88 ;  /* 0x00000058003e7213 */ /* 0x000fe20000000000 */
[----:B------:R-:W-:Y:S01]  /*15eb0*/  @!P2 IMAD.MOV R57, RZ, RZ, -R57 ;  /* 0x000000ffff39a224 */ /* 0x000fe200078e0a39 */
[----:B------:R-:W-:Y:S01]  /*15ec0*/  ISETP.GE.AND P2, PT, R88, RZ, PT ;  /* 0x000000ff5800720c */ /* 0x000fe20003f46270 */
[----:B------:R-:W-:-:S02]  /*15ed0*/  IMAD.MOV.U32 R87, RZ, RZ, R251 ;  /* 0x000000ffff577224 */ /* 0x000fc400078e00fb */
[----:B------:R-:W-:Y:S02]  /*15ee0*/  IMAD.MOV.U32 R84, RZ, RZ, R75 ;  /* 0x000000ffff547224 */ /* 0x000fe400078e004b */
[----:B------:R-:W-:Y:S01]  /*15ef0*/  IMAD.MOV.U32 R75, RZ, RZ, R63 ;  /* 0x000000ffff4b7224 */ /* 0x000fe200078e003f */
[----:B------:R-:W-:Y:S01]  /*15f00*/  IABS R63, R90 ;  /* 0x0000005a003f7213 */ /* 0x000fe20000000000 */
[----:B------:R-:W-:Y:S02]  /*15f10*/  IMAD.MOV.U32 R91, RZ, RZ, R74 ;  /* 0x000000ffff5b7224 */ /* 0x000fe400078e004a */
[----:B---3--:R-:W-:Y:S02]  /*15f20*/  IMAD.MOV.U32 R69, RZ, RZ, R59 ;  /* 0x000000ffff457224 */ /* 0x008fe400078e003b */
[----:B------:R-:W-:Y:S02]  /*15f30*/  IMAD R59, R3, R2, R5 ;  /* 0x00000002033b7224 */ /* 0x000fe400078e0205 */
[----:B------:R-:W-:-:S04]  /*15f40*/  IMAD.HI.U32 R2, R4, R60, RZ ;  /* 0x0000003c04027227 */ /* 0x000fc800078e00ff */
[----:B------:R-:W-:-:S04]  /*15f50*/  IMAD.MOV R2, RZ, RZ, -R2 ;  /* 0x000000ffff027224 */ /* 0x000fc800078e0a02 */
[----:B------:R-:W-:-:S05]  /*15f60*/  IMAD R60, R3, R2, R60 ;  /* 0x00000002033c7224 */ /* 0x000fca00078e023c */
[----:B------:R-:W-:Y:S01]  /*15f70*/  ISETP.GT.U32.AND P5, PT, R3, R60, PT ;  /* 0x0000003c0300720c */ /* 0x000fe20003fa4070 */
[----:B--2---:R-:W-:Y:S02]  /*15f80*/  IMAD.MOV.U32 R71, RZ, RZ, R127 ;  /* 0x000000ffff477224 */ /* 0x004fe400078e007f */
[----:B------:R-:W2:Y:S01]  /*15f90*/  LDL.LU R127, [R1+0x4e4] ;  /* 0x0004e400017f7983 */ /* 0x000ea20000300800 */
[----:B------:R-:W-:-:S03]  /*15fa0*/  IMAD.MOV.U32 R86, RZ, RZ, R128 ;  /* 0x000000ffff567224 */ /* 0x000fc600078e0080 */
[----:B------:R-:W3:Y:S04]  /*15fb0*/  LDL.LU R77, [R1+0x3fc] ;  /* 0x0003fc00014d7983 */ /* 0x000ee80000300800 */
[----:B------:R-:W4:Y:S02]  /*15fc0*/  LDL.LU R78, [R1+0x554] ;  /* 0x00055400014e7983 */ /* 0x000f240000300800 */
[--C-:B------:R-:W-:Y:S02]  /*15fd0*/  @!P5 IMAD.IADD R60, R60, 0x1, -R3.reuse ;  /* 0x000000013c3cd824 */ /* 0x100fe400078e0a03 */
[----:B------:R-:W3:Y:S03]  /*15fe0*/  LDL.LU R128, [R1+0x714] ;  /* 0x0007140001807983 */ /* 0x000ee60000300800 */
[----:B------:R-:W-:Y:S01]  /*15ff0*/  ISETP.GT.U32.AND P5, PT, R3, R60, PT ;  /* 0x0000003c0300720c */ /* 0x000fe20003fa4070 */
[----:B------:R-:W3:Y:S04]  /*16000*/  LDL.LU R251, [R1+0x5f8] ;  /* 0x0005f80001fb7983 */ /* 0x000ee80000300800 */
[----:B------:R-:W2:Y:S04]  /*16010*/  LDL.LU R88, [R1+0x3d4] ;  /* 0x0003d40001587983 */ /* 0x000ea80000300800 */
[----:B------:R-:W4:Y:S04]  /*16020*/  LDL.LU R89, [R1+0x3d8] ;  /* 0x0003d80001597983 */ /* 0x000f280000300800 */
[----:B------:R-:W-:Y:S01]  /*16030*/  @!P5 IMAD.IADD R60, R60, 0x1, -R3 ;  /* 0x000000013c3cd824 */ /* 0x000fe200078e0a03 */
[----:B------:R-:W-:Y:S01]  /*16040*/  ISETP.GE.AND P5, PT, R90, RZ, PT ;  /* 0x000000ff5a00720c */ /* 0x000fe20003fa6270 */
[----:B------:R-:W-:Y:S01]  /*16050*/  IMAD.MOV.U32 R90, RZ, RZ, R75 ;  /* 0x000000ffff5a7224 */ /* 0x000fe200078e004b */
[----:B------:R-:W3:Y:S04]  /*16060*/  LDL.LU R74, [R1+0x670] ;  /* 0x00067000014a7983 */ /* 0x000ee80000300800 */
[----:B------:R-:W2:Y:S01]  /*16070*/  LDL.LU R75, [R1+0x4dc] ;  /* 0x0004dc00014b7983 */ /* 0x000ea20000300800 */
[----:B------:R-:W-:-:S02]  /*16080*/  IMAD.MOV.U32 R105, RZ, RZ, R91 ;  /* 0x000000ffff697224 */ /* 0x000fc400078e005b */
[----:B------:R-:W-:Y:S01]  /*16090*/  @!P0 IMAD.MOV R56, RZ, RZ, -R56 ;  /* 0x000000ffff388224 */ /* 0x000fe200078e0a38 */
[----:B------:R-:W-:Y:S02]  /*160a0*/  ISETP.GT.U32.AND P0, PT, R3, R59, PT ;  /* 0x0000003b0300720c */ /* 0x000fe40003f04070 */
[----:B------:R-:W-:Y:S02]  /*160b0*/  ISETP.GE.AND P3, PT, R61, RZ, PT ;  /* 0x000000ff3d00720c */ /* 0x000fe40003f66270 */
[----:B------:R-:W-:-:S09]  /*160c0*/  IABS R61, R61 ;  /* 0x0000003d003d7213 */ /* 0x000fd20000000000 */
[----:B------:R-:W-:Y:S02]  /*160d0*/  @!P0 IMAD.IADD R59, R59, 0x1, -R3 ;  /* 0x000000013b3b8824 */ /* 0x000fe400078e0a03 */
[----:B------:R-:W-:-:S03]  /*160e0*/  IMAD.HI.U32 R2, R4, R61, RZ ;  /* 0x0000003d04027227 */ /* 0x000fc600078e00ff */
[----:B------:R-:W-:Y:S01]  /*160f0*/  ISETP.GT.U32.AND P0, PT, R3, R59, PT ;  /* 0x0000003b0300720c */ /* 0x000fe20003f04070 */
[----:B------:R-:W-:Y:S02]  /*16100*/  IMAD.MOV R2, RZ, RZ, -R2 ;  /* 0x000000ffff027224 */ /* 0x000fe400078e0a02 */
[----:B------:R-:W-:-:S04]  /*16110*/  IMAD.HI.U32 R6, R4, R62, RZ ;  /* 0x0000003e04067227 */ /* 0x000fc800078e00ff */
[----:B------:R-:W-:Y:S02]  /*16120*/  IMAD.MOV.U32 R98, RZ, RZ, R85 ;  /* 0x000000ffff627224 */ /* 0x000fe400078e0055 */
[----:B------:R-:W-:Y:S01]  /*16130*/  IMAD.MOV.U32 R85, RZ, RZ, R64 ;  /* 0x000000ffff557224 */ /* 0x000fe200078e0040 */
[----:B------:R-:W-:Y:S01]  /*16140*/  IABS R64, R99 ;  /* 0x0000006300407213 */ /* 0x000fe20000000000 */
[----:B------:R-:W-:Y:S02]  /*16150*/  IMAD R61, R3, R2, R61 ;  /* 0x00000002033d7224 */ /* 0x000fe400078e023d */
[----:B------:R-:W-:-:S04]  /*16160*/  IMAD.HI.U32 R5, R4, R63, RZ ;  /* 0x0000003f04057227 */ /* 0x000fc800078e00ff */
[----:B------:R-:W-:Y:S02]  /*16170*/  IMAD.MOV R6, RZ, RZ, -R6 ;  /* 0x000000ffff067224 */ /* 0x000fe400078e0a06 */
[----:B------:R-:W-:Y:S01]  /*16180*/  @!P0 IMAD.IADD R59, R59, 0x1, -R3 ;  /* 0x000000013b3b8824 */ /* 0x000fe200078e0a03 */
[C---:B------:R-:W-:Y:S01]  /*16190*/  ISETP.GT.U32.AND P0, PT, R3.reuse, R61, PT ;  /* 0x0000003d0300720c */ /* 0x040fe20003f04070 */
[----:B------:R-:W-:Y:S02]  /*161a0*/  IMAD.MOV R5, RZ, RZ, -R5 ;  /* 0x000000ffff057224 */ /* 0x000fe400078e0a05 */
[----:B------:R-:W-:Y:S02]  /*161b0*/  IMAD R62, R3, R6, R62 ;  /* 0x00000006033e7224 */ /* 0x000fe400078e023e */
[----:B------:R-:W-:-:S04]  /*161c0*/  IMAD.HI.U32 R2, R4, R64, RZ ;  /* 0x0000004004027227 */ /* 0x000fc800078e00ff */
[C---:B------:R-:W-:Y:S02]  /*161d0*/  IMAD R63, R3.reuse, R5, R63 ;  /* 0x00000005033f7224 */ /* 0x040fe400078e023f */
[----:B------:R-:W-:Y:S01]  /*161e0*/  @!P4 IMAD.MOV R58, RZ, RZ, -R58 ;  /* 0x000000ffff3ac224 */ /* 0x000fe200078e0a3a */
[C---:B------:R-:W-:Y:S01]  /*161f0*/  ISETP.GT.U32.AND P4, PT, R3.reuse, R62, PT ;  /* 0x0000003e0300720c */ /* 0x040fe20003f84070 */
[----:B------:R-:W-:Y:S02]  /*16200*/  IMAD.MOV R5, RZ, RZ, -R2 ;  /* 0x000000ffff057224 */ /* 0x000fe400078e0a02 */
[----:B------:R-:W-:Y:S01]  /*16210*/  @!P6 IMAD.MOV R59, RZ, RZ, -R59 ;  /* 0x000000ffff3be224 */ /* 0x000fe200078e0a3b */
[C---:B------:R-:W-:Y:S01]  /*16220*/  ISETP.GT.U32.AND P6, PT, R3.reuse, R63, PT ;  /* 0x0000003f0300720c */ /* 0x040fe20003fc4070 */
[----:B------:R-:W-:Y:S02]  /*16230*/  IMAD R64, R3, R5, R64 ;  /* 0x0000000503407224 */ /* 0x000fe400078e0240 */
[----:B------:R-:W-:-:S02]  /*16240*/  IMAD.MOV.U32 R94, RZ, RZ, R84 ;  /* 0x000000ffff5e7224 */ /* 0x000fc400078e0054 */
[----:B------:R-:W-:Y:S02]  /*16250*/  IMAD.MOV.U32 R84, RZ, RZ, R79 ;  /* 0x000000ffff547224 */ /* 0x000fe400078e004f */
[----:B------:R-:W-:Y:S01]  /*16260*/  @!P0 IMAD.IADD R61, R61, 0x1, -R3 ;  /* 0x000000013d3d8824 */ /* 0x000fe200078e0a03 */
[C---:B------:R-:W-:Y:S01]  /*16270*/  ISETP.GT.U32.AND P0, PT, R3.reuse, R64, PT ;  /* 0x000000400300720c */ /* 0x040fe20003f04070 */
[----:B------:R-:W-:Y:S01]  /*16280*/  IMAD.MOV.U32 R79, RZ, RZ, R65 ;  /* 0x000000ffff4f7224 */ /* 0x000fe200078e0041 */
[----:B------:R-:W-:Y:S01]  /*16290*/  IABS R65, R95 ;  /* 0x0000005f00417213 */ /* 0x000fe20000000000 */
[----:B------:R-:W-:Y:S01]  /*162a0*/  @!P4 IMAD.IADD R62, R62, 0x1, -R3 ;  /* 0x000000013e3ec824 */ /* 0x000fe200078e0a03 */
[----:B------:R-:W-:Y:S01]  /*162b0*/  ISETP.GT.U32.AND P4, PT, R3, R61, PT ;  /* 0x0000003d0300720c */ /* 0x000fe20003f84070 */
[----:B----4-:R-:W-:Y:S02]  /*162c0*/  IMAD.MOV.U32 R100, RZ, RZ, R89 ;  /* 0x000000ffff647224 */ /* 0x010fe400078e0059 */
[----:B------:R-:W-:-:S04]  /*162d0*/  IMAD.MOV.U32 R89, RZ, RZ, R87 ;  /* 0x000000ffff597224 */ /* 0x000fc800078e0057 */
[----:B------:R-:W-:Y:S02]  /*162e0*/  IMAD.MOV.U32 R91, RZ, RZ, R89 ;  /* 0x000000ffff5b7224 */ /* 0x000fe400078e0059 */
[----:B--2---:R-:W-:Y:S02]  /*162f0*/  IMAD.MOV.U32 R89, RZ, RZ, R75 ;  /* 0x000000ffff597224 */ /* 0x004fe400078e004b */
[----:B------:R-:W-:Y:S02]  /*16300*/  IMAD.MOV.U32 R75, RZ, RZ, R124 ;  /* 0x000000ffff4b7224 */ /* 0x000fe400078e007c */
[----:B------:R-:W2:Y:S01]  /*16310*/  LDL.LU R124, [R1+0x638] ;  /* 0x00063800017c7983 */ /* 0x000ea20000300800 */
[----:B------:R-:W-:-:S04]  /*16320*/  IMAD.HI.U32 R2, R4, R65, RZ ;  /* 0x0000004104027227 */ /* 0x000fc800078e00ff */
[----:B------:R-:W-:Y:S02]  /*16330*/  IMAD.MOV.U32 R92, RZ, RZ, R73 ;  /* 0x000000ffff5c7224 */ /* 0x000fe400078e0049 */
[----:B------:R-:W-:Y:S01]  /*16340*/  IMAD.MOV.U32 R73, RZ, RZ, R66 ;  /* 0x000000ffff497224 */ /* 0x000fe200078e0042 */
[----:B------:R-:W-:Y:S01]  /*16350*/  IABS R66, R94 ;  /* 0x0000005e00427213 */ /* 0x000fe20000000000 */
[--C-:B------:R-:W-:Y:S02]  /*16360*/  @!P6 IMAD.IADD R63, R63, 0x1, -R3.reuse ;  /* 0x000000013f3fe824 */ /* 0x100fe400078e0a03 */
[----:B------:R-:W-:Y:S02]  /*16370*/  IMAD.MOV R2, RZ, RZ, -R2 ;  /* 0x000000ffff027224 */ /* 0x000fe400078e0a02 */
[----:B------:R-:W-:Y:S02]  /*16380*/  @!P0 IMAD.IADD R64, R64, 0x1, -R3 ;  /* 0x0000000140408824 */ /* 0x000fe400078e0a03 */
[----:B------:R-:W-:Y:S01]  /*16390*/  @!P1 IMAD.MOV R60, RZ, RZ, -R60 ;  /* 0x000000ffff3c9224 */ /* 0x000fe200078e0a3c */
[C---:B------:R-:W-:Y:S01]  /*163a0*/  ISETP.GT.U32.AND P1, PT, R3.reuse, R63, PT ;  /* 0x0000003f0300720c */ /* 0x040fe20003f24070 */
[----:B------:R-:W-:-:S02]  /*163b0*/  IMAD R65, R3, R2, R65 ;  /* 0x0000000203417224 */ /* 0x000fc400078e0241 */
[----:B------:R-:W-:Y:S01]  /*163c0*/  IMAD.HI.U32 R2, R4, R66, RZ ;  /* 0x0000004204027227 */ /* 0x000fe200078e00ff */
[----:B------:R-:W-:-:S03]  /*163d0*/  ISETP.GT.U32.AND P0, PT, R3, R64, PT ;  /* 0x000000400300720c */ /* 0x000fc60003f04070 */
[----:B------:R-:W-:Y:S01]  /*163e0*/  @!P4 IMAD.IADD R61, R61, 0x1, -R3 ;  /* 0x000000013d3dc824 */ /* 0x000fe200078e0a03 */
[----:B------:R-:W-:Y:S01]  /*163f0*/  ISETP.GT.U32.AND P4, PT, R3, R65, PT ;  /* 0x000000410300720c */ /* 0x000fe20003f84070 */
[----:B------:R-:W-:-:S04]  /*16400*/  IMAD.MOV R2, RZ, RZ, -R2 ;  /* 0x000000ffff027224 */ /* 0x000fc800078e0a02 */
[----:B------:R-:W-:Y:S02]  /*16410*/  IMAD R66, R3, R2, R66 ;  /* 0x0000000203427224 */ /* 0x000fe400078e0242 */
[--C-:B------:R-:W-:Y:S02]  /*16420*/  @!P1 IMAD.IADD R63, R63, 0x1, -R3.reuse ;  /* 0x000000013f3f9824 */ /* 0x100fe400078e0a03 */
[----:B------:R-:W-:Y:S01]  /*16430*/  IMAD.MOV.U32 R101, RZ, RZ, R88 ;  /* 0x000000ffff657224 */ /* 0x000fe200078e0058 */
[----:B------:R-:W-:Y:S01]  /*16440*/  ISETP.GT.U32.AND P1, PT, R3, R66, PT ;  /* 0x000000420300720c */ /* 0x000fe20003f24070 */
[----:B------:R-:W-:Y:S02]  /*16450*/  IMAD.MOV.U32 R88, RZ, RZ, R86 ;  /* 0x000000ffff587224 */ /* 0x000fe400078e0056 */
[----:B------:R-:W-:Y:S02]  /*16460*/  IMAD.MOV.U32 R86, RZ, RZ, R84 ;  /* 0x000000ffff567224 */ /* 0x000fe400078e0054 */
[----:B------:R-:W-:Y:S01]  /*16470*/  @!P0 IMAD.IADD R64, R64, 0x1, -R3 ;  /* 0x0000000140408824 */ /* 0x000fe200078e0a03 */
[----:B------:R-:W-:Y:S01]  /*16480*/  ISETP.GE.AND P0, PT, R95, RZ, PT ;  /* 0x000000ff5f00720c */ /* 0x000fe20003f06270 */
[----:B------:R-:W-:Y:S01]  /*16490*/  IMAD.MOV.U32 R84, RZ, RZ, R71 ;  /* 0x000000ffff547224 */ /* 0x000fe200078e0047 */
[----:B------:R-:W4:Y:S01]  /*164a0*/  LDL.LU R95, [R1+0x3f8] ;  /* 0x0003f800015f7983 */ /* 0x000f220000300800 */
[----:B------:R-:W-:Y:S01]  /*164b0*/  @!P4 IMAD.IADD R65, R65, 0x1, -R3 ;  /* 0x000000014141c824 */ /* 0x000fe200078e0a03 */
[----:B------:R-:W-:Y:S01]  /*164c0*/  ISETP.GE.AND P4, PT, R94, RZ, PT ;  /* 0x000000ff5e00720c */ /* 0x000fe20003f86270 */
[----:B------:R-:W-:Y:S01]  /*164d0*/  IMAD.MOV.U32 R71, RZ, RZ, R68 ;  /* 0x000000ffff477224 */ /* 0x000fe200078e0044 */
[----:B------:R-:W-:Y:S01]  /*164e0*/  IABS R68, R97 ;  /* 0x0000006100447213 */ /* 0x000fe20000000000 */
[----:B------:R-:W4:Y:S01]  /*164f0*/  LDL.LU R94, [R1+0x3f4] ;  /* 0x0003f400015e7983 */ /* 0x000f220000300800 */
[----:B------:R-:W-:-:S02]  /*16500*/  IMAD.MOV.U32 R87, RZ, RZ, R85 ;  /* 0x000000ffff577224 */ /* 0x000fc400078e0055 */
[----:B------:R-:W-:Y:S02]  /*16510*/  IMAD.MOV.U32 R85, RZ, RZ, R83 ;  /* 0x000000ffff557224 */ /* 0x000fe400078e0053 */
[----:B------:R-:W-:Y:S01]  /*16520*/  IMAD.MOV.U32 R83, RZ, RZ, R69 ;  /* 0x000000ffff537224 */ /* 0x000fe200078e0045 */
[----:B------:R-:W-:Y:S01]  /*16530*/  IABS R69, R96 ;  /* 0x0000006000457213 */ /* 0x000fe20000000000 */
[----:B------:R-:W-:Y:S01]  /*16540*/  IMAD.HI.U32 R5, R4, R68, RZ ;  /* 0x0000004404057227 */ /* 0x000fe200078e00ff */
[----:B------:R-:W-:-:S03]  /*16550*/  ISETP.GT.U32.AND P6, PT, R3, R62, PT ;  /* 0x0000003e0300720c */ /* 0x000fc60003fc4070 */
[----:B------:R-:W-:Y:S01]  /*16560*/  @!P1 IMAD.IADD R66, R66, 0x1, -R3 ;  /* 0x0000000142429824 */ /* 0x000fe200078e0a03 */
[----:B------:R-:W-:Y:S01]  /*16570*/  ISETP.GT.U32.AND P1, PT, R3, R65, PT ;  /* 0x000000410300720c */ /* 0x000fe20003f24070 */
[----:B------:R-:W-:-:S04]  /*16580*/  IMAD.HI.U32 R2, R4, R69, RZ ;  /* 0x0000004504027227 */ /* 0x000fc800078e00ff */
[----:B------:R-:W-:Y:S02]  /*16590*/  IMAD.MOV R5, RZ, RZ, -R5 ;  /* 0x000000ffff057224 */ /* 0x000fe400078e0a05 */
[----:B------:R-:W-:Y:S02]  /*165a0*/  IMAD.MOV R2, RZ, RZ, -R2 ;  /* 0x000000ffff027224 */ /* 0x000fe400078e0a02 */
[C---:B------:R-:W-:Y:S02]  /*165b0*/  IMAD R68, R3.reuse, R5, R68 ;  /* 0x0000000503447224 */ /* 0x040fe400078e0244 */
[C---:B------:R-:W-:Y:S02]  /*165c0*/  IMAD R69, R3.reuse, R2, R69 ;  /* 0x0000000203457224 */ /* 0x040fe400078e0245 */
[----:B------:R-:W-:Y:S01]  /*165d0*/  @!P5 IMAD.MOV R63, RZ, RZ, -R63 ;  /* 0x000000ffff3fd224 */ /* 0x000fe200078e0a3f */
[----:B------:R-:W-:Y:S01]  /*165e0*/  ISETP.GT.U32.AND P5, PT, R3, R68, PT ;  /* 0x000000440300720c */ /* 0x000fe20003fa4070 */
[--C-:B------:R-:W-:Y:S01]  /*165f0*/  @!P6 IMAD.IADD R62, R62, 0x1, -R3.reuse ;  /* 0x000000013e3ee824 */ /* 0x100fe200078e0a03 */
[----:B------:R-:W-:Y:S01]  /*16600*/  ISETP.GE.AND P6, PT, R99, RZ, PT ;  /* 0x000000ff6300720c */ /* 0x000fe20003fc6270 */
[----:B------:R-:W-:Y:S01]  /*16610*/  @!P1 IMAD.IADD R65, R65, 0x1, -R3 ;  /* 0x0000000141419824 */ /* 0x000fe200078e0a03 */
[----:B------:R-:W-:Y:S01]  /*16620*/  ISETP.GT.U32.AND P1, PT, R3, R69, PT ;  /* 0x000000450300720c */ /* 0x000fe20003f24070 */
[----:B------:R-:W-:-:S02]  /*16630*/  IMAD.MOV.U32 R93, RZ, RZ, R72 ;  /* 0x000000ffff5d7224 */ /* 0x000fc400078e0048 */
[----:B------:R-:W-:Y:S02]  /*16640*/  IMAD.MOV.U32 R72, RZ, RZ, R67 ;  /* 0x000000ffff487224 */ /* 0x000fe400078e0043 */
[----:B------:R-:W-:Y:S02]  /*16650*/  IMAD.MOV.U32 R108, RZ, RZ, R93 ;  /* 0x000000ffff6c7224 */ /* 0x000fe400078e005d */
[----:B------:R-:W-:Y:S02]  /*16660*/  IMAD.MOV.U32 R93, RZ, RZ, R72 ;  /* 0x000000ffff5d7224 */ /* 0x000fe400078e0048 */
[----:B------:R-:W-:Y:S01]  /*16670*/  IMAD.MOV.U32 R72, RZ, RZ, R71 ;  /* 0x000000ffff487224 */ /* 0x000fe200078e0047 */
[----:B------:R-:W-:Y:S01]  /*16680*/  IABS R71, R100 ;  /* 0x0000006400477213 */ /* 0x000fe20000000000 */
[----:B------:R-:W-:Y:S02]  /*16690*/  @!P5 IMAD.IADD R68, R68, 0x1, -R3 ;  /* 0x000000014444d824 */ /* 0x000fe400078e0a03 */
[----:B------:R-:W-:Y:S01]  /*166a0*/  IMAD.MOV.U32 R102, RZ, RZ, R92 ;  /* 0x000000ffff667224 */ /* 0x000fe200078e005c */
[----:B------:R-:W-:Y:S01]  /*166b0*/  IABS R67, R98 ;  /* 0x0000006200437213 */ /* 0x000fe20000000000 */
[----:B------:R-:W-:-:S02]  /*166c0*/  IMAD.MOV.U32 R92, RZ, RZ, R84 ;  /* 0x000000ffff5c7224 */ /* 0x000fc400078e0054 */
[----:B------:R-:W-:Y:S01]  /*166d0*/  @!P6 IMAD.MOV R64, RZ, RZ, -R64 ;  /* 0x000000ffff40e224 */ /* 0x000fe200078e0a40 */
[----:B------:R-:W-:Y:S01]  /*166e0*/  ISETP.GE.AND P6, PT, R98, RZ, PT ;  /* 0x000000ff6200720c */ /* 0x000fe20003fc6270 */
[----:B---3--:R-:W-:Y:S02]  /*166f0*/  IMAD.MOV.U32 R84, RZ, RZ, R74 ;  /* 0x000000ffff547224 */ /* 0x008fe400078e004a */
[----:B------:R-:W-:Y:S02]  /*16700*/  IMAD.MOV.U32 R74, RZ, RZ, R127 ;  /* 0x000000ffff4a7224 */ /* 0x000fe400078e007f */
[----:B------:R-:W-:Y:S02]  /*16710*/  IMAD.MOV.U32 R98, RZ, RZ, R88 ;  /* 0x000000ffff627224 */ /* 0x000fe400078e0058 */
[----:B------:R-:W-:Y:S01]  /*16720*/  @!P1 IMAD.IADD R69, R69, 0x1, -R3 ;  /* 0x0000000145459824 */ /* 0x000fe200078e0a03 */
[----:B------:R-:W-:Y:S01]  /*16730*/  ISETP.GT.U32.AND P1, PT, R3, R68, PT ;  /* 0x000000440300720c */ /* 0x000fe20003f24070 */
[----:B------:R-:W-:-:S02]  /*16740*/  IMAD.MOV.U32 R127, RZ, RZ, R126 ;  /* 0x000000ffff7f7224 */ /* 0x000fc400078e007e */
[----:B------:R-:W-:Y:S01]  /*16750*/  IMAD.MOV.U32 R88, RZ, RZ, R87 ;  /* 0x000000ffff587224 */ /* 0x000fe200078e0057 */
[----:B------:R-:W3:Y:S01]  /*16760*/  LDL.LU R126, [R1+0x614] ;  /* 0x00061400017e7983 */ /* 0x000ee20000300800 */
[----:B------:R-:W-:-:S04]  /*16770*/  IMAD.HI.U32 R2, R4, R71, RZ ;  /* 0x0000004704027227 */ /* 0x000fc800078e00ff */
[----:B------:R-:W-:Y:S02]  /*16780*/  IMAD.MOV.U32 R87, RZ, RZ, R78 ;  /* 0x000000ffff577224 */ /* 0x000fe400078e004e */
[----:B------:R-:W3:Y:S01]  /*16790*/  LDL.LU R78, [R1+0x400] ;  /* 0x00040000014e7983 */ /* 0x000ee20000300800 */
[----:B------:R-:W-:Y:S02]  /*167a0*/  IMAD.MOV R2, RZ, RZ, -R2 ;  /* 0x000000ffff027224 */ /* 0x000fe400078e0a02 */
[----:B------:R-:W-:Y:S01]  /*167b0*/  @!P3 IMAD.MOV R61, RZ, RZ, -R61 ;  /* 0x000000ffff3db224 */ /* 0x000fe200078e0a3d */
[C---:B------:R-:W-:Y:S01]  /*167c0*/  ISETP.GT.U32.AND P3, PT, R3.reuse, R66, PT ;  /* 0x000000420300720c */ /* 0x040fe20003f64070 */
[----:B------:R-:W-:Y:S02]  /*167d0*/  IMAD R71, R3, R2, R71 ;  /* 0x0000000203477224 */ /* 0x000fe400078e0247 */
[----:B------:R-:W-:-:S03]  /*167e0*/  @!P1 IMAD.IADD R68, R68, 0x1, -R3 ;  /* 0x0000000144449824 */ /* 0x000fc600078e0a03 */
[----:B------:R-:W-:Y:S01]  /*167f0*/  ISETP.GT.U32.AND P1, PT, R3, R71, PT ;  /* 0x000000470300720c */ /* 0x000fe20003f24070 */
[----:B------:R-:W-:Y:S02]  /*16800*/  IMAD.MOV.U32 R106, RZ, RZ, R90 ;  /* 0x000000ffff6a7224 */ /* 0x000fe400078e005a */
        /* <DEDUP_REMOVED lines=9> */
[----:B------:R-:W-:Y:S01]  /*168a0*/  @!P1 IMAD.IADD R71, R71, 0x1, -R3 ;  /* 0x0000000147479824 */ /* 0x000fe200078e0a03 */
[----:B------:R-:W-:Y:S01]  /*168b0*/  ISETP.GE.AND P1, PT, R100, RZ, PT ;  /* 0x000000ff6400720c */ /* 0x000fe20003f26270 */
[----:B------:R-:W-:Y:S02]  /*168c0*/  IMAD.MOV.U32 R100, RZ, RZ, R85 ;  /* 0x000000ffff647224 */ /* 0x000fe400078e0055 */
[----:B--2---:R-:W-:-:S02]  /*168d0*/  IMAD.MOV.U32 R77, RZ, RZ, R124 ;  /* 0x000000ffff4d7224 */ /* 0x004fc400078e007c */
[----:B------:R-:W2:Y:S04]  /*168e0*/  LDL.LU R124, [R1+0x4f0] ;  /* 0x0004f000017c7983 */ /* 0x000ea80000300800 */
[----:B------:R-:W2:Y:S01]  /*168f0*/  LDL.LU R85, [R1+0x4c4] ;  /* 0x0004c40001557983 */ /* 0x000ea20000300800 */
[----:B------:R-:W-:-:S04]  /*16900*/  IMAD.HI.U32 R6, R4, R67, RZ ;  /* 0x0000004304067227 */ /* 0x000fc800078e00ff */
[----:B------:R-:W-:-:S04]  /*16910*/  IMAD.MOV R6, RZ, RZ, -R6 ;  /* 0x000000ffff067224 */ /* 0x000fc800078e0a06 */
[----:B------:R-:W-:Y:S02]  /*16920*/  IMAD R67, R3, R6, R67 ;  /* 0x0000000603437224 */ /* 0x000fe400078e0243 */
[----:B------:R-:W-:-:S03]  /*16930*/  @!P2 IMAD.MOV R62, RZ, RZ, -R62 ;  /* 0x000000ffff3ea224 */ /* 0x000fc600078e0a3e */
[----:B------:R-:W-:Y:S02]  /*16940*/  ISETP.GT.U32.AND P2, PT, R3, R67, PT ;  /* 0x000000430300720c */ /* 0x000fe40003f44070 */
[----:B------:R-:W-:-:S05]  /*16950*/  IABS R70, R101 ;  /* 0x0000006500467213 */ /* 0x000fca0000000000 */
[----:B------:R-:W-:-:S06]  /*16960*/  IMAD.HI.U32 R5, R4, R70, RZ ;  /* 0x0000004604057227 */ /* 0x000fcc00078e00ff */
[----:B------:R-:W-:-:S05]  /*16970*/  @!P2 IMAD.IADD R67, R67, 0x1, -R3 ;  /* 0x000000014343a824 */ /* 0x000fca00078e0a03 */
[----:B------:R-:W-:Y:S01]  /*16980*/  ISETP.GT.U32.AND P5, PT, R3, R67, PT ;  /* 0x000000430300720c */ /* 0x000fe20003fa4070 */
[----:B------:R-:W-:-:S04]  /*16990*/  IMAD.MOV R5, RZ, RZ, -R5 ;  /* 0x000000ffff057224 */ /* 0x000fc800078e0a05 */
[----:B------:R-:W-:Y:S01]  /*169a0*/  IMAD R70, R3, R5, R70 ;  /* 0x0000000503467224 */ /* 0x000fe200078e0246 */
[----:B------:R-:W-:Y:S01]  /*169b0*/  ISETP.GE.AND P2, PT, R96, RZ, PT ;  /* 0x000000ff6000720c */ /* 0x000fe20003f46270 */
[----:B------:R-:W-:Y:S02]  /*169c0*/  IMAD.MOV.U32 R96, RZ, RZ, R91 ;  /* 0x000000ffff607224 */ /* 0x000fe400078e005b */
[----:B------:R-:W-:-:S04]  /*169d0*/  IMAD.MOV.U32 R91, RZ, RZ, R81 ;  /* 0x000000ffff5b7224 */ /* 0x000fc800078e0051 */
[----:B------:R-:W-:Y:S01]  /*169e0*/  @!P5 IMAD.IADD R67, R67, 0x1, -R3 ;  /* 0x000000014343d824 */ /* 0x000fe200078e0a03 */
[----:B------:R-:W-:Y:S01]  /*169f0*/  ISETP.GT.U32.AND P5, PT, R3, R70, PT ;  /* 0x000000460300720c */ /* 0x000fe20003fa4070 */
[----:B------:R-:W-:Y:S02]  /*16a00*/  IMAD.MOV.U32 R81, RZ, RZ, R76 ;  /* 0x000000ffff517224 */ /* 0x000fe400078e004c */
[----:B------:R-:W-:Y:S01]  /*16a10*/  IMAD.MOV.U32 R76, RZ, RZ, R72 ;  /* 0x000000ffff4c7224 */ /* 0x000fe200078e0048 */
[----:B------:R-:W-:Y:S01]  /*16a20*/  IABS R72, R106 ;  /* 0x0000006a00487213 */ /* 0x000fe20000000000 */
[----:B----4-:R-:W-:Y:S02]  /*16a30*/  IMAD.MOV.U32 R103, RZ, RZ, R95 ;  /* 0x000000ffff677224 */ /* 0x010fe400078e005f */
[----:B------:R-:W-:Y:S02]  /*16a40*/  IMAD.MOV.U32 R107, RZ, RZ, R94 ;  /* 0x000000ffff6b7224 */ /* 0x000fe400078e005e */
[----:B------:R-:W-:-:S04]  /*16a50*/  IMAD.HI.U32 R2, R4, R72, RZ ;  /* 0x0000004804027227 */ /* 0x000fc800078e00ff */
[----:B------:R-:W-:Y:S02]  /*16a60*/  IMAD.MOV.U32 R95, RZ, RZ, R92 ;  /* 0x000000ffff5f7224 */ /* 0x000fe400078e005c */
[----:B------:R-:W-:Y:S02]  /*16a70*/  IMAD.MOV.U32 R92, RZ, RZ, R86 ;  /* 0x000000ffff5c7224 */ /* 0x000fe400078e0056 */
[----:B------:R-:W-:Y:S02]  /*16a80*/  IMAD.MOV.U32 R94, RZ, RZ, R82 ;  /* 0x000000ffff5e7224 */ /* 0x000fe400078e0052 */
[----:B------:R-:W-:Y:S01]  /*16a90*/  IMAD.MOV.U32 R82, RZ, RZ, R75 ;  /* 0x000000ffff527224 */ /* 0x000fe200078e004b */
[----:B------:R-:W-:Y:S01]  /*16aa0*/  IABS R75, R108 ;  /* 0x0000006c004b7213 */ /* 0x000fe20000000000 */
[----:B------:R-:W-:Y:S01]  /*16ab0*/  IMAD.MOV.U32 R86, RZ, RZ, R74 ;  /* 0x000000ffff567224 */ /* 0x000fe200078e004a */
[----:B------:R-:W-:Y:S01]  /*16ac0*/  IABS R74, R102 ;  /* 0x00000066004a7213 */ /* 0x000fe20000000000 */
[----:B------:R-:W-:Y:S01]  /*16ad0*/  @!P0 IMAD.MOV R65, RZ, RZ, -R65 ;  /* 0x000000ffff418224 */ /* 0x000fe200078e0a41 */
[----:B------:R-:W-:Y:S01]  /*16ae0*/  ISETP.GT.U32.AND P0, PT, R3, R69, PT ;  /* 0x000000450300720c */ /* 0x000fe20003f04070 */
[----:B------:R-:W-:-:S02]  /*16af0*/  @!P5 IMAD.IADD R70, R70, 0x1, -R3 ;  /* 0x000000014646d824 */ /* 0x000fc400078e0a03 */
[----:B------:R-:W-:Y:S02]  /*16b00*/  IMAD.MOV R2, RZ, RZ, -R2 ;  /* 0x000000ffff027224 */ /* 0x000fe400078e0a02 */
[----:B------:R-:W-:Y:S01]  /*16b10*/  @!P4 IMAD.MOV R66, RZ, RZ, -R66 ;  /* 0x000000ffff42c224 */ /* 0x000fe200078e0a42 */
[C---:B------:R-:W-:Y:S01]  /*16b20*/  ISETP.GT.U32.AND P4, PT, R3.reuse, R70, PT ;  /* 0x000000460300720c */ /* 0x040fe20003f84070 */
[----:B------:R-:W-:Y:S02]  /*16b30*/  IMAD R72, R3, R2, R72 ;  /* 0x0000000203487224 */ /* 0x000fe400078e0248 */
[----:B------:R-:W-:-:S04]  /*16b40*/  IMAD.HI.U32 R5, R4, R74, RZ ;  /* 0x0000004a04057227 */ /* 0x000fc800078e00ff */
[----:B------:R-:W-:-:S04]  /*16b50*/  IMAD.HI.U32 R2, R4, R75, RZ ;  /* 0x0000004b04027227 */ /* 0x000fc800078e00ff */
[----:B------:R-:W-:Y:S02]  /*16b60*/  IMAD.MOV R5, RZ, RZ, -R5 ;  /* 0x000000ffff057224 */ /* 0x000fe400078e0a05 */
[----:B------:R-:W-:Y:S01]  /*16b70*/  IMAD.MOV R2, RZ, RZ, -R2 ;  /* 0x000000ffff027224 */ /* 0x000fe200078e0a02 */
[----:B------:R-:W-:Y:S01]  /*16b80*/  ISETP.GT.U32.AND P5, PT, R3, R72, PT ;  /* 0x000000480300720c */ /* 0x000fe20003fa4070 */
[----:B------:R-:W-:Y:S01]  /*16b90*/  @!P0 IMAD.IADD R69, R69, 0x1, -R3 ;  /* 0x0000000145458824 */ /* 0x000fe200078e0a03 */
[----:B------:R-:W-:Y:S01]  /*16ba0*/  IABS R73, R105 ;  /* 0x0000006900497213 */ /* 0x000fe20000000000 */
[C---:B------:R-:W-:Y:S02]  /*16bb0*/  IMAD R74, R3.reuse, R5, R74 ;  /* 0x00000005034a7224 */ /* 0x040fe400078e024a */
[C---:B------:R-:W-:Y:S02]  /*16bc0*/  IMAD R75, R3.reuse, R2, R75 ;  /* 0x00000002034b7224 */ /* 0x040fe400078e024b */
[----:B------:R-:W-:Y:S01]  /*16bd0*/  @!P2 IMAD.MOV R69, RZ, RZ, -R69 ;  /* 0x000000ffff45a224 */ /* 0x000fe200078e0a45 */
[C---:B------:R-:W-:Y:S01]  /*16be0*/  ISETP.GT.U32.AND P2, PT, R3.reuse, R74, PT ;  /* 0x0000004a0300720c */ /* 0x040fe20003f44070 */
[----:B------:R-:W-:Y:S01]  /*16bf0*/  @!P4 IMAD.IADD R70, R70, 0x1, -R3 ;  /* 0x000000014646c824 */ /* 0x000fe200078e0a03 */
[----:B------:R-:W-:Y:S01]  /*16c00*/  ISETP.GT.U32.AND P4, PT, R3, R75, PT ;  /* 0x0000004b0300720c */ /* 0x000fe20003f84070 */
[----:B------:R-:W-:-:S02]  /*16c10*/  IMAD.MOV.U32 R104, RZ, RZ, R99 ;  /* 0x000000ffff687224 */ /* 0x000fc400078e0063 */
[----:B------:R-:W-:Y:S01]  /*16c20*/  IMAD.HI.U32 R6, R4, R73, RZ ;  /* 0x0000004904067227 */ /* 0x000fe200078e00ff */
[----:B------:R-:W-:-:S03]  /*16c30*/  ISETP.GE.AND P0, PT, R101, RZ, PT ;  /* 0x000000ff6500720c */ /* 0x000fc60003f06270 */
[----:B------:R-:W-:Y:S02]  /*16c40*/  IMAD.MOV.U32 R99, RZ, RZ, R97 ;  /* 0x000000ffff637224 */ /* 0x000fe400078e0061 */
[----:B------:R-:W-:Y:S02]  /*16c50*/  IMAD.MOV.U32 R97, RZ, RZ, R86 ;  /* 0x000000ffff617224 */ /* 0x000fe400078e0056 */
[----:B------:R-:W-:Y:S01]  /*16c60*/  IMAD.MOV.U32 R86, RZ, RZ, R76 ;  /* 0x000000ffff567224 */ /* 0x000fe200078e004c */
[----:B------:R-:W-:Y:S01]  /*16c70*/  IABS R76, R107 ;  /* 0x0000006b004c7213 */ /* 0x000fe20000000000 */
[----:B------:R-:W-:Y:S01]  /*16c80*/  @!P6 IMAD.MOV R67, RZ, RZ, -R67 ;  /* 0x000000ffff43e224 */ /* 0x000fe200078e0a43 */
[----:B------:R-:W-:Y:S01]  /*16c90*/  ISETP.GT.U32.AND P6, PT, R3, R71, PT ;  /* 0x000000470300720c */ /* 0x000fe20003fc4070 */
[----:B------:R-:W-:Y:S02]  /*16ca0*/  IMAD.MOV R6, RZ, RZ, -R6 ;  /* 0x000000ffff067224 */ /* 0x000fe400078e0a06 */
[----:B------:R-:W-:-:S02]  /*16cb0*/  @!P5 IMAD.IADD R72, R72, 0x1, -R3 ;  /* 0x000000014848d824 */ /* 0x000fc400078e0a03 */
[C---:B------:R-:W-:Y:S02]  /*16cc0*/  IMAD R73, R3.reuse, R6, R73 ;  /* 0x0000000603497224 */ /* 0x040fe400078e0249 */
[----:B------:R-:W-:Y:S01]  /*16cd0*/  IMAD.HI.U32 R5, R4, R76, RZ ;  /* 0x0000004c04057227 */ /* 0x000fe200078e00ff */
[----:B------:R-:W-:-:S03]  /*16ce0*/  ISETP.GT.U32.AND P5, PT, R3, R72, PT ;  /* 0x000000480300720c */ /* 0x000fc60003fa4070 */
[----:B------:R-:W-:Y:S01]  /*16cf0*/  @!P3 IMAD.MOV R68, RZ, RZ, -R68 ;  /* 0x000000ffff44b224 */ /* 0x000fe200078e0a44 */
[----:B------:R-:W-:Y:S01]  /*16d00*/  ISETP.GT.U32.AND P3, PT, R3, R73, PT ;  /* 0x000000490300720c */ /* 0x000fe20003f64070 */
[----:B------:R-:W-:Y:S02]  /*16d10*/  IMAD.MOV R5, RZ, RZ, -R5 ;  /* 0x000000ffff057224 */ /* 0x000fe400078e0a05 */
[--C-:B------:R-:W-:Y:S02]  /*16d20*/  @!P2 IMAD.IADD R74, R74, 0x1, -R3.reuse ;  /* 0x000000014a4aa824 */ /* 0x100fe400078e0a03 */
[--C-:B------:R-:W-:Y:S02]  /*16d30*/  @!P4 IMAD.IADD R75, R75, 0x1, -R3.reuse ;  /* 0x000000014b4bc824 */ /* 0x100fe400078e0a03 */
[----:B---3--:R-:W-:Y:S02]  /*16d40*/  IMAD.MOV.U32 R101, RZ, RZ, R78 ;  /* 0x000000ffff657224 */ /* 0x008fe400078e004e */
[----:B------:R-:W-:Y:S01]  /*16d50*/  @!P6 IMAD.IADD R71, R71, 0x1, -R3 ;  /* 0x000000014747e824 */ /* 0x000fe200078e0a03 */
[C---:B------:R-:W-:Y:S01]  /*16d60*/  ISETP.GT.U32.AND P4, PT, R3.reuse, R75, PT ;  /* 0x0000004b0300720c */ /* 0x040fe20003f84070 */
[----:B------:R-:W-:-:S02]  /*16d70*/  IMAD R76, R3, R5, R76 ;  /* 0x00000005034c7224 */ /* 0x000fc400078e024c */
[----:B------:R-:W-:Y:S01]  /*16d80*/  @!P0 IMAD.MOV R70, RZ, RZ, -R70 ;  /* 0x000000ffff468224 */ /* 0x000fe200078e0a46 */
[C---:B------:R-:W-:Y:S01]  /*16d90*/  ISETP.GT.U32.AND P0, PT, R3.reuse, R74, PT ;  /* 0x0000004a0300720c */ /* 0x040fe20003f04070 */
[----:B------:R-:W-:Y:S01]  /*16da0*/  @!P1 IMAD.MOV R71, RZ, RZ, -R71 ;  /* 0x000000ffff479224 */ /* 0x000fe200078e0a47 */
[----:B------:R-:W-:Y:S01]  /*16db0*/  ISETP.GE.AND P6, PT, R106, RZ, PT ;  /* 0x000000ff6a00720c */ /* 0x000fe20003fc6270 */
[----:B------:R-:W-:Y:S01]  /*16dc0*/  IMAD.MOV.U32 R106, RZ, RZ, R101 ;  /* 0x000000ffff6a7224 */ /* 0x000fe200078e0065 */
[----:B------:R-:W-:Y:S01]  /*16dd0*/  ISETP.GT.U32.AND P1, PT, R3, R76, PT ;  /* 0x0000004c0300720c */ /* 0x000fe20003f24070 */
[----:B------:R-:W-:Y:S02]  /*16de0*/  IMAD.MOV.U32 R101, RZ, RZ, R100 ;  /* 0x000000ffff657224 */ /* 0x000fe400078e0064 */
[----:B------:R-:W-:Y:S02]  /*16df0*/  IMAD.MOV.U32 R100, RZ, RZ, R99 ;  /* 0x000000ffff647224 */ /* 0x000fe400078e0063 */
[----:B------:R-:W-:-:S02]  /*16e00*/  IMAD.MOV.U32 R99, RZ, RZ, R98 ;  /* 0x000000ffff637224 */ /* 0x000fc400078e0062 */
[----:B------:R-:W-:Y:S02]  /*16e10*/  IMAD.MOV.U32 R98, RZ, RZ, R91 ;  /* 0x000000ffff627224 */ /* 0x000fe400078e005b */
[--C-:B------:R-:W-:Y:S01]  /*16e20*/  @!P5 IMAD.IADD R72, R72, 0x1, -R3.reuse ;  /* 0x000000014848d824 */ /* 0x100fe200078e0a03 */
[----:B------:R-:W-:Y:S01]  /*16e30*/  ISETP.GE.AND P5, PT, R105, RZ, PT ;  /* 0x000000ff6900720c */ /* 0x000fe20003fa6270 */
[----:B------:R-:W-:Y:S01]  /*16e40*/  @!P3 IMAD.IADD R73, R73, 0x1, -R3 ;  /* 0x000000014949b824 */ /* 0x000fe200078e0a03 */
[----:B------:R-:W-:Y:S01]  /*16e50*/  ISETP.GE.AND P3, PT, R102, RZ, PT ;  /* 0x000000ff6600720c */ /* 0x000fe20003f66270 */
[----:B------:R-:W-:Y:S01]  /*16e60*/  IMAD.MOV.U32 R105, RZ, RZ, R101 ;  /* 0x000000ffff697224 */ /* 0x000fe200078e0065 */
[----:B------:R-:W3:Y:S01]  /*16e70*/  LDL.LU R91, [R1+0x530] ;  /* 0x00053000015b7983 */ /* 0x000ee20000300800 */
[----:B------:R-:W-:Y:S02]  /*16e80*/  IMAD.MOV.U32 R101, RZ, RZ, R100 ;  /* 0x000000ffff657224 */ /* 0x000fe400078e0064 */
[----:B------:R-:W-:-:S02]  /*16e90*/  IMAD.MOV.U32 R102, RZ, RZ, R98 ;  /* 0x000000ffff667224 */ /* 0x000fc400078e0062 */
[----:B------:R-:W-:Y:S01]  /*16ea0*/  IMAD.MOV.U32 R78, RZ, RZ, R77 ;  /* 0x000000ffff4e7224 */ /* 0x000fe200078e004d */
[----:B------:R-:W-:Y:S01]  /*16eb0*/  IABS R77, R103 ;  /* 0x00000067004d7213 */ /* 0x000fe20000000000 */
[--C-:B------:R-:W-:Y:S01]  /*16ec0*/  @!P0 IMAD.IADD R74, R74, 0x1, -R3.reuse ;  /* 0x000000014a4a8824 */ /* 0x100fe200078e0a03 */
[----:B------:R-:W-:Y:S01]  /*16ed0*/  ISETP.GE.AND P0, PT, R107, RZ, PT ;  /* 0x000000ff6b00720c */ /* 0x000fe20003f06270 */
[----:B------:R-:W-:Y:S01]  /*16ee0*/  @!P4 IMAD.IADD R75, R75, 0x1, -R3 ;  /* 0x000000014b4bc824 */ /* 0x000fe200078e0a03 */
[----:B------:R-:W-:Y:S01]  /*16ef0*/  ISETP.GE.AND P4, PT, R103, RZ, PT ;  /* 0x000000ff6700720c */ /* 0x000fe20003f86270 */
[----:B------:R-:W-:Y:S02]  /*16f00*/  IMAD.MOV.U32 R107, RZ, RZ, R102 ;  /* 0x000000ffff6b7224 */ /* 0x000fe400078e0066 */
[----:B------:R-:W-:Y:S02]  /*16f10*/  IMAD.MOV.U32 R103, RZ, RZ, R101 ;  /* 0x000000ffff677224 */ /* 0x000fe400078e0065 */
[----:B------:R-:W-:-:S02]  /*16f20*/  IMAD.MOV.U32 R102, RZ, RZ, R93 ;  /* 0x000000ffff667224 */ /* 0x000fc400078e005d */
[----:B------:R-:W-:Y:S01]  /*16f30*/  IMAD.MOV.U32 R98, RZ, RZ, R78 ;  /* 0x000000ffff627224 */ /* 0x000fe200078e004e */
[----:B------:R-:W-:Y:S01]  /*16f40*/  IABS R78, R104 ;  /* 0x00000068004e7213 */ /* 0x000fe20000000000 */
[----:B------:R-:W-:Y:S01]  /*16f50*/  @!P1 IMAD.IADD R76, R76, 0x1, -R3 ;  /* 0x000000014c4c9824 */ /* 0x000fe200078e0a03 */
[----:B------:R-:W-:Y:S01]  /*16f60*/  ISETP.GE.AND P1, PT, R104, RZ, PT ;  /* 0x000000ff6800720c */ /* 0x000fe20003f26270 */
        /* <DEDUP_REMOVED lines=10> */
[----:B--2---:R-:W-:Y:S02]  /*17010*/  IMAD.MOV.U32 R100, RZ, RZ, R124 ;  /* 0x000000ffff647224 */ /* 0x004fe400078e007c */
[----:B------:R-:W2:Y:S01]  /*17020*/  LDL.LU R124, [R1+0x59c] ;  /* 0x00059c00017c7983 */ /* 0x000ea20000300800 */
[----:B------:R-:W-:-:S03]  /*17030*/  IMAD.MOV.U32 R86, RZ, RZ, R85 ;  /* 0x000000ffff567224 */ /* 0x000fc600078e0055 */
[----:B------:R-:W4:Y:S04]  /*17040*/  LDL.LU R92, [R1+0x540] ;  /* 0x00054000015c7983 */ /* 0x000f280000300800 */
[----:B------:R-:W3:Y:S01]  /*17050*/  LDL.LU R85, [R1+0x418] ;  /* 0x0004180001557983 */ /* 0x000ee20000300800 */
[----:B------:R-:W-:-:S04]  /*17060*/  IMAD.HI.U32 R2, R4, R77, RZ ;  /* 0x0000004d04027227 */ /* 0x000fc800078e00ff */
[----:B------:R-:W-:Y:S01]  /*17070*/  IMAD.MOV R2, RZ, RZ, -R2 ;  /* 0x000000ffff027224 */ /* 0x000fe200078e0a02 */
[----:B------:R-:W-:-:S03]  /*17080*/  ISETP.GT.U32.AND P2, PT, R3, R73, PT ;  /* 0x000000490300720c */ /* 0x000fc60003f44070 */
[----:B------:R-:W-:Y:S02]  /*17090*/  IMAD R77, R3, R2, R77 ;  /* 0x00000002034d7224 */ /* 0x000fe400078e024d */
[----:B------:R-:W-:-:S04]  /*170a0*/  IMAD.HI.U32 R2, R4, R78, RZ ;  /* 0x0000004e04027227 */ /* 0x000fc800078e00ff */
[----:B------:R-:W-:-:S04]  /*170b0*/  IMAD.MOV R2, RZ, RZ, -R2 ;  /* 0x000000ffff027224 */ /* 0x000fc800078e0a02 */
[----:B------:R-:W-:Y:S02]  /*170c0*/  IMAD R78, R3, R2, R78 ;  /* 0x00000002034e7224 */ /* 0x000fe400078e024e */
[----:B------:R-:W-:Y:S02]  /*170d0*/  @!P3 IMAD.MOV R74, RZ, RZ, -R74 ;  /* 0x000000ffff4ab224 */ /* 0x000fe400078e0a4a */
[----:B------:R-:W-:Y:S01]  /*170e0*/  @!P2 IMAD.IADD R73, R73, 0x1, -R3 ;  /* 0x000000014949a824 */ /* 0x000fe200078e0a03 */
[C---:B------:R-:W-:Y:S01]  /*170f0*/  ISETP.GT.U32.AND P3, PT, R3.reuse, R78, PT ;  /* 0x0000004e0300720c */ /* 0x040fe20003f64070 */
[----:B------:R-:W-:Y:S01]  /*17100*/  @!P6 IMAD.MOV R72, RZ, RZ, -R72 ;  /* 0x000000ffff48e224 */ /* 0x000fe200078e0a48 */
[----:B------:R-:W-:Y:S01]  /*17110*/  ISETP.GE.AND P6, PT, R108, RZ, PT ;  /* 0x000000ff6c00720c */ /* 0x000fe20003fc6270 */
[----:B------:R-:W-:Y:S01]  /*17120*/  @!P5 IMAD.MOV R73, RZ, RZ, -R73 ;  /* 0x000000ffff49d224 */ /* 0x000fe200078e0a49 */
[----:B------:R-:W-:Y:S01]  /*17130*/  ISETP.GT.U32.AND P5, PT, R3, R76, PT ;  /* 0x0000004c0300720c */ /* 0x000fe20003fa4070 */
[----:B------:R-:W-:Y:S01]  /*17140*/  IMAD.MOV.U32 R93, RZ, RZ, R79 ;  /* 0x000000ffff5d7224 */ /* 0x000fe200078e004f */
[----:B------:R-:W-:-:S07]  /*17150*/  IABS R79, R106 ;  /* 0x0000006a004f7213 */ /* 0x000fce0000000000 */
[----:B------:R-:W-:Y:S02]  /*17160*/  @!P3 IMAD.IADD R78, R78, 0x1, -R3 ;  /* 0x000000014e4eb824 */ /* 0x000fe400078e0a03 */
[----:B------:R-:W-:Y:S01]  /*17170*/  @!P6 IMAD.MOV R75, RZ, RZ, -R75 ;  /* 0x000000ffff4be224 */ /* 0x000fe200078e0a4b */
[----:B------:R-:W-:Y:S01]  /*17180*/  ISETP.GE.AND P6, PT, R106, RZ, PT ;  /* 0x000000ff6a00720c */ /* 0x000fe20003fc6270 */
[----:B------:R-:W-:Y:S01]  /*17190*/  @!P5 IMAD.IADD R76, R76, 0x1, -R3 ;  /* 0x000000014c4cd824 */ /* 0x000fe200078e0a03 */
[----:B------:R-:W-:Y:S01]  /*171a0*/  ISETP.GT.U32.AND P3, PT, R3, R78, PT ;  /* 0x0000004e0300720c */ /* 0x000fe20003f64070 */
[----:B------:R-:W-:Y:S01]  /*171b0*/  IMAD.MOV.U32 R106, RZ, RZ, R103 ;  /* 0x000000ffff6a7224 */ /* 0x000fe200078e0067 */
[----:B------:R-:W-:Y:S02]  /*171c0*/  IABS R80, R105 ;  /* 0x0000006900507213 */ /* 0x000fe40000000000 */
[----:B------:R-:W-:Y:S01]  /*171d0*/  ISETP.GE.AND P5, PT, R105, RZ, PT ;  /* 0x000000ff6900720c */ /* 0x000fe20003fa6270 */
[----:B------:R-:W-:-:S02]  /*171e0*/  IMAD.MOV.U32 R105, RZ, RZ, R86 ;  /* 0x000000ffff697224 */ /* 0x000fc400078e0056 */
[----:B------:R-:W-:Y:S01]  /*171f0*/  IMAD.MOV.U32 R108, RZ, RZ, R104 ;  /* 0x000000ffff6c7224 */ /* 0x000fe200078e0068 */
[----:B------:R-:W2:Y:S01]  /*17200*/  LDL.LU R86, [R1+0x660] ;  /* 0x0006600001567983 */ /* 0x000ea20000300800 */
[----:B------:R-:W-:Y:S02]  /*17210*/  IMAD.MOV.U32 R103, RZ, RZ, R102 ;  /* 0x000000ffff677224 */ /* 0x000fe400078e0066 */
[----:B------:R-:W-:Y:S02]  /*17220*/  IMAD.MOV.U32 R102, RZ, RZ, R82 ;  /* 0x000000ffff667224 */ /* 0x000fe400078e0052 */
[----:B------:R-:W-:Y:S02]  /*17230*/  IMAD.MOV.U32 R114, RZ, RZ, R106 ;  /* 0x000000ffff727224 */ /* 0x000fe400078e006a */
[----:B------:R-:W-:Y:S02]  /*17240*/  IMAD.MOV.U32 R106, RZ, RZ, R105 ;  /* 0x000000ffff6a7224 */ /* 0x000fe400078e0069 */
[----:B------:R-:W-:-:S02]  /*17250*/  @!P0 IMAD.MOV R76, RZ, RZ, -R76 ;  /* 0x000000ffff4c8224 */ /* 0x000fc400078e0a4c */
[----:B------:R-:W-:Y:S01]  /*17260*/  IMAD.MOV.U32 R112, RZ, RZ, R106 ;  /* 0x000000ffff707224 */ /* 0x000fe200078e006a */
[----:B------:R-:W-:Y:S01]  /*17270*/  ISETP.GE.AND P0, PT, R108, RZ, PT ;  /* 0x000000ff6c00720c */ /* 0x000fe20003f06270 */
[----:B------:R-:W-:Y:S01]  /*17280*/  IMAD.MOV.U32 R106, RZ, RZ, R89 ;  /* 0x000000ffff6a7224 */ /* 0x000fe200078e0059 */
[----:B------:R-:W-:Y:S01]  /*17290*/  IABS R82, R107 ;  /* 0x0000006b00527213 */ /* 0x000fe20000000000 */
[----:B------:R-:W-:Y:S01]  /*172a0*/  @!P3 IMAD.IADD R78, R78, 0x1, -R3 ;  /* 0x000000014e4eb824 */ /* 0x000fe200078e0a03 */
[----:B------:R-:W-:Y:S01]  /*172b0*/  ISETP.GE.AND P3, PT, R107, RZ, PT ;  /* 0x000000ff6b00720c */ /* 0x000fe20003f66270 */
[----:B---3--:R-:W-:Y:S02]  /*172c0*/  IMAD.MOV.U32 R104, RZ, RZ, R85 ;  /* 0x000000ffff687224 */ /* 0x008fe400078e0055 */
[----:B------:R-:W-:Y:S02]  /*172d0*/  IMAD.MOV.U32 R85, RZ, RZ, R81 ;  /* 0x000000ffff557224 */ /* 0x000fe400078e0051 */
[----:B------:R-:W-:-:S02]  /*172e0*/  IMAD.MOV.U32 R105, RZ, RZ, R104 ;  /* 0x000000ffff697224 */ /* 0x000fc400078e0068 */
[----:B------:R-:W-:Y:S01]  /*172f0*/  IMAD.MOV.U32 R104, RZ, RZ, R102 ;  /* 0x000000ffff687224 */ /* 0x000fe200078e0066 */
[----:B------:R-:W-:Y:S01]  /*17300*/  IABS R81, R108 ;  /* 0x0000006c00517213 */ /* 0x000fe20000000000 */
[----:B------:R-:W3:Y:S04]  /*17310*/  LDL.LU R102, [R1+0x658] ;  /* 0x0006580001667983 */ /* 0x000ee80000300800 */
[----:B------:R-:W4:Y:S04]  /*17320*/  LDL.LU R89, [R1+0x6c0] ;  /* 0x0006c00001597983 */ /* 0x000f280000300800 */
[----:B------:R-:W2:Y:S04]  /*17330*/  LDL.LU R108, [R1+0x500] ;  /* 0x00050000016c7983 */ /* 0x000ea80000300800 */
        /* <DEDUP_REMOVED lines=8> */
[----:B------:R-:W-:-:S13]  /*173c0*/  ISETP.GT.U32.AND P2, PT, R3, R79, PT ;  /* 0x0000004f0300720c */ /* 0x000fda0003f44070 */
[----:B------:R-:W-:-:S05]  /*173d0*/  @!P2 IMAD.IADD R79, R79, 0x1, -R3 ;  /* 0x000000014f4fa824 */ /* 0x000fca00078e0a03 */
[----:B------:R-:W-:Y:S01]  /*173e0*/  ISETP.GT.U32.AND P2, PT, R3, R79, PT ;  /* 0x0000004f0300720c */ /* 0x000fe20003f44070 */
[----:B------:R-:W-:Y:S02]  /*173f0*/  IMAD.MOV.U32 R109, RZ, RZ, R104 ;  /* 0x000000ffff6d7224 */ /* 0x000fe400078e0068 */
[----:B------:R-:W-:Y:S02]  /*17400*/  IMAD.MOV.U32 R113, RZ, RZ, R105 ;  /* 0x000000ffff717224 */ /* 0x000fe400078e0069 */
[----:B------:R-:W-:Y:S02]  /*17410*/  IMAD.MOV.U32 R104, RZ, RZ, R100 ;  /* 0x000000ffff687224 */ /* 0x000fe400078e0064 */
[----:B------:R-:W-:Y:S02]  /*17420*/  IMAD.MOV.U32 R105, RZ, RZ, R96 ;  /* 0x000000ffff697224 */ /* 0x000fe400078e0060 */
[----:B------:R-:W-:-:S04]  /*17430*/  IMAD.MOV.U32 R96, RZ, RZ, R90 ;  /* 0x000000ffff607224 */ /* 0x000fc800078e005a */
[----:B------:R-:W-:Y:S02]  /*17440*/  @!P2 IMAD.IADD R79, R79, 0x1, -R3 ;  /* 0x000000014f4fa824 */ /* 0x000fe400078e0a03 */
[----:B------:R-:W-:Y:S01]  /*17450*/  IMAD.MOV.U32 R90, RZ, RZ, R83 ;  /* 0x000000ffff5a7224 */ /* 0x000fe200078e0053 */
[----:B------:R-:W-:Y:S01]  /*17460*/  IABS R83, R109 ;  /* 0x0000006d00537213 */ /* 0x000fe20000000000 */
[----:B------:R-:W-:Y:S01]  /*17470*/  @!P6 IMAD.MOV R79, RZ, RZ, -R79 ;  /* 0x000000ffff4fe224 */ /* 0x000fe200078e0a4f */
[----:B------:R-:W-:Y:S01]  /*17480*/  ISETP.GE.AND P6, PT, R109, RZ, PT ;  /* 0x000000ff6d00720c */ /* 0x000fe20003fc6270 */
[----:B------:R-:W-:Y:S02]  /*17490*/  IMAD.MOV.U32 R111, RZ, RZ, R101 ;  /* 0x000000ffff6f7224 */ /* 0x000fe400078e0065 */
[----:B------:R-:W-:Y:S02]  /*174a0*/  IMAD.MOV.U32 R110, RZ, RZ, R104 ;  /* 0x000000ffff6e7224 */ /* 0x000fe400078e0068 */
[----:B------:R-:W-:-:S02]  /*174b0*/  IMAD.MOV.U32 R119, RZ, RZ, R111 ;  /* 0x000000ffff777224 */ /* 0x000fc400078e006f */
[----:B------:R-:W-:Y:S02]  /*174c0*/  IMAD.MOV.U32 R111, RZ, RZ, R110 ;  /* 0x000000ffff6f7224 */ /* 0x000fe400078e006e */
[----:B------:R-:W-:Y:S02]  /*174d0*/  IMAD.MOV.U32 R101, RZ, RZ, R94 ;  /* 0x000000ffff657224 */ /* 0x000fe400078e005e */
[----:B------:R-:W-:Y:S02]  /*174e0*/  IMAD.MOV.U32 R118, RZ, RZ, R111 ;  /* 0x000000ffff767224 */ /* 0x000fe400078e006f */
[----:B---3--:R-:W-:Y:S02]  /*174f0*/  IMAD.MOV.U32 R104, RZ, RZ, R102 ;  /* 0x000000ffff687224 */ /* 0x008fe400078e0066 */
[----:B------:R-:W-:Y:S02]  /*17500*/  IMAD.MOV.U32 R102, RZ, RZ, R93 ;  /* 0x000000ffff667224 */ /* 0x000fe400078e005d */
[----:B----4-:R-:W-:-:S04]  /*17510*/  IMAD.MOV.U32 R109, RZ, RZ, R107 ;  /* 0x000000ffff6d7224 */ /* 0x010fc800078e006b */
[----:B------:R-:W-:Y:S02]  /*17520*/  IMAD.MOV.U32 R110, RZ, RZ, R109 ;  /* 0x000000ffff6e7224 */ /* 0x000fe400078e006d */
[----:B--2---:R-:W-:Y:S02]  /*17530*/  IMAD.MOV.U32 R109, RZ, RZ, R108 ;  /* 0x000000ffff6d7224 */ /* 0x004fe400078e006c */
[----:B------:R-:W-:Y:S02]  /*17540*/  IMAD.MOV.U32 R108, RZ, RZ, R106 ;  /* 0x000000ffff6c7224 */ /* 0x000fe400078e006a */
[----:B------:R-:W-:Y:S01]  /*17550*/  IMAD.MOV.U32 R107, RZ, RZ, R103 ;  /* 0x000000ffff6b7224 */ /* 0x000fe200078e0067 */
[----:B------:R-:W2:Y:S01]  /*17560*/  LDL.LU R106, [R1+0x700] ;  /* 0x00070000016a7983 */ /* 0x000ea20000300800 */
        /* <DEDUP_REMOVED lines=8> */
[----:B------:R-:W3:Y:S01]  /*175f0*/  LDL.LU R101, [R1+0x5c4] ;  /* 0x0005c40001657983 */ /* 0x000ee20000300800 */
[----:B------:R-:W-:-:S04]  /*17600*/  IMAD.HI.U32 R2, R4, R80, RZ ;  /* 0x0000005004027227 */ /* 0x000fc800078e00ff */
[----:B------:R-:W-:-:S04]  /*17610*/  IMAD.MOV R2, RZ, RZ, -R2 ;  /* 0x000000ffff027224 */ /* 0x000fc800078e0a02 */
[----:B------:R-:W-:Y:S02]  /*17620*/  IMAD R80, R3, R2, R80 ;  /* 0x0000000203507224 */ /* 0x000fe400078e0250 */
[----:B------:R-:W-:-:S03]  /*17630*/  @!P4 IMAD.MOV R77, RZ, RZ, -R77 ;  /* 0x000000ffff4dc224 */ /* 0x000fc600078e0a4d */
[----:B------:R-:W-:Y:S01]  /*17640*/  ISETP.GT.U32.AND P4, PT, R3, R80, PT ;  /* 0x000000500300720c */ /* 0x000fe20003f84070 */
[----:B------:R-:W-:-:S04]  /*17650*/  IMAD.HI.U32 R5, R4, R81, RZ ;  /* 0x0000005104057227 */ /* 0x000fc800078e00ff */
[----:B------:R-:W-:-:S04]  /*17660*/  IMAD.HI.U32 R2, R4, R82, RZ ;  /* 0x0000005204027227 */ /* 0x000fc800078e00ff */
[----:B------:R-:W-:-:S04]  /*17670*/  IMAD.MOV R5, RZ, RZ, -R5 ;  /* 0x000000ffff057224 */ /* 0x000fc800078e0a05 */
[----:B------:R-:W-:Y:S02]  /*17680*/  @!P4 IMAD.IADD R80, R80, 0x1, -R3 ;  /* 0x000000015050c824 */ /* 0x000fe400078e0a03 */
[----:B------:R-:W-:Y:S02]  /*17690*/  IMAD.MOV R2, RZ, RZ, -R2 ;  /* 0x000000ffff027224 */ /* 0x000fe400078e0a02 */
[C---:B------:R-:W-:Y:S01]  /*176a0*/  IMAD R81, R3.reuse, R5, R81 ;  /* 0x0000000503517224 */ /* 0x040fe200078e0251 */
[----:B------:R-:W-:Y:S01]  /*176b0*/  ISETP.GT.U32.AND P4, PT, R3, R80, PT ;  /* 0x000000500300720c */ /* 0x000fe20003f84070 */
[----:B------:R-:W-:-:S04]  /*176c0*/  IMAD.HI.U32 R5, R4, R83, RZ ;  /* 0x0000005304057227 */ /* 0x000fc800078e00ff */
[C---:B------:R-:W-:Y:S02]  /*176d0*/  IMAD R82, R3.reuse, R2, R82 ;  /* 0x0000000203527224 */ /* 0x040fe400078e0252 */
[----:B------:R-:W-:Y:S02]  /*176e0*/  IMAD.MOV R5, RZ, RZ, -R5 ;  /* 0x000000ffff057224 */ /* 0x000fe400078e0a05 */
[----:B------:R-:W-:Y:S01]  /*176f0*/  @!P1 IMAD.MOV R78, RZ, RZ, -R78 ;  /* 0x000000ffff4e9224 */ /* 0x000fe200078e0a4e */
[C---:B------:R-:W-:Y:S01]  /*17700*/  ISETP.GT.U32.AND P1, PT, R3.reuse, R82, PT ;  /* 0x000000520300720c */ /* 0x040fe20003f24070 */
[----:B------:R-:W-:Y:S02]  /*17710*/  IMAD R83, R3, R5, R83 ;  /* 0x0000000503537224 */ /* 0x000fe400078e0253 */
[----:B------:R-:W-:-:S03]  /*17720*/  @!P4 IMAD.IADD R80, R80, 0x1, -R3 ;  /* 0x000000015050c824 */ /* 0x000fc600078e0a03 */
[----:B------:R-:W-:-:S07]  /*17730*/  ISETP.GT.U32.AND P4, PT, R3, R83, PT ;  /* 0x000000530300720c */ /* 0x000fce0003f84070 */
[----:B------:R-:W-:-:S05]  /*17740*/  @!P1 IMAD.IADD R82, R82, 0x1, -R3 ;  /* 0x0000000152529824 */ /* 0x000fca00078e0a03 */
[----:B------:R-:W-:Y:S01]  /*17750*/  ISETP.GT.U32.AND P1, PT, R3, R82, PT ;  /* 0x000000520300720c */ /* 0x000fe20003f24070 */
[----:B------:R-:W-:-:S05]  /*17760*/  @!P4 IMAD.IADD R83, R83, 0x1, -R3 ;  /* 0x000000015353c824 */ /* 0x000fca00078e0a03 */
[----:B------:R-:W-:Y:S01]  /*17770*/  ISETP.GT.U32.AND P4, PT, R3, R83, PT ;  /* 0x000000530300720c */ /* 0x000fe20003f84070 */
[----:B------:R-:W-:Y:S02]  /*17780*/  IMAD.MOV.U32 R93, RZ, RZ, R91 ;  /* 0x000000ffff5d7224 */ /* 0x000fe400078e005b */
[----:B------:R-:W-:-:S04]  /*17790*/  IMAD.MOV.U32 R91, RZ, RZ, R86 ;  /* 0x000000ffff5b7224 */ /* 0x000fc800078e0056 */
[----:B------:R-:W-:Y:S01]  /*177a0*/  @!P1 IMAD.IADD R82, R82, 0x1, -R3 ;  /* 0x0000000152529824 */ /* 0x000fe200078e0a03 */
[----:B------:R-:W-:-:S03]  /*177b0*/  IABS R86, R113 ;  /* 0x0000007100567213 */ /* 0x000fc60000000000 */
[----:B------:R-:W-:Y:S01]  /*177c0*/  @!P3 IMAD.MOV R82, RZ, RZ, -R82 ;  /* 0x000000ffff52b224 */ /* 0x000fe200078e0a52 */
[----:B------:R-:W-:Y:S01]  /*177d0*/  ISETP.GE.AND P3, PT, R113, RZ, PT ;  /* 0x000000ff7100720c */ /* 0x000fe20003f66270 */
[----:B------:R-:W-:Y:S02]  /*177e0*/  @!P4 IMAD.IADD R83, R83, 0x1, -R3 ;  /* 0x000000015353c824 */ /* 0x000fe400078e0a03 */
        /* <DEDUP_REMOVED lines=12> */
[----:B------:R-:W-:Y:S01]  /*178b0*/  IMAD.MOV.U32 R92, RZ, RZ, R87 ;  /* 0x000000ffff5c7224 */ /* 0x000fe200078e0057 */
[----:B------:R-:W-:Y:S01]  /*178c0*/  IABS R87, R112 ;  /* 0x0000007000577213 */ /* 0x000fe20000000000 */
[----:B------:R-:W-:Y:S01]  /*178d0*/  IMAD.MOV.U32 R113, RZ, RZ, R110 ;  /* 0x000000ffff717224 */ /* 0x000fe200078e006e */
[----:B------:R-:W-:Y:S01]  /*178e0*/  ISETP.GE.AND P4, PT, R112, RZ, PT ;  /* 0x000000ff7000720c */ /* 0x000fe20003f86270 */
[----:B------:R-:W-:-:S02]  /*178f0*/  IMAD.MOV.U32 R112, RZ, RZ, R104 ;  /* 0x000000ffff707224 */ /* 0x000fc400078e0068 */
[----:B------:R-:W-:Y:S02]  /*17900*/  IMAD.MOV.U32 R110, RZ, RZ, R108 ;  /* 0x000000ffff6e7224 */ /* 0x000fe400078e006c */
[----:B------:R-:W-:Y:S02]  /*17910*/  IMAD.MOV.U32 R104, RZ, RZ, R99 ;  /* 0x000000ffff687224 */ /* 0x000fe400078e0063 */
[----:B------:R-:W-:Y:S02]  /*17920*/  IMAD.MOV.U32 R108, RZ, RZ, R105 ;  /* 0x000000ffff6c7224 */ /* 0x000fe400078e0069 */
[----:B------:R-:W-:Y:S02]  /*17930*/  IMAD.MOV.U32 R105, RZ, RZ, R95 ;  /* 0x000000ffff697224 */ /* 0x000fe400078e005f */
[----:B---3--:R-:W-:Y:S02]  /*17940*/  IMAD.MOV.U32 R103, RZ, RZ, R101 ;  /* 0x000000ffff677224 */ /* 0x008fe400078e0065 */
[----:B------:R-:W-:-:S02]  /*17950*/  IMAD.MOV.U32 R101, RZ, RZ, R124 ;  /* 0x000000ffff657224 */ /* 0x000fc400078e007c */
[----:B------:R-:W3:Y:S04]  /*17960*/  LDL.LU R124, [R1+0x734] ;  /* 0x00073400017c7983 */ /* 0x000ee80000300800 */
[----:B------:R-:W4:Y:S04]  /*17970*/  LDL.LU R109, [R1+0x568] ;  /* 0x00056800016d7983 */ /* 0x000f280000300800 */
[----:B------:R-:W3:Y:S04]  /*17980*/  LDL.LU R99, [R1+0x654] ;  /* 0x0006540001637983 */ /* 0x000ee80000300800 */
[----:B------:R-:W4:Y:S01]  /*17990*/  LDL.LU R95, [R1+0x640] ;  /* 0x00064000015f7983 */ /* 0x000f220000300800 */
[----:B------:R-:W-:-:S05]  /*179a0*/  IABS R84, R115 ;  /* 0x0000007300547213 */ /* 0x000fca0000000000 */
[----:B------:R-:W-:Y:S01]  /*179b0*/  IMAD.HI.U32 R2, R4, R84, RZ ;  /* 0x0000005404027227 */ /* 0x000fe200078e00ff */
[----:B------:R-:W-:-:S03]  /*179c0*/  IABS R85, R114 ;  /* 0x0000007200557213 */ /* 0x000fc60000000000 */
[----:B------:R-:W-:Y:S01]  /*179d0*/  IMAD.MOV R2, RZ, RZ, -R2 ;  /* 0x000000ffff027224 */ /* 0x000fe200078e0a02 */
[----:B------:R-:W-:-:S03]  /*179e0*/  ISETP.GT.U32.AND P2, PT, R3, R81, PT ;  /* 0x000000510300720c */ /* 0x000fc60003f44070 */
[----:B------:R-:W-:Y:S02]  /*179f0*/  IMAD R84, R3, R2, R84 ;  /* 0x0000000203547224 */ /* 0x000fe400078e0254 */
[----:B------:R-:W-:-:S04]  /*17a00*/  IMAD.HI.U32 R2, R4, R85, RZ ;  /* 0x0000005504027227 */ /* 0x000fc800078e00ff */
[----:B------:R-:W-:-:S04]  /*17a10*/  IMAD.MOV R2, RZ, RZ, -R2 ;  /* 0x000000ffff027224 */ /* 0x000fc800078e0a02 */
[----:B------:R-:W-:Y:S02]  /*17a20*/  IMAD R85, R3, R2, R85 ;  /* 0x0000000203557224 */ /* 0x000fe400078e0255 */
[----:B------:R-:W-:Y:S02]  /*17a30*/  @!P2 IMAD.IADD R81, R81, 0x1, -R3 ;  /* 0x000000015151a824 */ /* 0x000fe400078e0a03 */
[----:B------:R-:W-:Y:S01]  /*17a40*/  @!P5 IMAD.MOV R80, RZ, RZ, -R80 ;  /* 0x000000ffff50d224 */ /* 0x000fe200078e0a50 */
[C---:B------:R-:W-:Y:S02]  /*17a50*/  ISETP.GT.U32.AND P5, PT, R3.reuse, R84, PT ;  /* 0x000000540300720c */ /* 0x040fe40003fa4070 */
[C---:B------:R-:W-:Y:S02]  /*17a60*/  ISETP.GT.U32.AND P1, PT, R3.reuse, R85, PT ;  /* 0x000000550300720c */ /* 0x040fe40003f24070 */
[----:B------:R-:W-:Y:S01]  /*17a70*/  ISETP.GT.U32.AND P2, PT, R3, R81, PT ;  /* 0x000000510300720c */ /* 0x000fe20003f44070 */
[----:B------:R-:W-:-:S08]  /*17a80*/  IMAD.HI.U32 R2, R4, R87, RZ ;  /* 0x0000005704027227 */ /* 0x000fd000078e00ff */
[--C-:B------:R-:W-:Y:S02]  /*17a90*/  @!P5 IMAD.IADD R84, R84, 0x1, -R3.reuse ;  /* 0x000000015454d824 */ /* 0x100fe400078e0a03 */
[--C-:B------:R-:W-:Y:S02]  /*17aa0*/  @!P1 IMAD.IADD R85, R85, 0x1, -R3.reuse ;  /* 0x0000000155559824 */ /* 0x100fe400078e0a03 */
[----:B------:R-:W-:Y:S01]  /*17ab0*/  @!P2 IMAD.IADD R81, R81, 0x1, -R3 ;  /* 0x000000015151a824 */ /* 0x000fe200078e0a03 */
[C---:B------:R-:W-:Y:S01]  /*17ac0*/  ISETP.GT.U32.AND P5, PT, R3.reuse, R84, PT ;  /* 0x000000540300720c */ /* 0x040fe20003fa4070 */
[----:B------:R-:W-:Y:S01]  /*17ad0*/  IMAD.MOV R2, RZ, RZ, -R2 ;  /* 0x000000ffff027224 */ /* 0x000fe200078e0a02 */
[----:B------:R-:W-:Y:S01]  /*17ae0*/  ISETP.GT.U32.AND P1, PT, R3, R85, PT ;  /* 0x000000550300720c */ /* 0x000fe20003f24070 */
[----:B------:R-:W-:-:S04]  /*17af0*/  IMAD.HI.U32 R5, R4, R86, RZ ;  /* 0x0000005604057227 */ /* 0x000fc800078e00ff */
[----:B------:R-:W-:Y:S01]  /*17b00*/  @!P0 IMAD.MOV R81, RZ, RZ, -R81 ;  /* 0x000000ffff518224 */ /* 0x000fe200078e0a51 */
[----:B------:R-:W-:Y:S01]  /*17b10*/  ISETP.GE.AND P0, PT, R114, RZ, PT ;  /* 0x000000ff7200720c */ /* 0x000fe20003f06270 */
[----:B------:R-:W-:Y:S02]  /*17b20*/  IMAD R87, R3, R2, R87 ;  /* 0x0000000203577224 */ /* 0x000fe400078e0257 */
[----:B------:R-:W-:Y:S02]  /*17b30*/  IMAD.MOV R5, RZ, RZ, -R5 ;  /* 0x000000ffff057224 */ /* 0x000fe400078e0a05 */
[----:B------:R-:W-:-:S04]  /*17b40*/  IMAD.HI.U32 R2, R4, R88, RZ ;  /* 0x0000005804027227 */ /* 0x000fc800078e00ff */
[C---:B------:R-:W-:Y:S02]  /*17b50*/  IMAD R86, R3.reuse, R5, R86 ;  /* 0x0000000503567224 */ /* 0x040fe400078e0256 */
[----:B------:R-:W-:Y:S02]  /*17b60*/  IMAD.MOV R2, RZ, RZ, -R2 ;  /* 0x000000ffff027224 */ /* 0x000fe400078e0a02 */
[--C-:B------:R-:W-:Y:S01]  /*17b70*/  @!P5 IMAD.IADD R84, R84, 0x1, -R3.reuse ;  /* 0x000000015454d824 */ /* 0x100fe200078e0a03 */
[----:B------:R-:W-:Y:S01]  /*17b80*/  ISETP.GT.U32.AND P5, PT, R3, R86, PT ;  /* 0x000000560300720c */ /* 0x000fe20003fa4070 */
[----:B------:R-:W-:Y:S02]  /*17b90*/  @!P1 IMAD.IADD R85, R85, 0x1, -R3 ;  /* 0x0000000155559824 */ /* 0x000fe400078e0a03 */
[----:B------:R-:W-:Y:S02]  /*17ba0*/  IMAD R88, R3, R2, R88 ;  /* 0x0000000203587224 */ /* 0x000fe400078e0258 */
[----:B------:R-:W-:-:S03]  /*17bb0*/  @!P0 IMAD.MOV R85, RZ, RZ, -R85 ;  /* 0x000000ffff558224 */ /* 0x000fc600078e0a55 */
[----:B------:R-:W-:Y:S01]  /*17bc0*/  ISETP.GT.U32.AND P0, PT, R3, R88, PT ;  /* 0x000000580300720c */ /* 0x000fe20003f04070 */
[----:B------:R-:W-:Y:S01]  /*17bd0*/  IMAD.MOV.U32 R114, RZ, RZ, R111 ;  /* 0x000000ffff727224 */ /* 0x000fe200078e006f */
[----:B------:R-:W-:Y:S01]  /*17be0*/  ISETP.GE.AND P2, PT, R115, RZ, PT ;  /* 0x000000ff7300720c */ /* 0x000fe20003f46270 */
[----:B------:R-:W-:Y:S02]  /*17bf0*/  IMAD.MOV.U32 R115, RZ, RZ, R112 ;  /* 0x000000ffff737224 */ /* 0x000fe400078e0070 */
[----:B------:R-:W-:Y:S02]  /*17c00*/  IMAD.MOV.U32 R111, RZ, RZ, R107 ;  /* 0x000000ffff6f7224 */ /* 0x000fe400078e006b */
[----:B--2---:R-:W-:Y:S02]  /*17c10*/  IMAD.MOV.U32 R112, RZ, RZ, R106 ;  /* 0x000000ffff707224 */ /* 0x004fe400078e006a */
[----:B------:R-:W-:Y:S02]  /*17c20*/  IMAD.MOV.U32 R107, RZ, RZ, R100 ;  /* 0x000000ffff6b7224 */ /* 0x000fe400078e0064 */
[----:B------:R-:W-:-:S02]  /*17c30*/  IMAD.MOV.U32 R106, RZ, RZ, R96 ;  /* 0x000000ffff6a7224 */ /* 0x000fc400078e0060 */
[----:B------:R-:W-:Y:S01]  /*17c40*/  IMAD.MOV.U32 R96, RZ, RZ, R89 ;  /* 0x000000ffff607224 */ /* 0x000fe200078e0059 */
[----:B------:R-:W-:Y:S01]  /*17c50*/  IABS R89, R115 ;  /* 0x0000007300597213 */ /* 0x000fe20000000000 */
[----:B------:R-:W-:Y:S02]  /*17c60*/  IMAD.MOV.U32 R123, RZ, RZ, R114 ;  /* 0x000000ffff7b7224 */ /* 0x000fe400078e0072 */
[----:B------:R-:W-:Y:S02]  /*17c70*/  @!P5 IMAD.IADD R86, R86, 0x1, -R3 ;  /* 0x000000015656d824 */ /* 0x000fe400078e0a03 */
[----:B------:R-:W-:Y:S02]  /*17c80*/  IMAD.MOV.U32 R114, RZ, RZ, R107 ;  /* 0x000000ffff727224 */ /* 0x000fe400078e006b */
[----:B------:R-:W-:Y:S02]  /*17c90*/  IMAD.MOV.U32 R107, RZ, RZ, R105 ;  /* 0x000000ffff6b7224 */ /* 0x000fe400078e0069 */
[----:B------:R-:W-:Y:S01]  /*17ca0*/  IMAD.MOV.U32 R105, RZ, RZ, R96 ;  /* 0x000000ffff697224 */ /* 0x000fe200078e0060 */
[----:B------:R-:W-:Y:S01]  /*17cb0*/  ISETP.GT.U32.AND P5, PT, R3, R86, PT ;  /* 0x000000560300720c */ /* 0x000fe20003fa4070 */
[----:B------:R-:W-:Y:S01]  /*17cc0*/  IMAD.MOV.U32 R96, RZ, RZ, R91 ;  /* 0x000000ffff607224 */ /* 0x000fe200078e005b */
[----:B------:R-:W-:Y:S01]  /*17cd0*/  IABS R91, R118 ;  /* 0x00000076005b7213 */ /* 0x000fe20000000000 */
[----:B------:R-:W-:-:S02]  /*17ce0*/  @!P0 IMAD.IADD R88, R88, 0x1, -R3 ;  /* 0x0000000158588824 */ /* 0x000fc400078e0a03 */
[----:B------:R-:W-:-:S03]  /*17cf0*/  IMAD.HI.U32 R5, R4, R89, RZ ;  /* 0x0000005904057227 */ /* 0x000fc600078e00ff */
[----:B------:R-:W-:Y:S01]  /*17d00*/  ISETP.GT.U32.AND P0, PT, R3, R88, PT ;  /* 0x000000580300720c */ /* 0x000fe20003f04070 */
[----:B------:R-:W-:Y:S02]  /*17d10*/  IMAD.MOV R5, RZ, RZ, -R5 ;  /* 0x000000ffff057224 */ /* 0x000fe400078e0a05 */
[----:B------:R-:W-:-:S04]  /*17d20*/  IMAD.HI.U32 R6, R4, R91, RZ ;  /* 0x0000005b04067227 */ /* 0x000fc800078e00ff */
[C---:B------:R-:W-:Y:S02]  /*17d30*/  IMAD R89, R3.reuse, R5, R89 ;  /* 0x0000000503597224 */ /* 0x040fe400078e0259 */
[----:B------:R-:W-:Y:S02]  /*17d40*/  IMAD.MOV R6, RZ, RZ, -R6 ;  /* 0x000000ffff067224 */ /* 0x000fe400078e0a06 */
[----:B------:R-:W-:Y:S02]  /*17d50*/  IMAD.MOV.U32 R100, RZ, RZ, R90 ;  /* 0x000000ffff647224 */ /* 0x000fe400078e005a */
[----:B------:R-:W-:Y:S01]  /*17d60*/  @!P5 IMAD.IADD R86, R86, 0x1, -R3 ;  /* 0x000000015656d824 */ /* 0x000fe200078e0a03 */
[C---:B------:R-:W-:Y:S01]  /*17d70*/  ISETP.GT.U32.AND P5, PT, R3.reuse, R89, PT ;  /* 0x000000590300720c */ /* 0x040fe20003fa4070 */
[----:B------:R-:W-:Y:S02]  /*17d80*/  IMAD R91, R3, R6, R91 ;  /* 0x00000006035b7224 */ /* 0x000fe400078e025b */
[----:B------:R-:W-:-:S02]  /*17d90*/  IMAD.MOV.U32 R121, RZ, RZ, R113 ;  /* 0x000000ffff797224 */ /* 0x000fc400078e0071 */
[----:B------:R-:W-:Y:S02]  /*17da0*/  IMAD.MOV.U32 R113, RZ, RZ, R108 ;  /* 0x000000ffff717224 */ /* 0x000fe400078e006c */
[----:B------:R-:W-:Y:S02]  /*17db0*/  IMAD.MOV.U32 R108, RZ, RZ, R106 ;  /* 0x000000ffff6c7224 */ /* 0x000fe400078e006a */
[----:B------:R-:W-:Y:S02]  /*17dc0*/  IMAD.MOV.U32 R106, RZ, RZ, R100 ;  /* 0x000000ffff6a7224 */ /* 0x000fe400078e0064 */
[----:B------:R-:W-:Y:S01]  /*17dd0*/  @!P0 IMAD.IADD R88, R88, 0x1, -R3 ;  /* 0x0000000158588824 */ /* 0x000fe200078e0a03 */
[----:B------:R-:W-:Y:S01]  /*17de0*/  ISETP.GT.U32.AND P0, PT, R3, R91, PT ;  /* 0x0000005b0300720c */ /* 0x000fe20003f04070 */
[----:B------:R-:W-:Y:S02]  /*17df0*/  IMAD.MOV.U32 R116, RZ, RZ, R93 ;  /* 0x000000ffff747224 */ /* 0x000fe400078e005d */
[----:B------:R-:W-:-:S02]  /*17e00*/  IMAD.MOV.U32 R117, RZ, RZ, R92 ;  /* 0x000000ffff757224 */ /* 0x000fc400078e005c */
[----:B------:R-:W-:Y:S01]  /*17e10*/  @!P5 IMAD.IADD R89, R89, 0x1, -R3 ;  /* 0x000000015959d824 */ /* 0x000fe200078e0a03 */
[----:B------:R-:W-:Y:S01]  /*17e20*/  ISETP.GE.AND P5, PT, R118, RZ, PT ;  /* 0x000000ff7600720c */ /* 0x000fe20003fa6270 */
[----:B------:R-:W-:Y:S02]  /*17e30*/  IMAD.MOV.U32 R130, RZ, RZ, R116 ;  /* 0x000000ffff827224 */ /* 0x000fe400078e0074 */
[----:B------:R-:W-:Y:S01]  /*17e40*/  IMAD.MOV.U32 R116, RZ, RZ, R114 ;  /* 0x000000ffff747224 */ /* 0x000fe200078e0072 */
[----:B------:R-:W-:Y:S01]  /*17e50*/  ISETP.GE.AND P1, PT, R115, RZ, PT ;  /* 0x000000ff7300720c */ /* 0x000fe20003f26270 */
[----:B------:R-:W-:Y:S01]  /*17e60*/  IMAD.MOV.U32 R132, RZ, RZ, R117 ;  /* 0x000000ffff847224 */ /* 0x000fe200078e0075 */
[----:B------:R-:W-:Y:S01]  /*17e70*/  IABS R93, R120 ;  /* 0x00000078005d7213 */ /* 0x000fe20000000000 */
[----:B------:R-:W-:Y:S01]  /*17e80*/  @!P0 IMAD.IADD R91, R91, 0x1, -R3 ;  /* 0x000000015b5b8824 */ /* 0x000fe200078e0a03 */
[----:B------:R-:W-:Y:S01]  /*17e90*/  ISETP.GE.AND P0, PT, R120, RZ, PT ;  /* 0x000000ff7800720c */ /* 0x000fe20003f06270 */
[----:B------:R-:W-:-:S02]  /*17ea0*/  IMAD.MOV.U32 R117, RZ, RZ, R113 ;  /* 0x000000ffff757224 */ /* 0x000fc400078e0071 */
[----:B------:R-:W-:Y:S02]  /*17eb0*/  IMAD.MOV.U32 R115, RZ, RZ, R94 ;  /* 0x000000ffff737224 */ /* 0x000fe400078e005e */
[----:B------:R-:W-:Y:S02]  /*17ec0*/  IMAD.MOV.U32 R113, RZ, RZ, R110 ;  /* 0x000000ffff717224 */ /* 0x000fe400078e006e */
[----:B------:R-:W-:Y:S02]  /*17ed0*/  IMAD.MOV.U32 R110, RZ, RZ, R97 ;  /* 0x000000ffff6e7224 */ /* 0x000fe400078e0061 */
[----:B------:R-:W-:Y:S02]  /*17ee0*/  IMAD.MOV.U32 R133, RZ, RZ, R115 ;  /* 0x000000ffff857224 */ /* 0x000fe400078e0073 */
[----:B------:R-:W-:Y:S02]  /*17ef0*/  IMAD.MOV.U32 R115, RZ, RZ, R112 ;  /* 0x000000ffff737224 */ /* 0x000fe400078e0070 */
[----:B----4-:R-:W-:-:S02]  /*17f00*/  IMAD.MOV.U32 R100, RZ, RZ, R95 ;  /* 0x000000ffff647224 */ /* 0x010fc400078e005f */
[----:B------:R-:W2:Y:S01]  /*17f10*/  LDL.LU R95, [R1+0x56c] ;  /* 0x00056c00015f7983 */ /* 0x000ea20000300800 */
[----:B------:R-:W-:Y:S02]  /*17f20*/  IMAD.MOV.U32 R118, RZ, RZ, R109 ;  /* 0x000000ffff767224 */ /* 0x000fe400078e006d */
[----:B------:R-:W-:Y:S01]  /*17f30*/  IMAD.MOV.U32 R109, RZ, RZ, R104 ;  /* 0x000000ffff6d7224 */ /* 0x000fe200078e0068 */
[----:B------:R-:W4:Y:S01]  /*17f40*/  LDL.LU R94, [R1+0x55c] ;  /* 0x00055c00015e7983 */ /* 0x000f220000300800 */
[----:B------:R-:W-:Y:S02]  /*17f50*/  IMAD.MOV.U32 R120, RZ, RZ, R118 ;  /* 0x000000ffff787224 */ /* 0x000fe400078e0076 */
[----:B------:R-:W-:Y:S01]  /*17f60*/  IMAD.MOV.U32 R104, RZ, RZ, R103 ;  /* 0x000000ffff687224 */ /* 0x000fe200078e0067 */
[----:B------:R-:W3:Y:S01]  /*17f70*/  LDL.LU R97, [R1+0x57c] ;  /* 0x00057c0001617983 */ /* 0x000ee20000300800 */
[----:B------:R-:W-:Y:S02]  /*17f80*/  IMAD.MOV.U32 R118, RZ, RZ, R116 ;  /* 0x000000ffff767224 */ /* 0x000fe400078e0074 */
[----:B------:R-:W-:-:S02]  /*17f90*/  IMAD.MOV.U32 R103, RZ, RZ, R98 ;  /* 0x000000ffff677224 */ /* 0x000fc400078e0062 */
[----:B------:R-:W-:Y:S01]  /*17fa0*/  IMAD.MOV.U32 R116, RZ, RZ, R108 ;  /* 0x000000ffff747224 */ /* 0x000fe200078e006c */
[----:B------:R-:W3:Y:S01]  /*17fb0*/  LDL.LU R98, [R1+0x588] ;  /* 0x0005880001627983 */ /* 0x000ee20000300800 */
[----:B------:R-:W-:Y:S02]  /*17fc0*/  IMAD.MOV.U32 R108, RZ, RZ, R107 ;  /* 0x000000ffff6c7224 */ /* 0x000fe400078e006b */
[----:B------:R-:W-:Y:S01]  /*17fd0*/  IMAD.MOV.U32 R107, RZ, RZ, R106 ;  /* 0x000000ffff6b7224 */ /* 0x000fe200078e006a */
[----:B------:R-:W3:Y:S01]  /*17fe0*/  LDL.LU R112, [R1+0x61c] ;  /* 0x00061c0001707983 */ /* 0x000ee20000300800 */
[----:B------:R-:W-:Y:S02]  /*17ff0*/  IMAD.MOV.U32 R106, RZ, RZ, R105 ;  /* 0x000000ffff6a7224 */ /* 0x000fe400078e0069 */
[----:B------:R-:W-:Y:S02]  /*18000*/  IMAD.MOV.U32 R105, RZ, RZ, R100 ;  /* 0x000000ffff697224 */ /* 0x000fe400078e0064 */
[----:B------:R-:W-:-:S02]  /*18010*/  IMAD.MOV.U32 R100, RZ, RZ, R126 ;  /* 0x000000ffff647224 */ /* 0x000fc400078e007e */
[----:B------:R-:W3:Y:S01]  /*18020*/  LDL.LU R126, [R1+0x644] ;  /* 0x00064400017e7983 */ /* 0x000ee20000300800 */
[----:B------:R-:W-:-:S03]  /*18030*/  IMAD.MOV.U32 R137, RZ, RZ, R120 ;  /* 0x000000ffff897224 */ /* 0x000fc600078e0078 */
[----:B------:R-:W3:Y:S01]  /*18040*/  LDL.LU R120, [R1+0x574] ;  /* 0x0005740001787983 */ /* 0x000ee20000300800 */
[----:B------:R-:W-:Y:S01]  /*18050*/  @!P2 IMAD.MOV R84, RZ, RZ, -R84 ;  /* 0x000000ffff54a224 */ /* 0x000fe200078e0a54 */
[----:B------:R-:W-:Y:S02]  /*18060*/  ISETP.GT.U32.AND P2, PT, R3, R87, PT ;  /* 0x000000570300720c */ /* 0x000fe40003f44070 */
[----:B------:R-:W-:-:S05]  /*18070*/  IABS R90, R119 ;  /* 0x00000077005a7213 */ /* 0x000fca0000000000 */
[----:B------:R-:W-:-:S06]  /*18080*/  IMAD.HI.U32 R2, R4, R90, RZ ;  /* 0x0000005a04027227 */ /* 0x000fcc00078e00ff */
[----:B------:R-:W-:-:S05]  /*18090*/  @!P2 IMAD.IADD R87, R87, 0x1, -R3 ;  /* 0x000000015757a824 */ /* 0x000fca00078e0a03 */
[----:B------:R-:W-:Y:S01]  /*180a0*/  ISETP.GT.U32.AND P2, PT, R3, R87, PT ;  /* 0x000000570300720c */ /* 0x000fe20003f44070 */
[----:B------:R-:W-:-:S04]  /*180b0*/  IMAD.MOV R2, RZ, RZ, -R2 ;  /* 0x000000ffff027224 */ /* 0x000fc800078e0a02 */
[----:B------:R-:W-:Y:S01]  /*180c0*/  IMAD R90, R3, R2, R90 ;  /* 0x00000002035a7224 */ /* 0x000fe200078e025a */
[----:B------:R-:W-:Y:S01]  /*180d0*/  IABS R92, R122 ;  /* 0x0000007a005c7213 */ /* 0x000fe20000000000 */
[----:B------:R-:W-:-:S06]  /*180e0*/  IMAD.HI.U32 R5, R4, R93, RZ ;  /* 0x0000005d04057227 */ /* 0x000fcc00078e00ff */
[----:B------:R-:W-:Y:S01]  /*180f0*/  @!P2 IMAD.IADD R87, R87, 0x1, -R3 ;  /* 0x000000015757a824 */ /* 0x000fe200078e0a03 */
[----:B------:R-:W-:Y:S01]  /*18100*/  ISETP.GT.U32.AND P2, PT, R3, R90, PT ;  /* 0x0000005a0300720c */ /* 0x000fe20003f44070 */
[----:B------:R-:W-:-:S04]  /*18110*/  IMAD.HI.U32 R2, R4, R92, RZ ;  /* 0x0000005c04027227 */ /* 0x000fc800078e00ff */
[----:B------:R-:W-:Y:S01]  /*18120*/  @!P4 IMAD.MOV R87, RZ, RZ, -R87 ;  /* 0x000000ffff57c224 */ /* 0x000fe200078e0a57 */
[C---:B------:R-:W-:Y:S01]  /*18130*/  ISETP.GT.U32.AND P4, PT, R3.reuse, R89, PT ;  /* 0x000000590300720c */ /* 0x040fe20003f84070 */
[----:B------:R-:W-:Y:S02]  /*18140*/  IMAD.MOV R6, RZ, RZ, -R2 ;  /* 0x000000ffff067224 */ /* 0x000fe400078e0a02 */
[----:B------:R-:W-:Y:S02]  /*18150*/  IMAD.MOV R2, RZ, RZ, -R5 ;  /* 0x000000ffff027224 */ /* 0x000fe400078e0a05 */
[C---:B------:R-:W-:Y:S02]  /*18160*/  IMAD R92, R3.reuse, R6, R92 ;  /* 0x00000006035c7224 */ /* 0x040fe400078e025c */
[----:B------:R-:W-:Y:S02]  /*18170*/  @!P2 IMAD.IADD R90, R90, 0x1, -R3 ;  /* 0x000000015a5aa824 */ /* 0x000fe400078e0a03 */
[----:B------:R-:W-:-:S02]  /*18180*/  IMAD R93, R3, R2, R93 ;  /* 0x00000002035d7224 */ /* 0x000fc400078e025d */
[----:B------:R-:W-:Y:S01]  /*18190*/  @!P6 IMAD.MOV R88, RZ, RZ, -R88 ;  /* 0x000000ffff58e224 */ /* 0x000fe200078e0a58 */
[----:B------:R-:W-:Y:S01]  /*181a0*/  ISETP.GT.U32.AND P6, PT, R3, R92, PT ;  /* 0x0000005c0300720c */ /* 0x000fe20003fc4070 */
[----:B------:R-:W-:Y:S01]  /*181b0*/  @!P4 IMAD.IADD R89, R89, 0x1, -R3 ;  /* 0x000000015959c824 */ /* 0x000fe200078e0a03 */
[C---:B------:R-:W-:Y:S02]  /*181c0*/  ISETP.GT.U32.AND P2, PT, R3.reuse, R90, PT ;  /* 0x0000005a0300720c */ /* 0x040fe40003f44070 */
[----:B------:R-:W-:Y:S01]  /*181d0*/  ISETP.GT.U32.AND P4, PT, R3, R93, PT ;  /* 0x0000005d0300720c */ /* 0x000fe20003f84070 */
[----:B------:R-:W-:Y:S01]  /*181e0*/  @!P3 IMAD.MOV R86, RZ, RZ, -R86 ;  /* 0x000000ffff56b224 */ /* 0x000fe200078e0a56 */
[----:B------:R-:W-:Y:S01]  /*181f0*/  ISETP.GE.AND P3, PT, R119, RZ, PT ;  /* 0x000000ff7700720c */ /* 0x000fe20003f66270 */
[----:B------:R-:W-:Y:S02]  /*18200*/  IMAD.MOV.U32 R114, RZ, RZ, R111 ;  /* 0x000000ffff727224 */ /* 0x000fe400078e006f */
[----:B------:R-:W-:-:S04]  /*18210*/  IMAD.MOV.U32 R111, RZ, RZ, R96 ;  /* 0x000000ffff6f7224 */ /* 0x000fc800078e0060 */
[--C-:B------:R-:W-:Y:S02]  /*18220*/  @!P6 IMAD.IADD R92, R92, 0x1, -R3.reuse ;  /* 0x000000015c5ce824 */ /* 0x100fe400078e0a03 */
[--C-:B------:R-:W-:Y:S02]  /*18230*/  @!P2 IMAD.IADD R90, R90, 0x1, -R3.reuse ;  /* 0x000000015a5aa824 */ /* 0x100fe400078e0a03 */
[----:B------:R-:W-:Y:S02]  /*18240*/  @!P4 IMAD.IADD R93, R93, 0x1, -R3 ;  /* 0x000000015d5dc824 */ /* 0x000fe400078e0a03 */
[----:B------:R-:W-:Y:S01]  /*18250*/  @!P1 IMAD.MOV R89, RZ, RZ, -R89 ;  /* 0x000000ffff599224 */ /* 0x000fe200078e0a59 */
[C---:B------:R-:W-:Y:S01]  /*18260*/  ISETP.GT.U32.AND P1, PT, R3.reuse, R92, PT ;  /* 0x0000005c0300720c */ /* 0x040fe20003f24070 */
[----:B------:R-:W-:Y:S01]  /*18270*/  @!P3 IMAD.MOV R90, RZ, RZ, -R90 ;  /* 0x000000ffff5ab224 */ /* 0x000fe200078e0a5a */
[----:B------:R-:W-:Y:S02]  /*18280*/  ISETP.GT.U32.AND P3, PT, R3, R93, PT ;  /* 0x0000005d0300720c */ /* 0x000fe40003f64070 */
[----:B------:R-:W-:-:S02]  /*18290*/  ISETP.GE.AND P2, PT, R122, RZ, PT ;  /* 0x000000ff7a00720c */ /* 0x000fc40003f46270 */
[----:B------:R-:W-:-:S07]  /*182a0*/  ISETP.GE.AND P4, PT, R121, RZ, PT ;  /* 0x000000ff7900720c */ /* 0x000fce0003f86270 */
[--C-:B------:R-:W-:Y:S02]  /*182b0*/  @!P1 IMAD.IADD R92, R92, 0x1, -R3.reuse ;  /* 0x000000015c5c9824 */ /* 0x100fe400078e0a03 */
[----:B------:R-:W-:Y:S01]  /*182c0*/  @!P3 IMAD.IADD R93, R93, 0x1, -R3 ;  /* 0x000000015d5db824 */ /* 0x000fe200078e0a03 */
[----:B------:R-:W-:Y:S01]  /*182d0*/  ISETP.GE.AND P3, PT, R123, RZ, PT ;  /* 0x000000ff7b00720c */ /* 0x000fe20003f66270 */
[----:B--2---:R-:W-:Y:S01]  /*182e0*/  IMAD.MOV.U32 R96, RZ, RZ, R95 ;  /* 0x000000ffff607224 */ /* 0x004fe200078e005f */
[----:B------:R-:W-:-:S05]  /*182f0*/  IABS R95, R123 ;  /* 0x0000007b005f7213 */ /* 0x000fca0000000000 */
[----:B------:R-:W-:-:S04]  /*18300*/  IMAD.HI.U32 R2, R4, R95, RZ ;  /* 0x0000005f04027227 */ /* 0x000fc800078e00ff */
[----:B------:R-:W-:Y:S02]  /*18310*/  IMAD.MOV R2, RZ, RZ, -R2 ;  /* 0x000000ffff027224 */ /* 0x000fe400078e0a02 */
[----:B----4-:R-:W-:Y:S02]  /*18320*/  IMAD.MOV.U32 R119, RZ, RZ, R94 ;  /* 0x000000ffff777224 */ /* 0x010fe400078e005e */
[C---:B------:R-:W-:Y:S01]  /*18330*/  IMAD R95, R3.reuse, R2, R95 ;  /* 0x00000002035f7224 */ /* 0x040fe200078e025f */
[----:B------:R-:W-:Y:S01]  /*18340*/  IABS R94, R121 ;  /* 0x00000079005e7213 */ /* 0x000fe20000000000 */
[----:B---3--:R-:W-:Y:S02]  /*18350*/  IMAD.MOV.U32 R122, RZ, RZ, R98 ;  /* 0x000000ffff7a7224 */ /* 0x008fe400078e0062 */
[----:B------:R-:W-:Y:S01]  /*18360*/  IMAD.MOV.U32 R121, RZ, RZ, R97 ;  /* 0x000000ffff797224 */ /* 0x000fe200078e0061 */
[----:B------:R-:W-:Y:S01]  /*18370*/  ISETP.GT.U32.AND P1, PT, R3, R95, PT ;  /* 0x0000005f0300720c */ /* 0x000fe20003f24070 */
        /* <DEDUP_REMOVED lines=21> */
[----:B------:R-:W-:-:S02]  /*184d0*/  IMAD.MOV.U32 R115, RZ, RZ, R110 ;  /* 0x000000ffff737224 */ /* 0x000fc400078e006e */
[----:B------:R-:W-:Y:S01]  /*184e0*/  IMAD.MOV.U32 R119, RZ, RZ, R113 ;  /* 0x000000ffff777224 */ /* 0x000fe200078e0071 */
[----:B------:R-:W2:Y:S01]  /*184f0*/  LDL.LU R110, [R1+0x65c] ;  /* 0x00065c00016e7983 */ /* 0x000ea20000300800 */
[----:B------:R-:W-:Y:S02]  /*18500*/  IMAD.MOV.U32 R111, RZ, RZ, R102 ;  /* 0x000000ffff6f7224 */ /* 0x000fe400078e0066 */
[----:B------:R-:W-:Y:S01]  /*18510*/  IMAD.MOV.U32 R136, RZ, RZ, R120 ;  /* 0x000000ffff887224 */ /* 0x000fe200078e0078 */
[----:B------:R-:W3:Y:S01]  /*18520*/  LDL.LU R113, [R1+0x60c] ;  /* 0x00060c0001717983 */ /* 0x000ee20000300800 */
[----:B------:R-:W-:Y:S02]  /*18530*/  IMAD.MOV.U32 R102, RZ, RZ, R127 ;  /* 0x000000ffff667224 */ /* 0x000fe400078e007f */
[----:B------:R-:W-:Y:S01]  /*18540*/  IMAD.MOV.U32 R120, RZ, RZ, R114 ;  /* 0x000000ffff787224 */ /* 0x000fe200078e0072 */
[----:B------:R-:W4:Y:S04]  /*18550*/  LDL.LU R127, [R1+0x718] ;  /* 0x00071800017f7983 */ /* 0x000f280000300800 */
[----:B------:R-:W3:Y:S01]  /*18560*/  LDL.LU R114, [R1+0x5f4] ;  /* 0x0005f40001727983 */ /* 0x000ee20000300800 */
[----:B------:R-:W-:Y:S01]  /*18570*/  ISETP.GT.U32.AND P6, PT, R3, R91, PT ;  /* 0x0000005b0300720c */ /* 0x000fe20003fc4070 */
[----:B------:R-:W-:-:S04]  /*18580*/  IMAD.HI.U32 R5, R4, R94, RZ ;  /* 0x0000005e04057227 */ /* 0x000fc800078e00ff */
[----:B------:R-:W-:-:S04]  /*18590*/  IMAD.MOV R5, RZ, RZ, -R5 ;  /* 0x000000ffff057224 */ /* 0x000fc800078e0a05 */
[----:B------:R-:W-:Y:S02]  /*185a0*/  IMAD R94, R3, R5, R94 ;  /* 0x00000005035e7224 */ /* 0x000fe400078e025e */
[----:B------:R-:W-:-:S04]  /*185b0*/  IMAD.HI.U32 R2, R4, R96, RZ ;  /* 0x0000006004027227 */ /* 0x000fc800078e00ff */
[----:B------:R-:W-:Y:S01]  /*185c0*/  @!P6 IMAD.IADD R91, R91, 0x1, -R3 ;  /* 0x000000015b5be824 */ /* 0x000fe200078e0a03 */
[----:B------:R-:W-:Y:S01]  /*185d0*/  ISETP.GT.U32.AND P6, PT, R3, R94, PT ;  /* 0x0000005e0300720c */ /* 0x000fe20003fc4070 */
[----:B------:R-:W-:-:S04]  /*185e0*/  IMAD.MOV R2, RZ, RZ, -R2 ;  /* 0x000000ffff027224 */ /* 0x000fc800078e0a02 */
[----:B------:R-:W-:Y:S01]  /*185f0*/  IMAD R96, R3, R2, R96 ;  /* 0x0000000203607224 */ /* 0x000fe200078e0260 */
[----:B------:R-:W-:-:S07]  /*18600*/  IABS R98, R132 ;  /* 0x0000008400627213 */ /* 0x000fce0000000000 */
[----:B------:R-:W-:Y:S01]  /*18610*/  @!P6 IMAD.IADD R94, R94, 0x1, -R3 ;  /* 0x000000015e5ee824 */ /* 0x000fe200078e0a03 */
[----:B------:R-:W-:Y:S01]  /*18620*/  ISETP.GT.U32.AND P6, PT, R3, R96, PT ;  /* 0x000000600300720c */ /* 0x000fe20003fc4070 */
[----:B------:R-:W-:Y:S01]  /*18630*/  IMAD.HI.U32 R2, R4, R98, RZ ;  /* 0x0000006204027227 */ /* 0x000fe200078e00ff */
[----:B------:R-:W-:-:S03]  /*18640*/  IABS R99, R131 ;  /* 0x0000008300637213 */ /* 0x000fc60000000000 */
[----:B------:R-:W-:Y:S01]  /*18650*/  IMAD.MOV R2, RZ, RZ, -R2 ;  /* 0x000000ffff027224 */ /* 0x000fe200078e0a02 */
[----:B------:R-:W-:-:S07]  /*18660*/  IABS R97, R133 ;  /* 0x0000008500617213 */ /* 0x000fce0000000000 */
[----:B------:R-:W-:Y:S02]  /*18670*/  @!P6 IMAD.IADD R96, R96, 0x1, -R3 ;  /* 0x000000016060e824 */ /* 0x000fe400078e0a03 */
[C---:B------:R-:W-:Y:S02]  /*18680*/  IMAD R98, R3.reuse, R2, R98 ;  /* 0x0000000203627224 */ /* 0x040fe400078e0262 */
[----:B------:R-:W-:Y:S01]  /*18690*/  IMAD.HI.U32 R2, R4, R99, RZ ;  /* 0x0000006304027227 */ /* 0x000fe200078e00ff */
[----:B------:R-:W-:-:S03]  /*186a0*/  ISETP.GT.U32.AND P6, PT, R3, R96, PT ;  /* 0x000000600300720c */ /* 0x000fc60003fc4070 */
[----:B------:R-:W-:Y:S01]  /*186b0*/  @!P5 IMAD.MOV R91, RZ, RZ, -R91 ;  /* 0x000000ffff5bd224 */ /* 0x000fe200078e0a5b */
[----:B------:R-:W-:Y:S01]  /*186c0*/  ISETP.GT.U32.AND P5, PT, R3, R94, PT ;  /* 0x0000005e0300720c */ /* 0x000fe20003fa4070 */
[----:B------:R-:W-:Y:S02]  /*186d0*/  IMAD.MOV R2, RZ, RZ, -R2 ;  /* 0x000000ffff027224 */ /* 0x000fe400078e0a02 */
[----:B------:R-:W-:-:S04]  /*186e0*/  IMAD.HI.U32 R5, R4, R97, RZ ;  /* 0x0000006104057227 */ /* 0x000fc800078e00ff */
[----:B------:R-:W-:Y:S02]  /*186f0*/  IMAD.MOV.U32 R138, RZ, RZ, R123 ;  /* 0x000000ffff8a7224 */ /* 0x000fe400078e007b */
[----:B------:R-:W-:Y:S02]  /*18700*/  IMAD.MOV.U32 R123, RZ, RZ, R118 ;  /* 0x000000ffff7b7224 */ /* 0x000fe400078e0076 */
[----:B------:R-:W-:Y:S02]  /*18710*/  IMAD R99, R3, R2, R99 ;  /* 0x0000000203637224 */ /* 0x000fe400078e0263 */
[----:B------:R-:W-:Y:S02]  /*18720*/  IMAD.MOV R5, RZ, RZ, -R5 ;  /* 0x000000ffff057224 */ /* 0x000fe400078e0a05 */
[----:B------:R-:W-:Y:S02]  /*18730*/  IMAD.MOV.U32 R118, RZ, RZ, R112 ;  /* 0x000000ffff767224 */ /* 0x000fe400078e0070 */
[----:B------:R-:W-:-:S02]  /*18740*/  IMAD.MOV.U32 R112, RZ, RZ, R101 ;  /* 0x000000ffff707224 */ /* 0x000fc400078e0065 */
[----:B------:R-:W-:Y:S01]  /*18750*/  IMAD.MOV.U32 R101, RZ, RZ, R100 ;  /* 0x000000ffff657224 */ /* 0x000fe200078e0064 */
[----:B------:R-:W-:Y:S01]  /*18760*/  IABS R100, R137 ;  /* 0x0000008900647213 */ /* 0x000fe20000000000 */
[----:B------:R-:W-:Y:S01]  /*18770*/  @!P2 IMAD.MOV R92, RZ, RZ, -R92 ;  /* 0x000000ffff5ca224 */ /* 0x000fe200078e0a5c */
[C---:B------:R-:W-:Y:S01]  /*18780*/  ISETP.GT.U32.AND P2, PT, R3.reuse, R95, PT ;  /* 0x0000005f0300720c */ /* 0x040fe20003f44070 */
[----:B------:R-:W-:Y:S01]  /*18790*/  @!P6 IMAD.IADD R96, R96, 0x1, -R3 ;  /* 0x000000016060e824 */ /* 0x000fe200078e0a03 */
[C---:B------:R-:W-:Y:S01]  /*187a0*/  ISETP.GT.U32.AND P6, PT, R3.reuse, R99, PT ;  /* 0x000000630300720c */ /* 0x040fe20003fc4070 */
[C---:B------:R-:W-:Y:S02]  /*187b0*/  IMAD R97, R3.reuse, R5, R97 ;  /* 0x0000000503617224 */ /* 0x040fe400078e0261 */
[----:B------:R-:W-:Y:S02]  /*187c0*/  @!P5 IMAD.IADD R94, R94, 0x1, -R3 ;  /* 0x000000015e5ed824 */ /* 0x000fe400078e0a03 */
[----:B------:R-:W-:Y:S01]  /*187d0*/  IMAD.HI.U32 R2, R4, R100, RZ ;  /* 0x0000006404027227 */ /* 0x000fe200078e00ff */
[----:B------:R-:W-:-:S03]  /*187e0*/  ISETP.GT.U32.AND P5, PT, R3, R97, PT ;  /* 0x000000610300720c */ /* 0x000fc60003fa4070 */
[----:B------:R-:W-:Y:S02]  /*187f0*/  IMAD.MOV R2, RZ, RZ, -R2 ;  /* 0x000000ffff027224 */ /* 0x000fe400078e0a02 */
[--C-:B------:R-:W-:Y:S02]  /*18800*/  @!P2 IMAD.IADD R95, R95, 0x1, -R3.reuse ;  /* 0x000000015f5fa824 */ /* 0x100fe400078e0a03 */
[----:B------:R-:W-:Y:S02]  /*18810*/  IMAD R100, R3, R2, R100 ;  /* 0x0000000203647224 */ /* 0x000fe400078e0264 */
[----:B------:R-:W-:Y:S02]  /*18820*/  @!P6 IMAD.IADD R99, R99, 0x1, -R3 ;  /* 0x000000016363e824 */ /* 0x000fe400078e0a03 */
[----:B------:R-:W-:Y:S01]  /*18830*/  @!P0 IMAD.MOV R93, RZ, RZ, -R93 ;  /* 0x000000ffff5d8224 */ /* 0x000fe200078e0a5d */
[----:B------:R-:W-:Y:S01]  /*18840*/  ISETP.GE.AND P0, PT, R133, RZ, PT ;  /* 0x000000ff8500720c */ /* 0x000fe20003f06270 */
[----:B------:R-:W-:Y:S01]  /*18850*/  @!P1 IMAD.MOV R96, RZ, RZ, -R96 ;  /* 0x000000ffff609224 */ /* 0x000fe200078e0a60 */
[----:B------:R-:W-:Y:S01]  /*18860*/  ISETP.GT.U32.AND P1, PT, R3, R100, PT ;  /* 0x000000640300720c */ /* 0x000fe20003f24070 */
[----:B------:R-:W-:-:S02]  /*18870*/  IMAD.MOV.U32 R133, RZ, RZ, R111 ;  /* 0x000000ffff857224 */ /* 0x000fc400078e006f */
[----:B------:R-:W-:Y:S01]  /*18880*/  @!P3 IMAD.MOV R95, RZ, RZ, -R95 ;  /* 0x000000ffff5fb224 */ /* 0x000fe200078e0a5f */
[----:B------:R-:W-:Y:S01]  /*18890*/  ISETP.GT.U32.AND P3, PT, R3, R99, PT ;  /* 0x000000630300720c */ /* 0x000fe20003f64070 */
[----:B------:R-:W-:Y:S01]  /*188a0*/  @!P5 IMAD.IADD R97, R97, 0x1, -R3 ;  /* 0x000000016161d824 */ /* 0x000fe200078e0a03 */
[----:B------:R-:W-:Y:S01]  /*188b0*/  ISETP.GE.AND P5, PT, R131, RZ, PT ;  /* 0x000000ff8300720c */ /* 0x000fe20003fa6270 */
[----:B------:R-:W-:Y:S02]  /*188c0*/  IMAD.MOV.U32 R134, RZ, RZ, R112 ;  /* 0x000000ffff867224 */ /* 0x000fe400078e0070 */
[----:B------:R-:W-:Y:S02]  /*188d0*/  IMAD.MOV.U32 R131, RZ, RZ, R116 ;  /* 0x000000ffff837224 */ /* 0x000fe400078e0074 */
[----:B------:R-:W-:Y:S02]  /*188e0*/  IMAD.MOV.U32 R141, RZ, RZ, R133 ;  /* 0x000000ffff8d7224 */ /* 0x000fe400078e0085 */
[----:B------:R-:W-:Y:S01]  /*188f0*/  IMAD.MOV.U32 R133, RZ, RZ, R130 ;  /* 0x000000ffff857224 */ /* 0x000fe200078e0082 */
        /* <DEDUP_REMOVED lines=14> */
[----:B------:R-:W-:-:S02]  /*189e0*/  IMAD.MOV.U32 R148, RZ, RZ, R132 ;  /* 0x000000ffff947224 */ /* 0x000fc400078e0084 */
[----:B------:R-:W-:Y:S01]  /*189f0*/  @!P1 IMAD.IADD R100, R100, 0x1, -R3 ;  /* 0x0000000164649824 */ /* 0x000fe200078e0a03 */
[----:B------:R-:W-:Y:S01]  /*18a00*/  ISETP.GE.AND P1, PT, R135, RZ, PT ;  /* 0x000000ff8700720c */ /* 0x000fe20003f26270 */
[----:B------:R-:W-:Y:S01]  /*18a10*/  IMAD.MOV.U32 R111, RZ, RZ, R101 ;  /* 0x000000ffff6f7224 */ /* 0x000fe200078e0065 */
[----:B------:R-:W-:Y:S01]  /*18a20*/  IABS R101, R136 ;  /* 0x0000008800657213 */ /* 0x000fe20000000000 */
[----:B------:R-:W-:Y:S01]  /*18a30*/  @!P3 IMAD.IADD R99, R99, 0x1, -R3 ;  /* 0x000000016363b824 */ /* 0x000fe200078e0a03 */
[----:B------:R-:W-:Y:S01]  /*18a40*/  ISETP.GE.AND P3, PT, R136, RZ, PT ;  /* 0x000000ff8800720c */ /* 0x000fe20003f66270 */
[----:B--2---:R-:W-:Y:S02]  /*18a50*/  IMAD.MOV.U32 R115, RZ, RZ, R110 ;  /* 0x000000ffff737224 */ /* 0x004fe400078e006e */
[----:B---3--:R-:W-:Y:S02]  /*18a60*/  IMAD.MOV.U32 R117, RZ, RZ, R114 ;  /* 0x000000ffff757224 */ /* 0x008fe400078e0072 */
[----:B------:R-:W-:-:S02]  /*18a70*/  IMAD.MOV.U32 R114, RZ, RZ, R113 ;  /* 0x000000ffff727224 */ /* 0x000fc400078e0071 */
[----:B------:R-:W2:Y:S04]  /*18a80*/  LDL.LU R113, [R1+0x604] ;  /* 0x0006040001717983 */ /* 0x000ea80000300800 */
[----:B------:R-:W3:Y:S04]  /*18a90*/  LDL.LU R110, [R1+0x664] ;  /* 0x00066400016e7983 */ /* 0x000ee80000300800 */
[----:B------:R-:W4:Y:S04]  /*18aa0*/  LDL.LU R132, [R1+0x5d0] ;  /* 0x0005d00001847983 */ /* 0x000f280000300800 */
[----:B------:R-:W2:Y:S04]  /*18ab0*/  LDL.LU R135, [R1+0x5d4] ;  /* 0x0005d40001877983 */ /* 0x000ea80000300800 */
[----:B------:R-:W3:Y:S01]  /*18ac0*/  LDL.LU R136, [R1+0x5e0] ;  /* 0x0005e00001887983 */ /* 0x000ee20000300800 */
[----:B------:R-:W-:Y:S01]  /*18ad0*/  @!P4 IMAD.MOV R94, RZ, RZ, -R94 ;  /* 0x000000ffff5ec224 */ /* 0x000fe200078e0a5e */
[----:B------:R-:W-:Y:S01]  /*18ae0*/  ISETP.GT.U32.AND P4, PT, R3, R98, PT ;  /* 0x000000620300720c */ /* 0x000fe20003f84070 */
[----:B------:R-:W-:-:S12]  /*18af0*/  IMAD.HI.U32 R2, R4, R101, RZ ;  /* 0x0000006504027227 */ /* 0x000fd800078e00ff */
[----:B------:R-:W-:-:S05]  /*18b00*/  @!P4 IMAD.IADD R98, R98, 0x1, -R3 ;  /* 0x000000016262c824 */ /* 0x000fca00078e0a03 */
[----:B------:R-:W-:Y:S01]  /*18b10*/  ISETP.GT.U32.AND P6, PT, R3, R98, PT ;  /* 0x000000620300720c */ /* 0x000fe20003fc4070 */
[----:B------:R-:W-:-:S04]  /*18b20*/  IMAD.MOV R2, RZ, RZ, -R2 ;  /* 0x000000ffff027224 */ /* 0x000fc800078e0a02 */
[----:B------:R-:W-:-:S08]  /*18b30*/  IMAD R101, R3, R2, R101 ;  /* 0x0000000203657224 */ /* 0x000fd000078e0265 */
[----:B------:R-:W-:Y:S01]  /*18b40*/  @!P6 IMAD.IADD R98, R98, 0x1, -R3 ;  /* 0x000000016262e824 */ /* 0x000fe200078e0a03 */
[C---:B------:R-:W-:Y:S02]  /*18b50*/  ISETP.GT.U32.AND P6, PT, R3.reuse, R101, PT ;  /* 0x000000650300720c */ /* 0x040fe40003fc4070 */
[----:B------:R-:W-:Y:S01]  /*18b60*/  ISETP.GT.U32.AND P4, PT, R3, R97, PT ;  /* 0x000000610300720c */ /* 0x000fe20003f84070 */
[----:B------:R-:W-:-:S10]  /*18b70*/  @!P2 IMAD.MOV R98, RZ, RZ, -R98 ;  /* 0x000000ffff62a224 */ /* 0x000fd400078e0a62 */
[----:B------:R-:W-:-:S05]  /*18b80*/  @!P6 IMAD.IADD R101, R101, 0x1, -R3 ;  /* 0x000000016565e824 */ /* 0x000fca00078e0a03 */
[----:B------:R-:W-:Y:S01]  /*18b90*/  ISETP.GT.U32.AND P2, PT, R3, R101, PT ;  /* 0x000000650300720c */ /* 0x000fe20003f44070 */
[----:B------:R-:W-:Y:S02]  /*18ba0*/  IMAD.MOV.U32 R109, RZ, RZ, R104 ;  /* 0x000000ffff6d7224 */ /* 0x000fe400078e0068 */
[----:B------:R-:W-:Y:S01]  /*18bb0*/  @!P4 IMAD.IADD R97, R97, 0x1, -R3 ;  /* 0x000000016161c824 */ /* 0x000fe200078e0a03 */
[----:B------:R-:W-:Y:S01]  /*18bc0*/  ISETP.GE.AND P4, PT, R137, RZ, PT ;  /* 0x000000ff8900720c */ /* 0x000fe20003f86270 */
        /* <DEDUP_REMOVED lines=8> */
[----:B----4-:R-:W-:Y:S02]  /*18c50*/  IMAD.MOV.U32 R137, RZ, RZ, R132 ;  /* 0x000000ffff897224 */ /* 0x010fe400078e0084 */
[----:B------:R-:W-:Y:S02]  /*18c60*/  IMAD.MOV.U32 R132, RZ, RZ, R128 ;  /* 0x000000ffff847224 */ /* 0x000fe400078e0080 */
[----:B------:R-:W4:Y:S01]  /*18c70*/  LDL.LU R128, [R1+0x630] ;  /* 0x0006300001807983 */ /* 0x000f220000300800 */
[----:B---3--:R-:W-:Y:S02]  /*18c80*/  IMAD.MOV.U32 R139, RZ, RZ, R136 ;  /* 0x000000ffff8b7224 */ /* 0x008fe400078e0088 */
[----:B------:R-:W-:Y:S02]  /*18c90*/  IMAD.MOV.U32 R136, RZ, RZ, R133 ;  /* 0x000000ffff887224 */ /* 0x000fe400078e0085 */
[----:B------:R-:W3:Y:S01]  /*18ca0*/  LDL.LU R133, [R1+0x698] ;  /* 0x0006980001857983 */ /* 0x000ee20000300800 */
[----:B------:R-:W-:-:S04]  /*18cb0*/  IMAD.HI.U32 R6, R4, R102, RZ ;  /* 0x0000006604067227 */ /* 0x000fc800078e00ff */
[----:B------:R-:W-:Y:S01]  /*18cc0*/  IMAD.MOV R6, RZ, RZ, -R6 ;  /* 0x000000ffff067224 */ /* 0x000fe200078e0a06 */
[----:B------:R-:W-:-:S03]  /*18cd0*/  IABS R104, R138 ;  /* 0x0000008a00687213 */ /* 0x000fc60000000000 */
[C---:B------:R-:W-:Y:S02]  /*18ce0*/  IMAD R102, R3.reuse, R6, R102 ;  /* 0x0000000603667224 */ /* 0x040fe400078e0266 */
[----:B------:R-:W-:Y:S01]  /*18cf0*/  @!P0 IMAD.MOV R97, RZ, RZ, -R97 ;  /* 0x000000ffff618224 */ /* 0x000fe200078e0a61 */
[C---:B------:R-:W-:Y:S01]  /*18d00*/  ISETP.GT.U32.AND P0, PT, R3.reuse, R100, PT ;  /* 0x000000640300720c */ /* 0x040fe20003f04070 */
[----:B------:R-:W-:Y:S01]  /*18d10*/  IMAD.HI.U32 R2, R4, R104, RZ ;  /* 0x0000006804027227 */ /* 0x000fe200078e00ff */
[----:B------:R-:W-:-:S03]  /*18d20*/  ISETP.GT.U32.AND P6, PT, R3, R102, PT ;  /* 0x000000660300720c */ /* 0x000fc60003fc4070 */
[----:B------:R-:W-:Y:S02]  /*18d30*/  IMAD.MOV R2, RZ, RZ, -R2 ;  /* 0x000000ffff027224 */ /* 0x000fe400078e0a02 */
[----:B------:R-:W-:-:S04]  /*18d40*/  IMAD.HI.U32 R5, R4, R103, RZ ;  /* 0x0000006704057227 */ /* 0x000fc800078e00ff */
[C---:B------:R-:W-:Y:S02]  /*18d50*/  IMAD R104, R3.reuse, R2, R104 ;  /* 0x0000000203687224 */ /* 0x040fe400078e0268 */
[----:B------:R-:W-:Y:S02]  /*18d60*/  IMAD.MOV R5, RZ, RZ, -R5 ;  /* 0x000000ffff057224 */ /* 0x000fe400078e0a05 */
[----:B------:R-:W-:Y:S02]  /*18d70*/  IMAD.MOV.U32 R142, RZ, RZ, R134 ;  /* 0x000000ffff8e7224 */ /* 0x000fe400078e0086 */
[----:B------:R-:W-:Y:S01]  /*18d80*/  @!P0 IMAD.IADD R100, R100, 0x1, -R3 ;  /* 0x0000000164648824 */ /* 0x000fe200078e0a03 */
[C---:B------:R-:W-:Y:S01]  /*18d90*/  ISETP.GT.U32.AND P0, PT, R3.reuse, R104, PT ;  /* 0x000000680300720c */ /* 0x040fe20003f04070 */
[----:B------:R-:W-:Y:S01]  /*18da0*/  IMAD.MOV.U32 R134, RZ, RZ, R105 ;  /* 0x000000ffff867224 */ /* 0x000fe200078e0069 */
[----:B------:R-:W-:Y:S01]  /*18db0*/  IABS R105, R140 ;  /* 0x0000008c00697213 */ /* 0x000fe20000000000 */
[----:B------:R-:W-:-:S02]  /*18dc0*/  IMAD R103, R3, R5, R103 ;  /* 0x0000000503677224 */ /* 0x000fc400078e0267 */
[----:B------:R-:W-:Y:S02]  /*18dd0*/  @!P6 IMAD.IADD R102, R102, 0x1, -R3 ;  /* 0x000000016666e824 */ /* 0x000fe400078e0a03 */
[----:B------:R-:W-:Y:S01]  /*18de0*/  @!P5 IMAD.MOV R99, RZ, RZ, -R99 ;  /* 0x000000ffff63d224 */ /* 0x000fe200078e0a63 */
[C---:B------:R-:W-:Y:S01]  /*18df0*/  ISETP.GT.U32.AND P5, PT, R3.reuse, R103, PT ;  /* 0x000000670300720c */ /* 0x040fe20003fa4070 */
[----:B------:R-:W-:Y:S01]  /*18e00*/  IMAD.HI.U32 R5, R4, R105, RZ ;  /* 0x0000006904057227 */ /* 0x000fe200078e00ff */
[----:B------:R-:W-:-:S03]  /*18e10*/  ISETP.GT.U32.AND P6, PT, R3, R102, PT ;  /* 0x000000660300720c */ /* 0x000fc60003fc4070 */
[----:B------:R-:W-:Y:S02]  /*18e20*/  IMAD.MOV R5, RZ, RZ, -R5 ;  /* 0x000000ffff057224 */ /* 0x000fe400078e0a05 */
[----:B------:R-:W-:Y:S02]  /*18e30*/  @!P0 IMAD.IADD R104, R104, 0x1, -R3 ;  /* 0x0000000168688824 */ /* 0x000fe400078e0a03 */
[C---:B------:R-:W-:Y:S02]  /*18e40*/  IMAD R105, R3.reuse, R5, R105 ;  /* 0x0000000503697224 */ /* 0x040fe400078e0269 */
[----:B------:R-:W-:Y:S01]  /*18e50*/  @!P4 IMAD.MOV R100, RZ, RZ, -R100 ;  /* 0x000000ffff64c224 */ /* 0x000fe200078e0a64 */
[----:B------:R-:W-:Y:S01]  /*18e60*/  ISETP.GT.U32.AND P4, PT, R3, R104, PT ;  /* 0x000000680300720c */ /* 0x000fe20003f84070 */
[--C-:B------:R-:W-:Y:S01]  /*18e70*/  @!P5 IMAD.IADD R103, R103, 0x1, -R3.reuse ;  /* 0x000000016767d824 */ /* 0x100fe200078e0a03 */
[----:B------:R-:W-:Y:S01]  /*18e80*/  IABS R106, R141 ;  /* 0x0000008d006a7213 */ /* 0x000fe20000000000 */
[----:B------:R-:W-:Y:S01]  /*18e90*/  @!P6 IMAD.IADD R102, R102, 0x1, -R3 ;  /* 0x000000016666e824 */ /* 0x000fe200078e0a03 */
[----:B------:R-:W-:-:S02]  /*18ea0*/  ISETP.GT.U32.AND P6, PT, R3, R105, PT ;  /* 0x000000690300720c */ /* 0x000fc40003fc4070 */
[----:B------:R-:W-:Y:S01]  /*18eb0*/  ISETP.GT.U32.AND P5, PT, R3, R103, PT ;  /* 0x000000670300720c */ /* 0x000fe20003fa4070 */
[----:B------:R-:W-:Y:S01]  /*18ec0*/  IMAD.HI.U32 R2, R4, R106, RZ ;  /* 0x0000006a04027227 */ /* 0x000fe200078e00ff */
[----:B------:R-:W-:-:S03]  /*18ed0*/  ISETP.GE.AND P0, PT, R138, RZ, PT ;  /* 0x000000ff8a00720c */ /* 0x000fc60003f06270 */
[----:B------:R-:W-:Y:S02]  /*18ee0*/  IMAD.MOV R2, RZ, RZ, -R2 ;  /* 0x000000ffff027224 */ /* 0x000fe400078e0a02 */
[----:B------:R-:W-:Y:S02]  /*18ef0*/  IMAD.MOV.U32 R109, RZ, RZ, R107 ;  /* 0x000000ffff6d7224 */ /* 0x000fe400078e006b */
[----:B------:R-:W-:Y:S02]  /*18f00*/  IMAD.MOV.U32 R146, RZ, RZ, R137 ;  /* 0x000000ffff927224 */ /* 0x000fe400078e0089 */
[----:B--2---:R-:W-:Y:S02]  /*18f10*/  IMAD.MOV.U32 R138, RZ, RZ, R135 ;  /* 0x000000ffff8a7224 */ /* 0x004fe400078e0087 */
[----:B------:R-:W-:Y:S02]  /*18f20*/  IMAD.MOV.U32 R137, RZ, RZ, R134 ;  /* 0x000000ffff897224 */ /* 0x000fe400078e0086 */
[----:B------:R-:W-:Y:S01]  /*18f30*/  @!P4 IMAD.IADD R104, R104, 0x1, -R3 ;  /* 0x000000016868c824 */ /* 0x000fe200078e0a03 */
[----:B------:R-:W-:Y:S01]  /*18f40*/  ISETP.GE.AND P4, PT, R140, RZ, PT ;  /* 0x000000ff8c00720c */ /* 0x000fe20003f86270 */
[----:B------:R-:W-:-:S02]  /*18f50*/  IMAD R106, R3, R2, R106 ;  /* 0x00000002036a7224 */ /* 0x000fc400078e026a */
[----:B------:R-:W-:Y:S02]  /*18f60*/  @!P6 IMAD.IADD R105, R105, 0x1, -R3 ;  /* 0x000000016969e824 */ /* 0x000fe400078e0a03 */
[----:B------:R-:W-:Y:S02]  /*18f70*/  IMAD.MOV.U32 R135, RZ, RZ, R109 ;  /* 0x000000ffff877224 */ /* 0x000fe400078e006d */
[----:B------:R-:W-:Y:S02]  /*18f80*/  IMAD.MOV.U32 R140, RZ, RZ, R139 ;  /* 0x000000ffff8c7224 */ /* 0x000fe400078e008b */
[----:B------:R-:W-:Y:S02]  /*18f90*/  IMAD.MOV.U32 R134, RZ, RZ, R108 ;  /* 0x000000ffff867224 */ /* 0x000fe400078e006c */
[----:B------:R-:W-:Y:S02]  /*18fa0*/  IMAD.MOV.U32 R139, RZ, RZ, R138 ;  /* 0x000000ffff8b7224 */ /* 0x000fe400078e008a */
[----:B------:R-:W-:-:S02]  /*18fb0*/  IMAD.MOV.U32 R138, RZ, RZ, R137 ;  /* 0x000000ffff8a7224 */ /* 0x000fc400078e0089 */
[----:B------:R-:W-:Y:S01]  /*18fc0*/  @!P5 IMAD.IADD R103, R103, 0x1, -R3 ;  /* 0x000000016767d824 */ /* 0x000fe200078e0a03 */
[C---:B------:R-:W-:Y:S01]  /*18fd0*/  ISETP.GT.U32.AND P5, PT, R3.reuse, R106, PT ;  /* 0x0000006a0300720c */ /* 0x040fe20003fa4070 */
[----:B------:R-:W-:Y:S02]  /*18fe0*/  IMAD.MOV.U32 R137, RZ, RZ, R136 ;  /* 0x000000ffff897224 */ /* 0x000fe400078e0088 */
[----:B------:R-:W-:Y:S01]  /*18ff0*/  @!P3 IMAD.MOV R101, RZ, RZ, -R101 ;  /* 0x000000ffff65b224 */ /* 0x000fe200078e0a65 */
[----:B------:R-:W-:Y:S01]  /*19000*/  ISETP.GT.U32.AND P3, PT, R3, R105, PT ;  /* 0x000000690300720c */ /* 0x000fe20003f64070 */
[----:B------:R-:W-:Y:S02]  /*19010*/  IMAD.MOV.U32 R136, RZ, RZ, R135 ;  /* 0x000000ffff887224 */ /* 0x000fe400078e0087 */
[----:B------:R-:W-:Y:S02]  /*19020*/  IMAD.MOV.U32 R135, RZ, RZ, R134 ;  /* 0x000000ffff877224 */ /* 0x000fe400078e0086 */
[----:B------:R-:W-:-:S02]  /*19030*/  IMAD.MOV.U32 R145, RZ, RZ, R139 ;  /* 0x000000ffff917224 */ /* 0x000fc400078e008b */
[----:B------:R-:W-:Y:S02]  /*19040*/  IMAD.MOV.U32 R139, RZ, RZ, R138 ;  /* 0x000000ffff8b7224 */ /* 0x000fe400078e008a */
[----:B------:R-:W-:Y:S02]  /*19050*/  IMAD.MOV.U32 R138, RZ, RZ, R137 ;  /* 0x000000ffff8a7224 */ /* 0x000fe400078e0089 */
[----:B------:R-:W-:Y:S02]  /*19060*/  IMAD.MOV.U32 R137, RZ, RZ, R136 ;  /* 0x000000ffff897224 */ /* 0x000fe400078e0088 */
[----:B------:R-:W-:Y:S02]  /*19070*/  IMAD.MOV.U32 R136, RZ, RZ, R135 ;  /* 0x000000ffff887224 */ /* 0x000fe400078e0087 */
[--C-:B------:R-:W-:Y:S01]  /*19080*/  @!P5 IMAD.IADD R106, R106, 0x1, -R3.reuse ;  /* 0x000000016a6ad824 */ /* 0x100fe200078e0a03 */
[----:B------:R-:W-:Y:S01]  /*19090*/  ISETP.GE.AND P5, PT, R141, RZ, PT ;  /* 0x000000ff8d00720c */ /* 0x000fe20003fa6270 */
[----:B------:R-:W-:-:S02]  /*190a0*/  @!P3 IMAD.IADD R105, R105, 0x1, -R3 ;  /* 0x000000016969b824 */ /* 0x000fc400078e0a03 */
[----:B------:R-:W-:Y:S01]  /*190b0*/  IMAD.MOV.U32 R144, RZ, RZ, R140 ;  /* 0x000000ffff907224 */ /* 0x000fe200078e008c */
[----:B------:R-:W-:Y:S01]  /*190c0*/  IABS R109, R142 ;  /* 0x0000008e006d7213 */ /* 0x000fe20000000000 */
[----:B------:R-:W-:Y:S01]  /*190d0*/  @!P4 IMAD.MOV R105, RZ, RZ, -R105 ;  /* 0x000000ffff69c224 */ /* 0x000fe200078e0a69 */
[----:B------:R-:W-:Y:S01]  /*190e0*/  ISETP.GE.AND P4, PT, R142, RZ, PT ;  /* 0x000000ff8e00720c */ /* 0x000fe20003f86270 */
[----:B---3--:R-:W-:Y:S02]  /*190f0*/  IMAD.MOV.U32 R134, RZ, RZ, R133 ;  /* 0x000000ffff867224 */ /* 0x008fe400078e0085 */
        /* <DEDUP_REMOVED lines=25> */
[----:B----4-:R-:W-:Y:S02]  /*19290*/  IMAD.MOV.U32 R129, RZ, RZ, R128 ;  /* 0x000000ffff817224 */ /* 0x010fe400078e0080 */
[----:B------:R-:W-:Y:S01]  /*192a0*/  IMAD.MOV.U32 R112, RZ, RZ, R251 ;  /* 0x000000ffff707224 */ /* 0x000fe200078e00fb */
[----:B------:R-:W2:Y:S01]  /*192b0*/  LDL.LU R128, [R1+0x64c] ;  /* 0x00064c0001807983 */ /* 0x000ea20000300800 */
[----:B------:R-:W-:-:S03]  /*192c0*/  IMAD.MOV.U32 R155, RZ, RZ, R141 ;  /* 0x000000ffff9b7224 */ /* 0x000fc600078e008d */
[----:B------:R-:W3:Y:S04]  /*192d0*/  LDL.LU R251, [R1+0x648] ;  /* 0x0006480001fb7983 */ /* 0x000ee80000300800 */
[----:B------:R-:W4:Y:S01]  /*192e0*/  LDL.LU R141, [R1+0x5fc] ;  /* 0x0005fc00018d7983 */ /* 0x000f220000300800 */
[----:B------:R-:W-:-:S05]  /*192f0*/  IABS R107, R148 ;  /* 0x00000094006b7213 */ /* 0x000fca0000000000 */
[----:B------:R-:W-:-:S04]  /*19300*/  IMAD.HI.U32 R2, R4, R107, RZ ;  /* 0x0000006b04027227 */ /* 0x000fc800078e00ff */
[----:B------:R-:W-:-:S04]  /*19310*/  IMAD.MOV R2, RZ, RZ, -R2 ;  /* 0x000000ffff027224 */ /* 0x000fc800078e0a02 */
[----:B------:R-:W-:-:S05]  /*19320*/  IMAD R107, R3, R2, R107 ;  /* 0x00000002036b7224 */ /* 0x000fca00078e026b */
[----:B------:R-:W-:Y:S01]  /*19330*/  ISETP.GT.U32.AND P6, PT, R3, R107, PT ;  /* 0x0000006b0300720c */ /* 0x000fe20003fc4070 */
[----:B------:R-:W-:Y:S01]  /*19340*/  IMAD.HI.U32 R2, R4, R109, RZ ;  /* 0x0000006d04027227 */ /* 0x000fe200078e00ff */
[----:B------:R-:W-:-:S03]  /*19350*/  IABS R108, R147 ;  /* 0x00000093006c7213 */ /* 0x000fc60000000000 */
[----:B------:R-:W-:Y:S01]  /*19360*/  IMAD.MOV.U32 R117, RZ, RZ, R110 ;  /* 0x000000ffff757224 */ /* 0x000fe200078e006e */
[----:B------:R-:W-:Y:S01]  /*19370*/  IABS R110, R143 ;  /* 0x0000008f006e7213 */ /* 0x000fe20000000000 */
[----:B------:R-:W-:-:S06]  /*19380*/  IMAD.MOV R2, RZ, RZ, -R2 ;  /* 0x000000ffff027224 */ /* 0x000fcc00078e0a02 */
[----:B------:R-:W-:Y:S02]  /*19390*/  @!P6 IMAD.IADD R107, R107, 0x1, -R3 ;  /* 0x000000016b6be824 */ /* 0x000fe400078e0a03 */
[C---:B------:R-:W-:Y:S02]  /*193a0*/  IMAD R109, R3.reuse, R2, R109 ;  /* 0x00000002036d7224 */ /* 0x040fe400078e026d */
[----:B------:R-:W-:Y:S01]  /*193b0*/  IMAD.HI.U32 R2, R4, R110, RZ ;  /* 0x0000006e04027227 */ /* 0x000fe200078e00ff */
[----:B------:R-:W-:-:S03]  /*193c0*/  ISETP.GT.U32.AND P6, PT, R3, R107, PT ;  /* 0x0000006b0300720c */ /* 0x000fc60003fc4070 */
[----:B------:R-:W-:-:S04]  /*193d0*/  IMAD.HI.U32 R5, R4, R108, RZ ;  /* 0x0000006c04057227 */ /* 0x000fc800078e00ff */
[----:B------:R-:W-:Y:S02]  /*193e0*/  IMAD.MOV R2, RZ, RZ, -R2 ;  /* 0x000000ffff027224 */ /* 0x000fe400078e0a02 */
[----:B------:R-:W-:Y:S01]  /*193f0*/  IMAD.MOV R5, RZ, RZ, -R5 ;  /* 0x000000ffff057224 */ /* 0x000fe200078e0a05 */
[C---:B------:R-:W-:Y:S01]  /*19400*/  ISETP.GT.U32.AND P3, PT, R3.reuse, R109, PT ;  /* 0x0000006d0300720c */ /* 0x040fe20003f64070 */
[C---:B------:R-:W-:Y:S02]  /*19410*/  IMAD R110, R3.reuse, R2, R110 ;  /* 0x00000002036e7224 */ /* 0x040fe400078e026e */
[----:B------:R-:W-:Y:S02]  /*19420*/  IMAD R108, R3, R5, R108 ;  /* 0x00000005036c7224 */ /* 0x000fe400078e026c */
[----:B------:R-:W-:Y:S01]  /*19430*/  @!P6 IMAD.IADD R107, R107, 0x1, -R3 ;  /* 0x000000016b6be824 */ /* 0x000fe200078e0a03 */
[C---:B------:R-:W-:Y:S01]  /*19440*/  ISETP.GT.U32.AND P6, PT, R3.reuse, R110, PT ;  /* 0x0000006e0300720c */ /* 0x040fe20003fc4070 */
[----:B------:R-:W-:Y:S01]  /*19450*/  @!P2 IMAD.MOV R103, RZ, RZ, -R103 ;  /* 0x000000ffff67a224 */ /* 0x000fe200078e0a67 */
[C---:B------:R-:W-:Y:S01]  /*19460*/  ISETP.GT.U32.AND P2, PT, R3.reuse, R108, PT ;  /* 0x0000006c0300720c */ /* 0x040fe20003f44070 */
[----:B------:R-:W-:Y:S01]  /*19470*/  @!P1 IMAD.MOV R102, RZ, RZ, -R102 ;  /* 0x000000ffff669224 */ /* 0x000fe200078e0a66 */
[----:B------:R-:W-:-:S03]  /*19480*/  ISETP.GT.U32.AND P1, PT, R3, R106, PT ;  /* 0x0000006a0300720c */ /* 0x000fc60003f24070 */
[----:B------:R-:W-:-:S06]  /*19490*/  @!P3 IMAD.IADD R109, R109, 0x1, -R3 ;  /* 0x000000016d6db824 */ /* 0x000fcc00078e0a03 */
[--C-:B------:R-:W-:Y:S01]  /*194a0*/  @!P6 IMAD.IADD R110, R110, 0x1, -R3.reuse ;  /* 0x000000016e6ee824 */ /* 0x100fe200078e0a03 */
[----:B------:R-:W-:Y:S01]  /*194b0*/  ISETP.GT.U32.AND P6, PT, R3, R109, PT ;  /* 0x0000006d0300720c */ /* 0x000fe20003fc4070 */
[--C-:B------:R-:W-:Y:S02]  /*194c0*/  @!P2 IMAD.IADD R108, R108, 0x1, -R3.reuse ;  /* 0x000000016c6ca824 */ /* 0x100fe400078e0a03 */
[----:B------:R-:W-:-:S03]  /*194d0*/  @!P1 IMAD.IADD R106, R106, 0x1, -R3 ;  /* 0x000000016a6a9824 */ /* 0x000fc600078e0a03 */
[----:B------:R-:W-:Y:S01]  /*194e0*/  ISETP.GT.U32.AND P2, PT, R3, R108, PT ;  /* 0x0000006c0300720c */ /* 0x000fe20003f44070 */
[----:B------:R-:W-:Y:S01]  /*194f0*/  IMAD.MOV.U32 R140, RZ, RZ, R119 ;  /* 0x000000ffff8c7224 */ /* 0x000fe200078e0077 */
[----:B------:R-:W-:Y:S01]  /*19500*/  ISETP.GE.AND P1, PT, R147, RZ, PT ;  /* 0x000000ff9300720c */ /* 0x000fe20003f26270 */
[----:B------:R-:W-:Y:S02]  /*19510*/  IMAD.MOV.U32 R119, RZ, RZ, R112 ;  /* 0x000000ffff777224 */ /* 0x000fe400078e0070 */
[----:B------:R-:W-:Y:S01]  /*19520*/  IMAD.MOV.U32 R151, RZ, RZ, R142 ;  /* 0x000000ffff977224 */ /* 0x000fe200078e008e */
[----:B------:R-:W-:Y:S01]  /*19530*/  ISETP.GE.AND P3, PT, R143, RZ, PT ;  /* 0x000000ff8f00720c */ /* 0x000fe20003f66270 */
[----:B------:R-:W-:Y:S01]  /*19540*/  IMAD.MOV.U32 R142, RZ, RZ, R113 ;  /* 0x000000ffff8e7224 */ /* 0x000fe200078e0071 */
[----:B------:R-:W-:Y:S01]  /*19550*/  IABS R113, R144 ;  /* 0x0000009000717213 */ /* 0x000fe20000000000 */
[----:B------:R-:W-:Y:S02]  /*19560*/  IMAD.MOV.U32 R143, RZ, RZ, R119 ;  /* 0x000000ffff8f7224 */ /* 0x000fe400078e0077 */
[----:B------:R-:W-:Y:S01]  /*19570*/  @!P6 IMAD.IADD R109, R109, 0x1, -R3 ;  /* 0x000000016d6de824 */ /* 0x000fe200078e0a03 */
[----:B------:R-:W-:Y:S01]  /*19580*/  ISETP.GE.AND P6, PT, R144, RZ, PT ;  /* 0x000000ff9000720c */ /* 0x000fe20003fc6270 */
[----:B------:R-:W-:-:S02]  /*19590*/  IMAD.MOV.U32 R144, RZ, RZ, R142 ;  /* 0x000000ffff907224 */ /* 0x000fc400078e008e */
[----:B------:R-:W-:Y:S01]  /*195a0*/  @!P2 IMAD.IADD R108, R108, 0x1, -R3 ;  /* 0x000000016c6ca824 */ /* 0x000fe200078e0a03 */
[----:B------:R-:W-:Y:S01]  /*195b0*/  IABS R112, R145 ;  /* 0x0000009100707213 */ /* 0x000fe20000000000 */
[----:B------:R-:W-:Y:S01]  /*195c0*/  IMAD.MOV.U32 R142, RZ, RZ, R140 ;  /* 0x000000ffff8e7224 */ /* 0x000fe200078e008c */
[----:B------:R-:W2:Y:S01]  /*195d0*/  LDL.LU R119, [R1+0x624] ;  /* 0x0006240001777983 */ /* 0x000ea20000300800 */
[----:B------:R-:W-:Y:S02]  /*195e0*/  IMAD.MOV.U32 R157, RZ, RZ, R143 ;  /* 0x000000ffff9d7224 */ /* 0x000fe400078e008f */
[----:B------:R-:W-:Y:S02]  /*195f0*/  IMAD.MOV.U32 R140, RZ, RZ, R138 ;  /* 0x000000ffff8c7224 */ /* 0x000fe400078e008a */
[----:B------:R-:W-:Y:S02]  /*19600*/  IMAD.MOV.U32 R138, RZ, RZ, R136 ;  /* 0x000000ffff8a7224 */ /* 0x000fe400078e0088 */
[----:B------:R-:W-:-:S02]  /*19610*/  IMAD.MOV.U32 R136, RZ, RZ, R134 ;  /* 0x000000ffff887224 */ /* 0x000fc400078e0086 */
[----:B------:R-:W-:Y:S02]  /*19620*/  IMAD.MOV.U32 R134, RZ, RZ, R132 ;  /* 0x000000ffff867224 */ /* 0x000fe400078e0084 */
[----:B------:R-:W-:Y:S02]  /*19630*/  IMAD.MOV.U32 R132, RZ, RZ, R131 ;  /* 0x000000ffff847224 */ /* 0x000fe400078e0083 */
[----:B------:R-:W-:Y:S01]  /*19640*/  @!P1 IMAD.MOV R108, RZ, RZ, -R108 ;  /* 0x000000ffff6c9224 */ /* 0x000fe200078e0a6c */
[----:B------:R-:W-:Y:S01]  /*19650*/  ISETP.GE.AND P1, PT, R145, RZ, PT ;  /* 0x000000ff9100720c */ /* 0x000fe20003f26270 */
[----:B------:R-:W-:Y:S02]  /*19660*/  IMAD.MOV.U32 R131, RZ, RZ, R122 ;  /* 0x000000ffff837224 */ /* 0x000fe400078e007a */
[----:B------:R-:W-:Y:S02]  /*19670*/  IMAD.MOV.U32 R122, RZ, RZ, R118 ;  /* 0x000000ffff7a7224 */ /* 0x000fe400078e0076 */
[----:B------:R-:W-:-:S02]  /*19680*/  IMAD.MOV.U32 R118, RZ, RZ, R116 ;  /* 0x000000ffff767224 */ /* 0x000fc400078e0074 */
[----:B------:R-:W-:Y:S01]  /*19690*/  @!P0 IMAD.MOV R104, RZ, RZ, -R104 ;  /* 0x000000ffff688224 */ /* 0x000fe200078e0a68 */
[----:B------:R-:W-:Y:S01]  /*196a0*/  ISETP.GE.AND P0, PT, R148, RZ, PT ;  /* 0x000000ff9400720c */ /* 0x000fe20003f06270 */
        /* <DEDUP_REMOVED lines=9> */
[----:B---3--:R-:W-:Y:S02]  /*19740*/  IMAD.MOV.U32 R116, RZ, RZ, R251 ;  /* 0x000000ffff747224 */ /* 0x008fe400078e00fb */
[----:B------:R-:W-:Y:S01]  /*19750*/  IMAD.MOV.U32 R141, RZ, RZ, R127 ;  /* 0x000000ffff8d7224 */ /* 0x000fe200078e007f */
[----:B------:R-:W3:Y:S01]  /*19760*/  LDL.LU R251, [R1+0x6c8] ;  /* 0x0006c80001fb7983 */ /* 0x000ee20000300800 */
[----:B--2---:R-:W-:-:S02]  /*19770*/  IMAD.MOV.U32 R117, RZ, RZ, R128 ;  /* 0x000000ffff757224 */ /* 0x004fc400078e0080 */
[----:B------:R-:W-:Y:S01]  /*19780*/  IMAD.MOV.U32 R127, RZ, RZ, R126 ;  /* 0x000000ffff7f7224 */ /* 0x000fe200078e007e */
[----:B------:R-:W2:Y:S01]  /*19790*/  LDL.LU R128, [R1+0x730] ;  /* 0x0007300001807983 */ /* 0x000ea20000300800 */
[----:B------:R-:W-:-:S03]  /*197a0*/  IMAD.MOV.U32 R126, RZ, RZ, R129 ;  /* 0x000000ffff7e7224 */ /* 0x000fc600078e0081 */
[----:B------:R-:W4:Y:S04]  /*197b0*/  LDL.LU R129, [R1+0x688] ;  /* 0x0006880001817983 */ /* 0x000f280000300800 */
[----:B------:R-:W3:Y:S04]  /*197c0*/  LDL R147, [R1+0x608] ;  /* 0x0006080001937983 */ /* 0x000ee80000100800 */
[----:B------:R-:W2:Y:S01]  /*197d0*/  LDL.LU R148, [R1+0x610] ;  /* 0x0006100001947983 */ /* 0x000ea20000300800 */
[----:B------:R-:W-:Y:S01]  /*197e0*/  IMAD.MOV.U32 R120, RZ, RZ, R111 ;  /* 0x000000ffff787224 */ /* 0x000fe200078e006f */
[----:B------:R-:W-:Y:S01]  /*197f0*/  IABS R111, R146 ;  /* 0x00000092006f7213 */ /* 0x000fe20000000000 */
[----:B------:R-:W-:-:S04]  /*19800*/  @!P5 IMAD.MOV R106, RZ, RZ, -R106 ;  /* 0x000000ffff6ad224 */ /* 0x000fc800078e0a6a */
[----:B------:R-:W-:Y:S01]  /*19810*/  IMAD.HI.U32 R2, R4, R111, RZ ;  /* 0x0000006f04027227 */ /* 0x000fe200078e00ff */
[----:B------:R-:W-:-:S03]  /*19820*/  ISETP.GT.U32.AND P5, PT, R3, R110, PT ;  /* 0x0000006e0300720c */ /* 0x000fc60003fa4070 */
[----:B------:R-:W-:-:S04]  /*19830*/  IMAD.MOV R2, RZ, RZ, -R2 ;  /* 0x000000ffff027224 */ /* 0x000fc800078e0a02 */
[----:B------:R-:W-:Y:S02]  /*19840*/  IMAD R111, R3, R2, R111 ;  /* 0x00000002036f7224 */ /* 0x000fe400078e026f */
[----:B------:R-:W-:-:S04]  /*19850*/  IMAD.HI.U32 R2, R4, R113, RZ ;  /* 0x0000007104027227 */ /* 0x000fc800078e00ff */
[----:B------:R-:W-:Y:S02]  /*19860*/  IMAD.MOV R2, RZ, RZ, -R2 ;  /* 0x000000ffff027224 */ /* 0x000fe400078e0a02 */
[----:B------:R-:W-:Y:S02]  /*19870*/  @!P5 IMAD.IADD R110, R110, 0x1, -R3 ;  /* 0x000000016e6ed824 */ /* 0x000fe400078e0a03 */
[----:B------:R-:W-:Y:S02]  /*19880*/  IMAD R113, R3, R2, R113 ;  /* 0x0000000203717224 */ /* 0x000fe400078e0271 */
[----:B------:R-:W-:-:S03]  /*19890*/  @!P3 IMAD.MOV R110, RZ, RZ, -R110 ;  /* 0x000000ffff6eb224 */ /* 0x000fc600078e0a6e */
[----:B------:R-:W-:Y:S01]  /*198a0*/  ISETP.GT.U32.AND P3, PT, R3, R113, PT ;  /* 0x000000710300720c */ /* 0x000fe20003f64070 */
[----:B------:R-:W-:Y:S02]  /*198b0*/  IMAD.MOV.U32 R149, RZ, RZ, R142 ;  /* 0x000000ffff957224 */ /* 0x000fe400078e008e */
[----:B------:R-:W-:Y:S02]  /*198c0*/  IMAD.MOV.U32 R153, RZ, RZ, R144 ;  /* 0x000000ffff997224 */ /* 0x000fe400078e0090 */
[----:B------:R-:W-:Y:S02]  /*198d0*/  IMAD.MOV.U32 R144, RZ, RZ, R131 ;  /* 0x000000ffff907224 */ /* 0x000fe400078e0083 */
[----:B------:R-:W-:Y:S02]  /*198e0*/  IMAD.MOV.U32 R131, RZ, RZ, R123 ;  /* 0x000000ffff837224 */ /* 0x000fe400078e007b */
[----:B------:R-:W-:Y:S01]  /*198f0*/  IMAD.MOV.U32 R123, RZ, RZ, R115 ;  /* 0x000000ffff7b7224 */ /* 0x000fe200078e0073 */
[----:B------:R-:W-:-:S03]  /*19900*/  IABS R115, R149 ;  /* 0x0000009500737213 */ /* 0x000fc60000000000 */
[----:B------:R-:W-:Y:S01]  /*19910*/  @!P3 IMAD.IADD R113, R113, 0x1, -R3 ;  /* 0x000000017171b824 */ /* 0x000fe200078e0a03 */
[----:B------:R-:W-:Y:S02]  /*19920*/  ISETP.GE.AND P3, PT, R149, RZ, PT ;  /* 0x000000ff9500720c */ /* 0x000fe40003f66270 */
[----:B------:R-:W4:Y:S01]  /*19930*/  LDL.LU R149, [R1+0x628] ;  /* 0x0006280001957983 */ /* 0x000f220000300800 */
[----:B------:R-:W-:-:S04]  /*19940*/  IMAD.HI.U32 R5, R4, R112, RZ ;  /* 0x0000007004057227 */ /* 0x000fc800078e00ff */
[----:B------:R-:W-:-:S04]  /*19950*/  IMAD.MOV R5, RZ, RZ, -R5 ;  /* 0x000000ffff057224 */ /* 0x000fc800078e0a05 */
[----:B------:R-:W-:-:S05]  /*19960*/  IMAD R112, R3, R5, R112 ;  /* 0x0000000503707224 */ /* 0x000fca00078e0270 */
[C---:B------:R-:W-:Y:S01]  /*19970*/  ISETP.GT.U32.AND P5, PT, R3.reuse, R112, PT ;  /* 0x000000700300720c */ /* 0x040fe20003fa4070 */
[----:B--2---:R-:W-:Y:S02]  /*19980*/  IMAD.MOV.U32 R156, RZ, RZ, R148 ;  /* 0x000000ffff9c7224 */ /* 0x004fe400078e0094 */
[----:B------:R-:W2:Y:S10]  /*19990*/  LDL.LU R148, [R1+0x618] ;  /* 0x0006180001947983 */ /* 0x000eb40000300800 */
[----:B------:R-:W-:Y:S01]  /*199a0*/  @!P5 IMAD.IADD R112, R112, 0x1, -R3 ;  /* 0x000000017070d824 */ /* 0x000fe200078e0a03 */
[----:B------:R-:W-:Y:S01]  /*199b0*/  ISETP.GT.U32.AND P2, PT, R3, R111, PT ;  /* 0x0000006f0300720c */ /* 0x000fe20003f44070 */
[----:B------:R-:W-:-:S02]  /*199c0*/  @!P4 IMAD.MOV R109, RZ, RZ, -R109 ;  /* 0x000000ffff6dc224 */ /* 0x000fc400078e0a6d */
[----:B------:R-:W-:Y:S01]  /*199d0*/  IMAD.HI.U32 R2, R4, R115, RZ ;  /* 0x0000007304027227 */ /* 0x000fe200078e00ff */
[----:B------:R-:W-:-:S03]  /*199e0*/  ISETP.GT.U32.AND P4, PT, R3, R112, PT ;  /* 0x000000700300720c */ /* 0x000fc60003f84070 */
[----:B------:R-:W-:-:S04]  /*199f0*/  IMAD.MOV R2, RZ, RZ, -R2 ;  /* 0x000000ffff027224 */ /* 0x000fc800078e0a02 */
[----:B------:R-:W-:Y:S02]  /*19a00*/  IMAD R115, R3, R2, R115 ;  /* 0x0000000203737224 */ /* 0x000fe400078e0273 */
[--C-:B------:R-:W-:Y:S01]  /*19a10*/  @!P2 IMAD.IADD R111, R111, 0x1, -R3.reuse ;  /* 0x000000016f6fa824 */ /* 0x100fe200078e0a03 */
[----:B------:R-:W-:Y:S02]  /*19a20*/  ISETP.GE.AND P2, PT, R114, RZ, PT ;  /* 0x000000ff7200720c */ /* 0x000fe40003f46270 */
[----:B------:R-:W-:Y:S01]  /*19a30*/  IABS R114, R114 ;  /* 0x0000007200727213 */ /* 0x000fe20000000000 */
[----:B------:R-:W-:Y:S01]  /*19a40*/  @!P4 IMAD.IADD R112, R112, 0x1, -R3 ;  /* 0x000000017070c824 */ /* 0x000fe200078e0a03 */
[----:B------:R-:W-:-:S03]  /*19a50*/  ISETP.GT.U32.AND P4, PT, R3, R115, PT ;  /* 0x000000730300720c */ /* 0x000fc60003f84070 */
[----:B------:R-:W-:-:S04]  /*19a60*/  IMAD.HI.U32 R5, R4, R114, RZ ;  /* 0x0000007204057227 */ /* 0x000fc800078e00ff */
[----:B------:R-:W-:Y:S01]  /*19a70*/  IMAD.MOV.U32 R142, RZ, RZ, R116 ;  /* 0x000000ffff8e7224 */ /* 0x000fe200078e0074 */
[----:B------:R-:W-:Y:S01]  /*19a80*/  IABS R116, R155 ;  /* 0x0000009b00747213 */ /* 0x000fe20000000000 */
[----:B------:R-:W-:-:S04]  /*19a90*/  IMAD.MOV R5, RZ, RZ, -R5 ;  /* 0x000000ffff057224 */ /* 0x000fc800078e0a05 */
[----:B------:R-:W-:Y:S02]  /*19aa0*/  IMAD R114, R3, R5, R114 ;  /* 0x0000000503727224 */ /* 0x000fe400078e0272 */
[----:B------:R-:W-:-:S04]  /*19ab0*/  IMAD.HI.U32 R5, R4, R116, RZ ;  /* 0x0000007404057227 */ /* 0x000fc800078e00ff */
[----:B------:R-:W-:Y:S02]  /*19ac0*/  @!P4 IMAD.IADD R115, R115, 0x1, -R3 ;  /* 0x000000017373c824 */ /* 0x000fe400078e0a03 */
[----:B------:R-:W-:-:S03]  /*19ad0*/  IMAD.MOV R5, RZ, RZ, -R5 ;  /* 0x000000ffff057224 */ /* 0x000fc600078e0a05 */
[C---:B------:R-:W-:Y:S01]  /*19ae0*/  ISETP.GT.U32.AND P4, PT, R3.reuse, R115, PT ;  /* 0x000000730300720c */ /* 0x040fe20003f84070 */
[----:B------:R-:W-:Y:S02]  /*19af0*/  IMAD R116, R3, R5, R116 ;  /* 0x0000000503747224 */ /* 0x000fe400078e0274 */
[----:B------:R-:W-:-:S03]  /*19b00*/  @!P1 IMAD.MOV R112, RZ, RZ, -R112 ;  /* 0x000000ffff709224 */ /* 0x000fc600078e0a70 */
[----:B------:R-:W-:Y:S01]  /*19b10*/  ISETP.GT.U32.AND P1, PT, R3, R116, PT ;  /* 0x000000740300720c */ /* 0x000fe20003f24070 */
[----:B------:R-:W-:Y:S02]  /*19b20*/  IMAD.MOV.U32 R150, RZ, RZ, R120 ;  /* 0x000000ffff967224 */ /* 0x000fe400078e0078 */
[----:B------:R-:W-:-:S04]  /*19b30*/  @!P0 IMAD.MOV R107, RZ, RZ, -R107 ;  /* 0x000000ffff6b8224 */ /* 0x000fc800078e0a6b */
[----:B------:R-:W-:Y:S01]  /*19b40*/  @!P4 IMAD.IADD R115, R115, 0x1, -R3 ;  /* 0x000000017373c824 */ /* 0x000fe200078e0a03 */
[----:B------:R-:W-:Y:S01]  /*19b50*/  ISETP.GE.AND P4, PT, R155, RZ, PT ;  /* 0x000000ff9b00720c */ /* 0x000fe20003f86270 */
[----:B------:R-:W-:Y:S01]  /*19b60*/  IMAD.MOV.U32 R155, RZ, RZ, R150 ;  /* 0x000000ffff9b7224 */ /* 0x000fe200078e0096 */
[----:B------:R-:W-:Y:S01]  /*19b70*/  ISETP.GE.AND P0, PT, R146, RZ, PT ;  /* 0x000000ff9200720c */ /* 0x000fe20003f06270 */
[----:B------:R-:W-:Y:S02]  /*19b80*/  IMAD.MOV.U32 R146, RZ, RZ, R140 ;  /* 0x000000ffff927224 */ /* 0x000fe400078e008c */
[----:B------:R-:W-:Y:S02]  /*19b90*/  IMAD.MOV.U32 R140, RZ, RZ, R139 ;  /* 0x000000ffff8c7224 */ /* 0x000fe400078e008b */
[----:B------:R-:W-:Y:S01]  /*19ba0*/  IMAD.MOV.U32 R139, RZ, RZ, R117 ;  /* 0x000000ffff8b7224 */ /* 0x000fe200078e0075 */
[----:B------:R-:W-:Y:S01]  /*19bb0*/  IABS R117, R151 ;  /* 0x0000009700757213 */ /* 0x000fe20000000000 */
[----:B------:R-:W-:Y:S01]  /*19bc0*/  @!P1 IMAD.IADD R116, R116, 0x1, -R3 ;  /* 0x0000000174749824 */ /* 0x000fe200078e0a03 */
[----:B------:R-:W-:Y:S01]  /*19bd0*/  ISETP.GE.AND P1, PT, R151, RZ, PT ;  /* 0x000000ff9700720c */ /* 0x000fe20003f26270 */
[----:B----4-:R-:W-:Y:S01]  /*19be0*/  IMAD.MOV.U32 R151, RZ, RZ, R149 ;  /* 0x000000ffff977224 */ /* 0x010fe200078e0095 */
[----:B------:R-:W-:Y:S01]  /*19bf0*/  ISETP.GT.U32.AND P5, PT, R3, R111, PT ;  /* 0x0000006f0300720c */ /* 0x000fe20003fa4070 */
[----:B--2---:R-:W-:-:S02]  /*19c00*/  IMAD.MOV.U32 R150, RZ, RZ, R148 ;  /* 0x000000ffff967224 */ /* 0x004fc400078e0094 */
[----:B------:R-:W-:Y:S02]  /*19c10*/  IMAD.MOV.U32 R148, RZ, RZ, R144 ;  /* 0x000000ffff947224 */ /* 0x000fe400078e0090 */
[----:B------:R-:W-:Y:S02]  /*19c20*/  IMAD.MOV.U32 R144, RZ, RZ, R142 ;  /* 0x000000ffff907224 */ /* 0x000fe400078e008e */
[----:B------:R-:W-:Y:S02]  /*19c30*/  IMAD.MOV.U32 R142, RZ, RZ, R127 ;  /* 0x000000ffff8e7224 */ /* 0x000fe400078e007f */
[----:B------:R-:W-:Y:S02]  /*19c40*/  IMAD.MOV.U32 R127, RZ, RZ, R126 ;  /* 0x000000ffff7f7224 */ /* 0x000fe400078e007e */
[----:B------:R-:W-:Y:S02]  /*19c50*/  IMAD.MOV.U32 R126, RZ, RZ, R129 ;  /* 0x000000ffff7e7224 */ /* 0x000fe400078e0081 */
[----:B------:R-:W2:Y:S04]  /*19c60*/  LDL.LU R129, [R1+0x668] ;  /* 0x0006680001817983 */ /* 0x000ea80000300800 */
[----:B------:R-:W4:Y:S01]  /*19c70*/  LDL.LU R149, [R1+0x620] ;  /* 0x0006200001957983 */ /* 0x000f220000300800 */
[----:B------:R-:W-:Y:S01]  /*19c80*/  @!P5 IMAD.IADD R111, R111, 0x1, -R3 ;  /* 0x000000016f6fd824 */ /* 0x000fe200078e0a03 */
[----:B------:R-:W-:Y:S01]  /*19c90*/  ISETP.GT.U32.AND P5, PT, R3, R114, PT ;  /* 0x000000720300720c */ /* 0x000fe20003fa4070 */
[----:B------:R-:W-:-:S04]  /*19ca0*/  IMAD.HI.U32 R2, R4, R117, RZ ;  /* 0x0000007504027227 */ /* 0x000fc800078e00ff */
[----:B------:R-:W-:Y:S02]  /*19cb0*/  IMAD.MOV.U32 R152, RZ, RZ, R143 ;  /* 0x000000ffff987224 */ /* 0x000fe400078e008f */
[----:B------:R-:W-:Y:S01]  /*19cc0*/  IMAD.MOV.U32 R143, RZ, RZ, R118 ;  /* 0x000000ffff8f7224 */ /* 0x000fe200078e0076 */
[----:B------:R-:W-:Y:S01]  /*19cd0*/  IABS R118, R157 ;  /* 0x0000009d00767213 */ /* 0x000fe20000000000 */
[----:B------:R-:W-:-:S04]  /*19ce0*/  IMAD.MOV R2, RZ, RZ, -R2 ;  /* 0x000000ffff027224 */ /* 0x000fc800078e0a02 */
[----:B------:R-:W-:Y:S01]  /*19cf0*/  @!P5 IMAD.IADD R114, R114, 0x1, -R3 ;  /* 0x000000017272d824 */ /* 0x000fe200078e0a03 */
[C---:B------:R-:W-:Y:S01]  /*19d00*/  ISETP.GT.U32.AND P5, PT, R3.reuse, R113, PT ;  /* 0x000000710300720c */ /* 0x040fe20003fa4070 */
[----:B------:R-:W-:Y:S02]  /*19d10*/  @!P0 IMAD.MOV R111, RZ, RZ, -R111 ;  /* 0x000000ffff6f8224 */ /* 0x000fe400078e0a6f */
[C---:B------:R-:W-:Y:S01]  /*19d20*/  IMAD R117, R3.reuse, R2, R117 ;  /* 0x0000000203757224 */ /* 0x040fe200078e0275 */
[----:B------:R-:W-:Y:S01]  /*19d30*/  ISETP.GT.U32.AND P0, PT, R3, R114, PT ;  /* 0x000000720300720c */ /* 0x000fe20003f04070 */
[----:B------:R-:W-:-:S04]  /*19d40*/  IMAD.HI.U32 R2, R4, R118, RZ ;  /* 0x0000007604027227 */ /* 0x000fc800078e00ff */
[----:B------:R-:W-:-:S04]  /*19d50*/  IMAD.MOV R2, RZ, RZ, -R2 ;  /* 0x000000ffff027224 */ /* 0x000fc800078e0a02 */
[----:B------:R-:W-:Y:S02]  /*19d60*/  IMAD R118, R3, R2, R118 ;  /* 0x0000000203767224 */ /* 0x000fe400078e0276 */
[--C-:B------:R-:W-:Y:S01]  /*19d70*/  @!P5 IMAD.IADD R113, R113, 0x1, -R3.reuse ;  /* 0x000000017171d824 */ /* 0x100fe200078e0a03 */
[C---:B------:R-:W-:Y:S01]  /*19d80*/  ISETP.GT.U32.AND P5, PT, R3.reuse, R117, PT ;  /* 0x000000750300720c */ /* 0x040fe20003fa4070 */
[----:B------:R-:W-:Y:S01]  /*19d90*/  @!P0 IMAD.IADD R114, R114, 0x1, -R3 ;  /* 0x0000000172728824 */ /* 0x000fe200078e0a03 */
[----:B------:R-:W-:Y:S01]  /*19da0*/  ISETP.GT.U32.AND P0, PT, R3, R118, PT ;  /* 0x000000760300720c */ /* 0x000fe20003f04070 */
[----:B---3--:R-:W-:Y:S02]  /*19db0*/  IMAD.MOV.U32 R154, RZ, RZ, R147 ;  /* 0x000000ffff9a7224 */ /* 0x008fe400078e0093 */
[----:B------:R-:W-:Y:S02]  /*19dc0*/  IMAD.MOV.U32 R147, RZ, RZ, R146 ;  /* 0x000000ffff937224 */ /* 0x000fe400078e0092 */
[----:B------:R-:W-:-:S02]  /*19dd0*/  IMAD.MOV.U32 R146, RZ, RZ, R145 ;  /* 0x000000ffff927224 */ /* 0x000fc400078e0091 */
[----:B------:R-:W-:Y:S02]  /*19de0*/  IMAD.MOV.U32 R145, RZ, RZ, R121 ;  /* 0x000000ffff917224 */ /* 0x000fe400078e0079 */
[----:B------:R-:W-:Y:S01]  /*19df0*/  IMAD.MOV.U32 R121, RZ, RZ, R119 ;  /* 0x000000ffff797224 */ /* 0x000fe200078e0077 */
[----:B------:R-:W-:Y:S01]  /*19e00*/  IABS R119, R152 ;  /* 0x0000009800777213 */ /* 0x000fe20000000000 */
[--C-:B------:R-:W-:Y:S01]  /*19e10*/  @!P5 IMAD.IADD R117, R117, 0x1, -R3.reuse ;  /* 0x000000017575d824 */ /* 0x100fe200078e0a03 */
[----:B------:R-:W-:Y:S01]  /*19e20*/  ISETP.GT.U32.AND P5, PT, R3, R116, PT ;  /* 0x000000740300720c */ /* 0x000fe20003fa4070 */
[----:B------:R-:W-:Y:S02]  /*19e30*/  @!P0 IMAD.IADD R118, R118, 0x1, -R3 ;  /* 0x0000000176768824 */ /* 0x000fe400078e0a03 */
[----:B------:R-:W-:-:S03]  /*19e40*/  IMAD.HI.U32 R5, R4, R119, RZ ;  /* 0x0000007704057227 */ /* 0x000fc600078e00ff */
[----:B------:R-:W-:Y:S01]  /*19e50*/  ISETP.GT.U32.AND P0, PT, R3, R118, PT ;  /* 0x000000760300720c */ /* 0x000fe20003f04070 */
[----:B------:R-:W-:-:S04]  /*19e60*/  IMAD.MOV R5, RZ, RZ, -R5 ;  /* 0x000000ffff057224 */ /* 0x000fc800078e0a05 */
[C---:B------:R-:W-:Y:S02]  /*19e70*/  IMAD R119, R3.reuse, R5, R119 ;  /* 0x0000000503777224 */ /* 0x040fe400078e0277 */
[----:B------:R-:W-:Y:S02]  /*19e80*/  IMAD.MOV.U32 R164, RZ, RZ, R150 ;  /* 0x000000ffffa47224 */ /* 0x000fe400078e0096 */
[----:B------:R-:W-:Y:S02]  /*19e90*/  IMAD.MOV.U32 R150, RZ, RZ, R121 ;  /* 0x000000ffff967224 */ /* 0x000fe400078e0079 */
[----:B------:R-:W-:Y:S01]  /*19ea0*/  @!P3 IMAD.MOV R115, RZ, RZ, -R115 ;  /* 0x000000ffff73b224 */ /* 0x000fe200078e0a73 */
[----:B------:R-:W-:Y:S01]  /*19eb0*/  ISETP.GT.U32.AND P3, PT, R3, R119, PT ;  /* 0x000000770300720c */ /* 0x000fe20003f64070 */
[----:B------:R-:W-:Y:S01]  /*19ec0*/  @!P5 IMAD.IADD R116, R116, 0x1, -R3 ;  /* 0x000000017474d824 */ /* 0x000fe200078e0a03 */
[----:B------:R-:W-:Y:S01]  /*19ed0*/  ISETP.GE.AND P5, PT, R152, RZ, PT ;  /* 0x000000ff9800720c */ /* 0x000fe20003fa6270 */
[----:B------:R-:W-:-:S02]  /*19ee0*/  IMAD.MOV.U32 R152, RZ, RZ, R151 ;  /* 0x000000ffff987224 */ /* 0x000fc400078e0097 */
[----:B------:R-:W-:Y:S01]  /*19ef0*/  IMAD.MOV.U32 R151, RZ, RZ, R150 ;  /* 0x000000ffff977224 */ /* 0x000fe200078e0096 */
[----:B------:R-:W-:Y:S01]  /*19f00*/  IABS R120, R153 ;  /* 0x0000009900787213 */ /* 0x000fe20000000000 */
[----:B------:R-:W-:Y:S01]  /*19f10*/  @!P0 IMAD.IADD R118, R118, 0x1, -R3 ;  /* 0x0000000176768824 */ /* 0x000fe200078e0a03 */
[----:B------:R-:W-:Y:S01]  /*19f20*/  ISETP.GE.AND P0, PT, R153, RZ, PT ;  /* 0x000000ff9900720c */ /* 0x000fe20003f06270 */
[----:B------:R-:W-:Y:S02]  /*19f30*/  IMAD.MOV.U32 R153, RZ, RZ, R152 ;  /* 0x000000ffff997224 */ /* 0x000fe400078e0098 */
[----:B------:R-:W-:Y:S01]  /*19f40*/  IMAD.MOV.U32 R152, RZ, RZ, R151 ;  /* 0x000000ffff987224 */ /* 0x000fe200078e0097 */
[----:B------:R-:W-:Y:S01]  /*19f50*/  IABS R121, R154 ;  /* 0x0000009a00797213 */ /* 0x000fe20000000000 */
[----:B------:R-:W-:Y:S01]  /*19f60*/  @!P3 IMAD.IADD R119, R119, 0x1, -R3 ;  /* 0x000000017777b824 */ /* 0x000fe200078e0a03 */
[----:B------:R-:W-:Y:S01]  /*19f70*/  ISETP.GE.AND P3, PT, R154, RZ, PT ;  /* 0x000000ff9a00720c */ /* 0x000fe20003f66270 */
[----:B------:R-:W-:-:S02]  /*19f80*/  IMAD.MOV.U32 R160, RZ, RZ, R152 ;  /* 0x000000ffffa07224 */ /* 0x000fc400078e0098 */
[----:B------:R-:W-:Y:S02]  /*19f90*/  IMAD.MOV.U32 R154, RZ, RZ, R124 ;  /* 0x000000ffff9a7224 */ /* 0x000fe400078e007c */
[----:B------:R-:W-:Y:S01]  /*19fa0*/  @!P2 IMAD.MOV R114, RZ, RZ, -R114 ;  /* 0x000000ffff72a224 */ /* 0x000fe200078e0a72 */
        /* <DEDUP_REMOVED lines=8> */
[----:B------:R-:W-:-:S04]  /*1a030*/  IMAD.HI.U32 R2, R4, R120, RZ ;  /* 0x0000007804027227 */ /* 0x000fc800078e00ff */
[----:B------:R-:W-:Y:S01]  /*1a040*/  @!P6 IMAD.MOV R113, RZ, RZ, -R113 ;  /* 0x000000ffff71e224 */ /* 0x000fe200078e0a71 */
[----:B------:R-:W-:Y:S01]  /*1a050*/  ISETP.GT.U32.AND P6, PT, R3, R117, PT ;  /* 0x000000750300720c */ /* 0x000fe20003fc4070 */
[----:B------:R-:W-:-:S04]  /*1a060*/  IMAD.MOV R2, RZ, RZ, -R2 ;  /* 0x000000ffff027224 */ /* 0x000fc800078e0a02 */
[----:B------:R-:W-:Y:S02]  /*1a070*/  IMAD R120, R3, R2, R120 ;  /* 0x0000000203787224 */ /* 0x000fe400078e0278 */
[----:B------:R-:W-:-:S04]  /*1a080*/  IMAD.HI.U32 R2, R4, R121, RZ ;  /* 0x0000007904027227 */ /* 0x000fc800078e00ff */
[----:B------:R-:W-:Y:S02]  /*1a090*/  IMAD.MOV R2, RZ, RZ, -R2 ;  /* 0x000000ffff027224 */ /* 0x000fe400078e0a02 */
[----:B------:R-:W-:Y:S02]  /*1a0a0*/  @!P6 IMAD.IADD R117, R117, 0x1, -R3 ;  /* 0x000000017575e824 */ /* 0x000fe400078e0a03 */
[----:B------:R-:W-:Y:S02]  /*1a0b0*/  IMAD R121, R3, R2, R121 ;  /* 0x0000000203797224 */ /* 0x000fe400078e0279 */
[----:B------:R-:W-:Y:S02]  /*1a0c0*/  @!P1 IMAD.MOV R117, RZ, RZ, -R117 ;  /* 0x000000ffff759224 */ /* 0x000fe400078e0a75 */
[----:B----4-:R-:W-:Y:S02]  /*1a0d0*/  IMAD.MOV.U32 R150, RZ, RZ, R149 ;  /* 0x000000ffff967224 */ /* 0x010fe400078e0095 */
        /* <DEDUP_REMOVED lines=14> */
[----:B------:R-:W3:Y:S01]  /*1a1c0*/  LDL.LU R147, [R1+0x69c] ;  /* 0x00069c0001937983 */ /* 0x000ee20000300800 */
[----:B------:R-:W-:Y:S02]  /*1a1d0*/  IMAD.MOV.U32 R159, RZ, RZ, R150 ;  /* 0x000000ffff9f7224 */ /* 0x000fe400078e0096 */
[----:B------:R-:W-:Y:S02]  /*1a1e0*/  IMAD.MOV.U32 R150, RZ, RZ, R149 ;  /* 0x000000ffff967224 */ /* 0x000fe400078e0095 */
[----:B------:R-:W-:Y:S02]  /*1a1f0*/  IMAD.MOV.U32 R154, RZ, RZ, R152 ;  /* 0x000000ffff9a7224 */ /* 0x000fe400078e0098 */
[----:B------:R-:W-:Y:S02]  /*1a200*/  IMAD.MOV.U32 R163, RZ, RZ, R151 ;  /* 0x000000ffffa37224 */ /* 0x000fe400078e0097 */
[----:B------:R-:W-:-:S02]  /*1a210*/  IMAD.MOV.U32 R153, RZ, RZ, R146 ;  /* 0x000000ffff997224 */ /* 0x000fc400078e0092 */
[----:B------:R-:W-:Y:S02]  /*1a220*/  IMAD.MOV.U32 R149, RZ, RZ, R145 ;  /* 0x000000ffff957224 */ /* 0x000fe400078e0091 */
[----:B------:R-:W-:Y:S02]  /*1a230*/  IMAD.MOV.U32 R151, RZ, RZ, R148 ;  /* 0x000000ffff977224 */ /* 0x000fe400078e0094 */
[----:B------:R-:W4:Y:S01]  /*1a240*/  LDL.LU R148, [R1+0x6a4] ;  /* 0x0006a40001947983 */ /* 0x000f220000300800 */
[----:B------:R-:W-:Y:S02]  /*1a250*/  IMAD.MOV.U32 R157, RZ, RZ, R154 ;  /* 0x000000ffff9d7224 */ /* 0x000fe400078e009a */
[----:B------:R-:W-:Y:S01]  /*1a260*/  IMAD.MOV.U32 R154, RZ, RZ, R153 ;  /* 0x000000ffff9a7224 */ /* 0x000fe200078e0099 */
[----:B------:R-:W3:Y:S01]  /*1a270*/  LDL.LU R146, [R1+0x6d8] ;  /* 0x0006d80001927983 */ /* 0x000ee20000300800 */
[----:B------:R-:W-:-:S03]  /*1a280*/  IMAD.MOV.U32 R153, RZ, RZ, R149 ;  /* 0x000000ffff997224 */ /* 0x000fc600078e0095 */
[----:B------:R-:W4:Y:S04]  /*1a290*/  LDL.LU R145, [R1+0x74c] ;  /* 0x00074c0001917983 */ /* 0x000f280000300800 */
[----:B------:R-:W4:Y:S04]  /*1a2a0*/  LDL.LU R135, [R1+0x68c] ;  /* 0x00068c0001877983 */ /* 0x000f280000300800 */
[----:B------:R-:W3:Y:S01]  /*1a2b0*/  LDL.LU R149, [R1+0x66c] ;  /* 0x00066c0001957983 */ /* 0x000ee20000300800 */
[----:B------:R-:W-:Y:S02]  /*1a2c0*/  IMAD.MOV.U32 R144, RZ, RZ, R141 ;  /* 0x000000ffff907224 */ /* 0x000fe400078e008d */
[----:B------:R-:W-:Y:S01]  /*1a2d0*/  IMAD.MOV.U32 R141, RZ, RZ, R123 ;  /* 0x000000ffff8d7224 */ /* 0x000fe200078e007b */
[----:B------:R-:W-:-:S02]  /*1a2e0*/  IABS R123, R155 ;  /* 0x0000009b007b7213 */ /* 0x000fc40000000000 */
[----:B------:R-:W-:-:S03]  /*1a2f0*/  ISETP.GT.U32.AND P1, PT, R3, R121, PT ;  /* 0x000000790300720c */ /* 0x000fc60003f24070 */
[----:B------:R-:W-:-:S04]  /*1a300*/  IMAD.HI.U32 R5, R4, R123, RZ ;  /* 0x0000007b04057227 */ /* 0x000fc800078e00ff */
[----:B------:R-:W-:Y:S01]  /*1a310*/  IMAD.MOV.U32 R143, RZ, RZ, R122 ;  /* 0x000000ffff8f7224 */ /* 0x000fe200078e007a */
[----:B------:R-:W-:Y:S01]  /*1a320*/  IABS R122, R156 ;  /* 0x0000009c007a7213 */ /* 0x000fe20000000000 */
[----:B------:R-:W-:Y:S02]  /*1a330*/  IMAD.MOV R5, RZ, RZ, -R5 ;  /* 0x000000ffff057224 */ /* 0x000fe400078e0a05 */
[----:B------:R-:W-:Y:S01]  /*1a340*/  @!P4 IMAD.MOV R116, RZ, RZ, -R116 ;  /* 0x000000ffff74c224 */ /* 0x000fe200078e0a74 */
[C---:B------:R-:W-:Y:S01]  /*1a350*/  ISETP.GT.U32.AND P4, PT, R3.reuse, R119, PT ;  /* 0x000000770300720c */ /* 0x040fe20003f84070 */
[C---:B------:R-:W-:Y:S02]  /*1a360*/  IMAD R123, R3.reuse, R5, R123 ;  /* 0x00000005037b7224 */ /* 0x040fe400078e027b */
[----:B------:R-:W-:Y:S01]  /*1a370*/  IMAD.HI.U32 R2, R4, R122, RZ ;  /* 0x0000007a04027227 */ /* 0x000fe200078e00ff */
[----:B------:R-:W-:-:S03]  /*1a380*/  ISETP.GT.U32.AND P6, PT, R3, R120, PT ;  /* 0x000000780300720c */ /* 0x000fc60003fc4070 */
[----:B------:R-:W-:Y:S01]  /*1a390*/  @!P1 IMAD.IADD R121, R121, 0x1, -R3 ;  /* 0x0000000179799824 */ /* 0x000fe200078e0a03 */
[----:B------:R-:W-:Y:S01]  /*1a3a0*/  ISETP.GT.U32.AND P1, PT, R3, R123, PT ;  /* 0x0000007b0300720c */ /* 0x000fe20003f24070 */
[----:B------:R-:W-:Y:S01]  /*1a3b0*/  IMAD.MOV R2, RZ, RZ, -R2 ;  /* 0x000000ffff027224 */ /* 0x000fe200078e0a02 */
[----:B------:R-:W-:-:S03]  /*1a3c0*/  IABS R124, R164 ;  /* 0x000000a4007c7213 */ /* 0x000fc60000000000 */
[----:B------:R-:W-:Y:S02]  /*1a3d0*/  IMAD R122, R3, R2, R122 ;  /* 0x00000002037a7224 */ /* 0x000fe400078e027a */
[--C-:B------:R-:W-:Y:S02]  /*1a3e0*/  @!P4 IMAD.IADD R119, R119, 0x1, -R3.reuse ;  /* 0x000000017777c824 */ /* 0x100fe400078e0a03 */
[----:B------:R-:W-:Y:S01]  /*1a3f0*/  IMAD.HI.U32 R2, R4, R124, RZ ;  /* 0x0000007c04027227 */ /* 0x000fe200078e00ff */
[----:B------:R-:W-:Y:S02]  /*1a400*/  ISETP.GT.U32.AND P4, PT, R3, R122, PT ;  /* 0x0000007a0300720c */ /* 0x000fe40003f84070 */
[----:B------:R-:W-:Y:S01]  /*1a410*/  IABS R127, R163 ;  /* 0x000000a3007f7213 */ /* 0x000fe20000000000 */
[--C-:B------:R-:W-:Y:S02]  /*1a420*/  @!P1 IMAD.IADD R123, R123, 0x1, -R3.reuse ;  /* 0x000000017b7b9824 */ /* 0x100fe400078e0a03 */
[----:B------:R-:W-:-:S02]  /*1a430*/  @!P6 IMAD.IADD R120, R120, 0x1, -R3 ;  /* 0x000000017878e824 */ /* 0x000fc400078e0a03 */
[----:B------:R-:W-:Y:S02]  /*1a440*/  IMAD.MOV R2, RZ, RZ, -R2 ;  /* 0x000000ffff027224 */ /* 0x000fe400078e0a02 */
[----:B------:R-:W-:Y:S01]  /*1a450*/  @!P5 IMAD.MOV R119, RZ, RZ, -R119 ;  /* 0x000000ffff77d224 */ /* 0x000fe200078e0a77 */
[C---:B------:R-:W-:Y:S01]  /*1a460*/  ISETP.GT.U32.AND P5, PT, R3.reuse, R123, PT ;  /* 0x0000007b0300720c */ /* 0x040fe20003fa4070 */
[C---:B------:R-:W-:Y:S01]  /*1a470*/  IMAD R124, R3.reuse, R2, R124 ;  /* 0x00000002037c7224 */ /* 0x040fe200078e027c */
[----:B------:R-:W-:Y:S01]  /*1a480*/  ISETP.GT.U32.AND P6, PT, R3, R120, PT ;  /* 0x000000780300720c */ /* 0x000fe20003fc4070 */
[----:B------:R-:W-:-:S04]  /*1a490*/  IMAD.HI.U32 R2, R4, R127, RZ ;  /* 0x0000007f04027227 */ /* 0x000fc800078e00ff */
[----:B------:R-:W-:Y:S02]  /*1a4a0*/  IMAD.MOV.U32 R152, RZ, RZ, R136 ;  /* 0x000000ffff987224 */ /* 0x000fe400078e0088 */
[----:B------:R-:W-:Y:S02]  /*1a4b0*/  IMAD.MOV.U32 R136, RZ, RZ, R130 ;  /* 0x000000ffff887224 */ /* 0x000fe400078e0082 */
[----:B------:R-:W-:Y:S01]  /*1a4c0*/  IMAD.MOV.U32 R130, RZ, RZ, R126 ;  /* 0x000000ffff827224 */ /* 0x000fe200078e007e */
[----:B------:R-:W-:Y:S01]  /*1a4d0*/  IABS R126, R159 ;  /* 0x0000009f007e7213 */ /* 0x000fe20000000000 */
[----:B------:R-:W-:Y:S02]  /*1a4e0*/  @!P4 IMAD.IADD R122, R122, 0x1, -R3 ;  /* 0x000000017a7ac824 */ /* 0x000fe400078e0a03 */
[----:B------:R-:W-:Y:S02]  /*1a4f0*/  IMAD.MOV R2, RZ, RZ, -R2 ;  /* 0x000000ffff027224 */ /* 0x000fe400078e0a02 */
[----:B------:R-:W-:Y:S01]  /*1a500*/  IMAD.HI.U32 R5, R4, R126, RZ ;  /* 0x0000007e04057227 */ /* 0x000fe200078e00ff */
[----:B------:R-:W-:-:S03]  /*1a510*/  ISETP.GT.U32.AND P1, PT, R3, R122, PT ;  /* 0x0000007a0300720c */ /* 0x000fc60003f24070 */
        /* <DEDUP_REMOVED lines=8> */
[----:B------:R-:W-:-:S02]  /*1a5a0*/  IMAD R126, R3, R5, R126 ;  /* 0x00000005037e7224 */ /* 0x000fc400078e027e */
[----:B------:R-:W-:-:S03]  /*1a5b0*/  @!P1 IMAD.IADD R122, R122, 0x1, -R3 ;  /* 0x000000017a7a9824 */ /* 0x000fc600078e0a03 */
[----:B------:R-:W-:Y:S02]  /*1a5c0*/  ISETP.GT.U32.AND P1, PT, R3, R126, PT ;  /* 0x0000007e0300720c */ /* 0x000fe40003f24070 */
[----:B------:R-:W-:Y:S01]  /*1a5d0*/  ISETP.GE.AND P6, PT, R155, RZ, PT ;  /* 0x000000ff9b00720c */ /* 0x000fe20003fc6270 */
[--C-:B------:R-:W-:Y:S02]  /*1a5e0*/  @!P5 IMAD.IADD R127, R127, 0x1, -R3.reuse ;  /* 0x000000017f7fd824 */ /* 0x100fe400078e0a03 */
[--C-:B------:R-:W-:Y:S01]  /*1a5f0*/  @!P4 IMAD.IADD R121, R121, 0x1, -R3.reuse ;  /* 0x000000017979c824 */ /* 0x100fe200078e0a03 */
[----:B------:R-:W-:Y:S01]  /*1a600*/  ISETP.GE.AND P4, PT, R164, RZ, PT ;  /* 0x000000ffa400720c */ /* 0x000fe20003f86270 */
[----:B------:R-:W-:Y:S01]  /*1a610*/  @!P0 IMAD.IADD R124, R124, 0x1, -R3 ;  /* 0x000000017c7c8824 */ /* 0x000fe200078e0a03 */
[----:B------:R-:W-:Y:S01]  /*1a620*/  ISETP.GT.U32.AND P5, PT, R3, R127, PT ;  /* 0x0000007f0300720c */ /* 0x000fe20003fa4070 */
[----:B------:R-:W-:Y:S01]  /*1a630*/  IMAD.MOV.U32 R164, RZ, RZ, R158 ;  /* 0x000000ffffa47224 */ /* 0x000fe200078e009e */
[----:B------:R-:W-:Y:S01]  /*1a640*/  ISETP.GE.AND P0, PT, R159, RZ, PT ;  /* 0x000000ff9f00720c */ /* 0x000fe20003f06270 */
[----:B------:R-:W-:-:S02]  /*1a650*/  IMAD.MOV.U32 R159, RZ, RZ, R153 ;  /* 0x000000ffff9f7224 */ /* 0x000fc400078e0099 */
[----:B------:R-:W-:Y:S02]  /*1a660*/  IMAD.MOV.U32 R158, RZ, RZ, R154 ;  /* 0x000000ffff9e7224 */ /* 0x000fe400078e009a */
[----:B------:R-:W-:Y:S01]  /*1a670*/  @!P1 IMAD.IADD R126, R126, 0x1, -R3 ;  /* 0x000000017e7e9824 */ /* 0x000fe200078e0a03 */
[----:B------:R-:W-:Y:S01]  /*1a680*/  ISETP.GE.AND P1, PT, R163, RZ, PT ;  /* 0x000000ffa300720c */ /* 0x000fe20003f26270 */
[----:B------:R-:W-:Y:S02]  /*1a690*/  IMAD.MOV.U32 R155, RZ, RZ, R150 ;  /* 0x000000ffff9b7224 */ /* 0x000fe400078e0096 */
[----:B------:R-:W-:Y:S02]  /*1a6a0*/  IMAD.MOV.U32 R163, RZ, RZ, R159 ;  /* 0x000000ffffa37224 */ /* 0x000fe400078e009f */
[----:B------:R-:W-:Y:S02]  /*1a6b0*/  IMAD.MOV.U32 R150, RZ, RZ, R138 ;  /* 0x000000ffff967224 */ /* 0x000fe400078e008a */
[----:B------:R-:W-:-:S02]  /*1a6c0*/  IMAD.MOV.U32 R159, RZ, RZ, R158 ;  /* 0x000000ffff9f7224 */ /* 0x000fc400078e009e */
[----:B------:R-:W-:Y:S01]  /*1a6d0*/  @!P2 IMAD.MOV R118, RZ, RZ, -R118 ;  /* 0x000000ffff76a224 */ /* 0x000fe200078e0a76 */
[----:B------:R-:W-:Y:S01]  /*1a6e0*/  ISETP.GE.AND P2, PT, R156, RZ, PT ;  /* 0x000000ff9c00720c */ /* 0x000fe20003f46270 */
        /* <DEDUP_REMOVED lines=8> */
[----:B------:R-:W-:Y:S02]  /*1a770*/  IMAD.MOV.U32 R160, RZ, RZ, R159 ;  /* 0x000000ffffa07224 */ /* 0x000fe400078e009f */
[----:B------:R-:W-:Y:S02]  /*1a780*/  IMAD.MOV.U32 R137, RZ, RZ, R133 ;  /* 0x000000ffff897224 */ /* 0x000fe400078e0085 */
[----:B------:R-:W-:Y:S02]  /*1a790*/  IMAD.MOV.U32 R159, RZ, RZ, R158 ;  /* 0x000000ffff9f7224 */ /* 0x000fe400078e009e */
[----:B--2---:R-:W-:Y:S01]  /*1a7a0*/  IMAD.MOV.U32 R133, RZ, RZ, R129 ;  /* 0x000000ffff857224 */ /* 0x004fe200078e0081 */
[----:B------:R-:W-:Y:S01]  /*1a7b0*/  IABS R129, R161 ;  /* 0x000000a100817213 */ /* 0x000fe20000000000 */
[----:B------:R-:W-:Y:S01]  /*1a7c0*/  @!P5 IMAD.IADD R127, R127, 0x1, -R3 ;  /* 0x000000017f7fd824 */ /* 0x000fe200078e0a03 */
[----:B------:R-:W-:Y:S01]  /*1a7d0*/  ISETP.GE.AND P5, PT, R161, RZ, PT ;  /* 0x000000ffa100720c */ /* 0x000fe20003fa6270 */
[----:B------:R-:W-:-:S02]  /*1a7e0*/  IMAD.MOV.U32 R161, RZ, RZ, R160 ;  /* 0x000000ffffa17224 */ /* 0x000fc400078e00a0 */
[----:B------:R-:W-:Y:S02]  /*1a7f0*/  IMAD.MOV.U32 R160, RZ, RZ, R159 ;  /* 0x000000ffffa07224 */ /* 0x000fe400078e009f */
[----:B------:R-:W-:Y:S02]  /*1a800*/  IMAD.MOV.U32 R154, RZ, RZ, R138 ;  /* 0x000000ffff9a7224 */ /* 0x000fe400078e008a */
[----:B------:R-:W-:Y:S01]  /*1a810*/  IMAD.MOV.U32 R157, RZ, RZ, R156 ;  /* 0x000000ffff9d7224 */ /* 0x000fe200078e009c */
[----:B------:R-:W2:Y:S01]  /*1a820*/  LDL.LU R138, [R1+0x6b8] ;  /* 0x0006b800018a7983 */ /* 0x000ea20000300800 */
[----:B------:R-:W-:Y:S02]  /*1a830*/  IMAD.MOV.U32 R156, RZ, RZ, R155 ;  /* 0x000000ffff9c7224 */ /* 0x000fe400078e009b */
[----:B------:R-:W-:Y:S01]  /*1a840*/  IMAD.MOV.U32 R174, RZ, RZ, R160 ;  /* 0x000000ffffae7224 */ /* 0x000fe200078e00a0 */
[----:B------:R-:W2:Y:S01]  /*1a850*/  LDL.LU R155, [R1+0x6b4] ;  /* 0x0006b400019b7983 */ /* 0x000ea20000300800 */
[----:B------:R-:W-:-:S03]  /*1a860*/  IMAD.HI.U32 R2, R4, R129, RZ ;  /* 0x0000008104027227 */ /* 0x000fc600078e00ff */
[----:B------:R-:W4:Y:S01]  /*1a870*/  LDL.LU R160, [R1+0x63c] ;  /* 0x00063c0001a07983 */ /* 0x000f220000300800 */
[----:B------:R-:W-:Y:S02]  /*1a880*/  IMAD.MOV.U32 R153, RZ, RZ, R140 ;  /* 0x000000ffff997224 */ /* 0x000fe400078e008c */
[----:B------:R-:W-:Y:S02]  /*1a890*/  IMAD.MOV.U32 R140, RZ, RZ, R133 ;  /* 0x000000ffff8c7224 */ /* 0x000fe400078e0085 */
[----:B------:R-:W-:Y:S01]  /*1a8a0*/  IMAD.MOV.U32 R133, RZ, RZ, R130 ;  /* 0x000000ffff857224 */ /* 0x000fe200078e0082 */
[----:B------:R-:W-:Y:S01]  /*1a8b0*/  IABS R130, R162 ;  /* 0x000000a200827213 */ /* 0x000fe20000000000 */
[----:B------:R-:W-:Y:S02]  /*1a8c0*/  IMAD.MOV R2, RZ, RZ, -R2 ;  /* 0x000000ffff027224 */ /* 0x000fe400078e0a02 */
[----:B------:R-:W-:Y:S01]  /*1a8d0*/  @!P3 IMAD.MOV R121, RZ, RZ, -R121 ;  /* 0x000000ffff79b224 */ /* 0x000fe200078e0a79 */
[----:B------:R-:W-:Y:S01]  /*1a8e0*/  ISETP.GT.U32.AND P3, PT, R3, R124, PT ;  /* 0x0000007c0300720c */ /* 0x000fe20003f64070 */
[----:B------:R-:W-:-:S04]  /*1a8f0*/  IMAD.HI.U32 R5, R4, R128, RZ ;  /* 0x0000008004057227 */ /* 0x000fc800078e00ff */
[----:B------:R-:W-:Y:S01]  /*1a900*/  @!P2 IMAD.MOV R122, RZ, RZ, -R122 ;  /* 0x000000ffff7aa224 */ /* 0x000fe200078e0a7a */
[C---:B------:R-:W-:Y:S01]  /*1a910*/  ISETP.GT.U32.AND P2, PT, R3.reuse, R126, PT ;  /* 0x0000007e0300720c */ /* 0x040fe20003f44070 */
[----:B------:R-:W-:Y:S02]  /*1a920*/  IMAD R129, R3, R2, R129 ;  /* 0x0000000203817224 */ /* 0x000fe400078e0281 */
[----:B------:R-:W-:-:S04]  /*1a930*/  IMAD.HI.U32 R2, R4, R130, RZ ;  /* 0x0000008204027227 */ /* 0x000fc800078e00ff */
[----:B------:R-:W-:Y:S02]  /*1a940*/  IMAD.MOV R5, RZ, RZ, -R5 ;  /* 0x000000ffff057224 */ /* 0x000fe400078e0a05 */
[----:B------:R-:W-:Y:S02]  /*1a950*/  IMAD.MOV R2, RZ, RZ, -R2 ;  /* 0x000000ffff027224 */ /* 0x000fe400078e0a02 */
[C---:B------:R-:W-:Y:S02]  /*1a960*/  IMAD R128, R3.reuse, R5, R128 ;  /* 0x0000000503807224 */ /* 0x040fe400078e0280 */
[C---:B------:R-:W-:Y:S02]  /*1a970*/  IMAD R130, R3.reuse, R2, R130 ;  /* 0x0000000203827224 */ /* 0x040fe400078e0282 */
[--C-:B------:R-:W-:Y:S01]  /*1a980*/  @!P3 IMAD.IADD R124, R124, 0x1, -R3.reuse ;  /* 0x000000017c7cb824 */ /* 0x100fe200078e0a03 */
[C---:B------:R-:W-:Y:S01]  /*1a990*/  ISETP.GT.U32.AND P3, PT, R3.reuse, R128, PT ;  /* 0x000000800300720c */ /* 0x040fe20003f64070 */
[----:B------:R-:W-:Y:S01]  /*1a9a0*/  @!P2 IMAD.IADD R126, R126, 0x1, -R3 ;  /* 0x000000017e7ea824 */ /* 0x000fe200078e0a03 */
[C---:B------:R-:W-:Y:S01]  /*1a9b0*/  ISETP.GT.U32.AND P2, PT, R3.reuse, R130, PT ;  /* 0x000000820300720c */ /* 0x040fe20003f44070 */
[----:B------:R-:W-:Y:S01]  /*1a9c0*/  @!P4 IMAD.MOV R124, RZ, RZ, -R124 ;  /* 0x000000ffff7cc224 */ /* 0x000fe200078e0a7c */
[----:B------:R-:W-:Y:S01]  /*1a9d0*/  ISETP.GT.U32.AND P4, PT, R3, R129, PT ;  /* 0x000000810300720c */ /* 0x000fe20003f84070 */
[----:B------:R-:W-:-:S08]  /*1a9e0*/  IMAD.MOV.U32 R158, RZ, RZ, R157 ;  /* 0x000000ffff9e7224 */ /* 0x000fd000078e009d */
[--C-:B------:R-:W-:Y:S02]  /*1a9f0*/  @!P3 IMAD.IADD R128, R128, 0x1, -R3.reuse ;  /* 0x000000018080b824 */ /* 0x100fe400078e0a03 */
[--C-:B------:R-:W-:Y:S02]  /*1aa00*/  @!P2 IMAD.IADD R130, R130, 0x1, -R3.reuse ;  /* 0x000000018282a824 */ /* 0x100fe400078e0a03 */
[----:B------:R-:W-:Y:S01]  /*1aa10*/  @!P4 IMAD.IADD R129, R129, 0x1, -R3 ;  /* 0x000000018181c824 */ /* 0x000fe200078e0a03 */
[C---:B------:R-:W-:Y:S01]  /*1aa20*/  ISETP.GT.U32.AND P4, PT, R3.reuse, R128, PT ;  /* 0x000000800300720c */ /* 0x040fe20003f84070 */
[----:B------:R-:W-:Y:S01]  /*1aa30*/  IMAD.MOV.U32 R157, RZ, RZ, R143 ;  /* 0x000000ffff9d7224 */ /* 0x000fe200078e008f */
[----:B------:R-:W-:Y:S01]  /*1aa40*/  ISETP.GT.U32.AND P2, PT, R3, R130, PT ;  /* 0x000000820300720c */ /* 0x000fe20003f44070 */
[----:B------:R-:W-:Y:S02]  /*1aa50*/  IMAD.MOV.U32 R143, RZ, RZ, R131 ;  /* 0x000000ffff8f7224 */ /* 0x000fe400078e0083 */
[----:B------:R-:W-:-:S02]  /*1aa60*/  IMAD.MOV.U32 R159, RZ, RZ, R158 ;  /* 0x000000ffff9f7224 */ /* 0x000fc400078e009e */
[----:B------:R-:W-:Y:S01]  /*1aa70*/  IMAD.MOV.U32 R158, RZ, RZ, R143 ;  /* 0x000000ffff9e7224 */ /* 0x000fe200078e008f */
[----:B------:R-:W-:Y:S01]  /*1aa80*/  IABS R131, R165 ;  /* 0x000000a500837213 */ /* 0x000fe20000000000 */
[----:B------:R-:W-:Y:S02]  /*1aa90*/  IMAD.MOV.U32 R143, RZ, RZ, R140 ;  /* 0x000000ffff8f7224 */ /* 0x000fe400078e008c */
[----:B------:R-:W-:Y:S01]  /*1aaa0*/  @!P1 IMAD.MOV R127, RZ, RZ, -R127 ;  /* 0x000000ffff7f9224 */ /* 0x000fe200078e0a7f */
[----:B------:R-:W-:Y:S01]  /*1aab0*/  ISETP.GE.AND P1, PT, R165, RZ, PT ;  /* 0x000000ffa500720c */ /* 0x000fe20003f26270 */
[----:B------:R-:W-:Y:S02]  /*1aac0*/  IMAD.MOV.U32 R140, RZ, RZ, R132 ;  /* 0x000000ffff8c7224 */ /* 0x000fe400078e0084 */
[----:B------:R-:W-:Y:S01]  /*1aad0*/  IMAD.MOV.U32 R165, RZ, RZ, R136 ;  /* 0x000000ffffa57224 */ /* 0x000fe200078e0088 */
[----:B------:R-:W-:Y:S01]  /*1aae0*/  ISETP.GE.AND P3, PT, R162, RZ, PT ;  /* 0x000000ffa200720c */ /* 0x000fe20003f66270 */
[----:B------:R-:W-:Y:S01]  /*1aaf0*/  IMAD.MOV.U32 R175, RZ, RZ, R159 ;  /* 0x000000ffffaf7224 */ /* 0x000fe200078e009f */
[----:B------:R-:W-:Y:S01]  /*1ab00*/  IABS R132, R164 ;  /* 0x000000a400847213 */ /* 0x000fe20000000000 */
[----:B------:R-:W-:-:S02]  /*1ab10*/  IMAD.MOV.U32 R169, RZ, RZ, R161 ;  /* 0x000000ffffa97224 */ /* 0x000fc400078e00a1 */
[----:B------:R-:W-:Y:S02]  /*1ab20*/  IMAD.MOV.U32 R159, RZ, RZ, R143 ;  /* 0x000000ffff9f7224 */ /* 0x000fe400078e008f */
[----:B------:R-:W-:Y:S02]  /*1ab30*/  IMAD.MOV.U32 R162, RZ, RZ, R140 ;  /* 0x000000ffffa27224 */ /* 0x000fe400078e008c */
[----:B------:R-:W-:Y:S01]  /*1ab40*/  @!P4 IMAD.IADD R128, R128, 0x1, -R3 ;  /* 0x000000018080c824 */ /* 0x000fe200078e0a03 */
[----:B------:R-:W-:Y:S01]  /*1ab50*/  ISETP.GE.AND P4, PT, R164, RZ, PT ;  /* 0x000000ffa400720c */ /* 0x000fe20003f86270 */
[----:B------:R-:W-:Y:S01]  /*1ab60*/  IMAD.MOV.U32 R161, RZ, RZ, R139 ;  /* 0x000000ffffa17224 */ /* 0x000fe200078e008b */
[----:B------:R-:W2:Y:S01]  /*1ab70*/  LDL.LU R140, [R1+0x6c4] ;  /* 0x0006c400018c7983 */ /* 0x000ea20000300800 */
[----:B------:R-:W-:Y:S02]  /*1ab80*/  IMAD.MOV.U32 R172, RZ, RZ, R165 ;  /* 0x000000ffffac7224 */ /* 0x000fe400078e00a5 */
[----:B------:R-:W-:Y:S01]  /*1ab90*/  IMAD.MOV.U32 R139, RZ, RZ, R133 ;  /* 0x000000ffff8b7224 */ /* 0x000fe200078e0085 */
[----:B------:R-:W2:Y:S01]  /*1aba0*/  LDL.LU R143, [R1+0x760] ;  /* 0x00076000018f7983 */ /* 0x000ea20000300800 */
[----:B------:R-:W-:Y:S01]  /*1abb0*/  @!P2 IMAD.IADD R130, R130, 0x1, -R3 ;  /* 0x000000018282a824 */ /* 0x000fe200078e0a03 */
[----:B------:R-:W-:Y:S01]  /*1abc0*/  IABS R133, R163 ;  /* 0x000000a300857213 */ /* 0x000fe20000000000 */
[----:B------:R-:W-:Y:S01]  /*1abd0*/  IMAD.MOV.U32 R164, RZ, RZ, R157 ;  /* 0x000000ffffa47224 */ /* 0x000fe200078e009d */
[----:B------:R-:W-:Y:S01]  /*1abe0*/  ISETP.GE.AND P2, PT, R163, RZ, PT ;  /* 0x000000ffa300720c */ /* 0x000fe20003f46270 */
[----:B------:R-:W-:-:S02]  /*1abf0*/  IMAD.MOV.U32 R165, RZ, RZ, R154 ;  /* 0x000000ffffa57224 */ /* 0x000fc400078e009a */
[----:B------:R-:W-:Y:S02]  /*1ac00*/  IMAD.MOV.U32 R157, RZ, RZ, R251 ;  /* 0x000000ffff9d7224 */ /* 0x000fe400078e00fb */
[----:B------:R-:W-:Y:S01]  /*1ac10*/  IMAD.MOV.U32 R154, RZ, RZ, R152 ;  /* 0x000000ffff9a7224 */ /* 0x000fe200078e0098 */
[----:B------:R-:W2:Y:S01]  /*1ac20*/  LDL.LU R251, [R1+0x758] ;  /* 0x0007580001fb7983 */ /* 0x000ea20000300800 */
[----:B------:R-:W-:Y:S02]  /*1ac30*/  IMAD.MOV.U32 R173, RZ, RZ, R162 ;  /* 0x000000ffffad7224 */ /* 0x000fe400078e00a2 */
[----:B------:R-:W-:Y:S02]  /*1ac40*/  IMAD.MOV.U32 R163, RZ, RZ, R158 ;  /* 0x000000ffffa37224 */ /* 0x000fe400078e009e */
[----:B------:R-:W-:Y:S01]  /*1ac50*/  IMAD.MOV.U32 R152, RZ, RZ, R151 ;  /* 0x000000ffff987224 */ /* 0x000fe200078e0097 */
[----:B------:R-:W2:Y:S01]  /*1ac60*/  LDL.LU R158, [R1+0x6cc] ;  /* 0x0006cc00019e7983 */ /* 0x000ea20000300800 */
[----:B------:R-:W-:-:S03]  /*1ac70*/  IMAD.MOV.U32 R162, RZ, RZ, R159 ;  /* 0x000000ffffa27224 */ /* 0x000fc600078e009f */
[----:B------:R-:W2:Y:S01]  /*1ac80*/  LDL.LU R159, [R1+0x6ec] ;  /* 0x0006ec00019f7983 */ /* 0x000ea20000300800 */
[----:B---3--:R-:W-:Y:S02]  /*1ac90*/  IMAD.MOV.U32 R151, RZ, RZ, R149 ;  /* 0x000000ffff977224 */ /* 0x008fe400078e0095 */
[----:B------:R-:W-:Y:S02]  /*1aca0*/  IMAD.MOV.U32 R149, RZ, RZ, R146 ;  /* 0x000000ffff957224 */ /* 0x000fe400078e0092 */
[----:B------:R-:W3:Y:S01]  /*1acb0*/  LDL.LU R146, [R1+0x680] ;  /* 0x0006800001927983 */ /* 0x000ee20000300800 */
[----:B------:R-:W-:Y:S01]  /*1acc0*/  @!P0 IMAD.MOV R126, RZ, RZ, -R126 ;  /* 0x000000ffff7e8224 */ /* 0x000fe200078e0a7e */
[----:B------:R-:W-:Y:S01]  /*1acd0*/  ISETP.GT.U32.AND P0, PT, R3, R129, PT ;  /* 0x000000810300720c */ /* 0x000fe20003f04070 */
[----:B------:R-:W-:-:S04]  /*1ace0*/  IMAD.HI.U32 R6, R4, R131, RZ ;  /* 0x0000008304067227 */ /* 0x000fc800078e00ff */
[----:B------:R-:W-:-:S04]  /*1acf0*/  IMAD.MOV R6, RZ, RZ, -R6 ;  /* 0x000000ffff067224 */ /* 0x000fc800078e0a06 */
[----:B------:R-:W-:-:S04]  /*1ad00*/  IMAD R131, R3, R6, R131 ;  /* 0x0000000603837224 */ /* 0x000fc800078e0283 */
[----:B------:R-:W-:Y:S01]  /*1ad10*/  @!P0 IMAD.IADD R129, R129, 0x1, -R3 ;  /* 0x0000000181818824 */ /* 0x000fe200078e0a03 */
[----:B------:R-:W-:Y:S01]  /*1ad20*/  ISETP.GT.U32.AND P0, PT, R3, R131, PT ;  /* 0x000000830300720c */ /* 0x000fe20003f04070 */
[----:B------:R-:W-:-:S04]  /*1ad30*/  IMAD.HI.U32 R2, R4, R132, RZ ;  /* 0x0000008404027227 */ /* 0x000fc800078e00ff */
[----:B------:R-:W-:-:S04]  /*1ad40*/  IMAD.HI.U32 R5, R4, R133, RZ ;  /* 0x0000008504057227 */ /* 0x000fc800078e00ff */
[----:B------:R-:W-:-:S04]  /*1ad50*/  IMAD.MOV R2, RZ, RZ, -R2 ;  /* 0x000000ffff027224 */ /* 0x000fc800078e0a02 */
[----:B------:R-:W-:Y:S02]  /*1ad60*/  @!P0 IMAD.IADD R131, R131, 0x1, -R3 ;  /* 0x0000000183838824 */ /* 0x000fe400078e0a03 */
[----:B------:R-:W-:Y:S02]  /*1ad70*/  IMAD.MOV R5, RZ, RZ, -R5 ;  /* 0x000000ffff057224 */ /* 0x000fe400078e0a05 */
[C---:B------:R-:W-:Y:S01]  /*1ad80*/  IMAD R132, R3.reuse, R2, R132 ;  /* 0x0000000203847224 */ /* 0x040fe200078e0284 */
[C---:B------:R-:W-:Y:S01]  /*1ad90*/  ISETP.GT.U32.AND P0, PT, R3.reuse, R131, PT ;  /* 0x000000830300720c */ /* 0x040fe20003f04070 */
[----:B------:R-:W-:Y:S02]  /*1ada0*/  IMAD.MOV.U32 R170, RZ, RZ, R161 ;  /* 0x000000ffffaa7224 */ /* 0x000fe400078e00a1 */
[C---:B------:R-:W-:Y:S02]  /*1adb0*/  IMAD R133, R3.reuse, R5, R133 ;  /* 0x0000000503857224 */ /* 0x040fe400078e0285 */
[----:B------:R-:W-:Y:S01]  /*1adc0*/  @!P6 IMAD.MOV R128, RZ, RZ, -R128 ;  /* 0x000000ffff80e224 */ /* 0x000fe200078e0a80 */
[----:B------:R-:W-:Y:S01]  /*1add0*/  ISETP.GT.U32.AND P6, PT, R3, R132, PT ;  /* 0x000000840300720c */ /* 0x000fe20003fc4070 */
[----:B------:R-:W-:-:S02]  /*1ade0*/  IMAD.MOV.U32 R161, RZ, RZ, R134 ;  /* 0x000000ffffa17224 */ /* 0x000fc400078e0086 */
[----:B------:R-:W-:Y:S01]  /*1adf0*/  @!P5 IMAD.MOV R129, RZ, RZ, -R129 ;  /* 0x000000ffff81d224 */ /* 0x000fe200078e0a81 */
[----:B------:R-:W-:-:S03]  /*1ae00*/  ISETP.GT.U32.AND P5, PT, R3, R133, PT ;  /* 0x000000850300720c */ /* 0x000fc60003fa4070 */
[----:B------:R-:W-:Y:S01]  /*1ae10*/  @!P0 IMAD.IADD R131, R131, 0x1, -R3 ;  /* 0x0000000183838824 */ /* 0x000fe200078e0a03 */
[----:B------:R-:W-:-:S03]  /*1ae20*/  IABS R136, R174 ;  /* 0x000000ae00887213 */ /* 0x000fc60000000000 */
[----:B------:R-:W-:Y:S02]  /*1ae30*/  @!P1 IMAD.MOV R131, RZ, RZ, -R131 ;  /* 0x000000ffff839224 */ /* 0x000fe400078e0a83 */
[----:B------:R-:W-:Y:S02]  /*1ae40*/  @!P6 IMAD.IADD R132, R132, 0x1, -R3 ;  /* 0x000000018484e824 */ /* 0x000fe400078e0a03 */
[----:B------:R-:W-:Y:S01]  /*1ae50*/  IMAD.MOV.U32 R166, RZ, RZ, R137 ;  /* 0x000000ffffa67224 */ /* 0x000fe200078e0089 */
[----:B------:R-:W-:Y:S01]  /*1ae60*/  IABS R137, R169 ;  /* 0x000000a900897213 */ /* 0x000fe20000000000 */
[----:B------:R-:W-:Y:S01]  /*1ae70*/  @!P5 IMAD.IADD R133, R133, 0x1, -R3 ;  /* 0x000000018585d824 */ /* 0x000fe200078e0a03 */
[----:B------:R-:W-:-:S04]  /*1ae80*/  ISETP.GT.U32.AND P6, PT, R3, R132, PT ;  /* 0x000000840300720c */ /* 0x000fc80003fc4070 */
[----:B------:R-:W-:Y:S01]  /*1ae90*/  ISETP.GT.U32.AND P5, PT, R3, R133, PT ;  /* 0x000000850300720c */ /* 0x000fe20003fa4070 */
[----:B------:R-:W-:-:S08]  /*1aea0*/  IMAD.MOV.U32 R168, RZ, RZ, R162 ;  /* 0x000000ffffa87224 */ /* 0x000fd000078e00a2 */
[----:B------:R-:W-:-:S04]  /*1aeb0*/  @!P6 IMAD.IADD R132, R132, 0x1, -R3 ;  /* 0x000000018484e824 */ /* 0x000fc800078e0a03 */
[----:B------:R-:W-:Y:S02]  /*1aec0*/  @!P5 IMAD.IADD R133, R133, 0x1, -R3 ;  /* 0x000000018585d824 */ /* 0x000fe400078e0a03 */
[----:B------:R-:W-:Y:S02]  /*1aed0*/  @!P3 IMAD.MOV R130, RZ, RZ, -R130 ;  /* 0x000000ffff82b224 */ /* 0x000fe400078e0a82 */
[----:B------:R-:W-:Y:S02]  /*1aee0*/  IMAD.MOV.U32 R171, RZ, RZ, R166 ;  /* 0x000000ffffab7224 */ /* 0x000fe400078e00a6 */
[----:B------:R-:W-:Y:S02]  /*1aef0*/  IMAD.MOV.U32 R166, RZ, RZ, R164 ;  /* 0x000000ffffa67224 */ /* 0x000fe400078e00a4 */
[----:B------:R-:W-:Y:S02]  /*1af00*/  IMAD.MOV.U32 R164, RZ, RZ, R153 ;  /* 0x000000ffffa47224 */ /* 0x000fe400078e0099 */
[----:B----4-:R-:W-:-:S02]  /*1af10*/  IMAD.MOV.U32 R167, RZ, RZ, R160 ;  /* 0x000000ffffa77224 */ /* 0x010fc400078e00a0 */
[----:B------:R-:W-:Y:S02]  /*1af20*/  IMAD.MOV.U32 R160, RZ, RZ, R142 ;  /* 0x000000ffffa07224 */ /* 0x000fe400078e008e */
[----:B------:R-:W-:Y:S01]  /*1af30*/  IMAD.MOV.U32 R142, RZ, RZ, R135 ;  /* 0x000000ffff8e7224 */ /* 0x000fe200078e0087 */
[----:B------:R-:W-:Y:S02]  /*1af40*/  IABS R135, R175 ;  /* 0x000000af00877213 */ /* 0x000fe40000000000 */
[----:B------:R-:W-:-:S03]  /*1af50*/  IABS R134, R167 ;  /* 0x000000a700867213 */ /* 0x000fc60000000000 */
[----:B------:R-:W-:-:S04]  /*1af60*/  IMAD.HI.U32 R2, R4, R135, RZ ;  /* 0x0000008704027227 */ /* 0x000fc800078e00ff */
[----:B------:R-:W-:Y:S02]  /*1af70*/  IMAD.MOV R2, RZ, RZ, -R2 ;  /* 0x000000ffff027224 */ /* 0x000fe400078e0a02 */
[----:B------:R-:W-:-:S04]  /*1af80*/  IMAD.HI.U32 R5, R4, R134, RZ ;  /* 0x0000008604057227 */ /* 0x000fc800078e00ff */
[----:B------:R-:W-:Y:S02]  /*1af90*/  IMAD R135, R3, R2, R135 ;  /* 0x0000000203877224 */ /* 0x000fe400078e0287 */
[----:B------:R-:W-:-:S03]  /*1afa0*/  IMAD.MOV R5, RZ, RZ, -R5 ;  /* 0x000000ffff057224 */ /* 0x000fc600078e0a05 */
[C---:B------:R-:W-:Y:S01]  /*1afb0*/  ISETP.GT.U32.AND P1, PT, R3.reuse, R135, PT ;  /* 0x000000870300720c */ /* 0x040fe20003f24070 */
[----:B------:R-:W-:Y:S02]  /*1afc0*/  IMAD R134, R3, R5, R134 ;  /* 0x0000000503867224 */ /* 0x000fe400078e0286 */
[----:B------:R-:W-:-:S03]  /*1afd0*/  IMAD.HI.U32 R5, R4, R136, RZ ;  /* 0x0000008804057227 */ /* 0x000fc600078e00ff */
[----:B------:R-:W-:Y:S01]  /*1afe0*/  ISETP.GT.U32.AND P0, PT, R3, R134, PT ;  /* 0x000000860300720c */ /* 0x000fe20003f04070 */
[----:B------:R-:W-:Y:S02]  /*1aff0*/  IMAD.MOV R5, RZ, RZ, -R5 ;  /* 0x000000ffff057224 */ /* 0x000fe400078e0a05 */
[----:B------:R-:W-:-:S04]  /*1b000*/  IMAD.HI.U32 R2, R4, R137, RZ ;  /* 0x0000008904027227 */ /* 0x000fc800078e00ff */
[----:B--2---:R-:W-:Y:S01]  /*1b010*/  IMAD.MOV.U32 R162, RZ, RZ, R138 ;  /* 0x000000ffffa27224 */ /* 0x004fe200078e008a */
[----:B------:R-:W-:Y:S01]  /*1b020*/  IABS R138, R170 ;  /* 0x000000aa008a7213 */ /* 0x000fe20000000000 */
[----:B------:R-:W-:Y:S02]  /*1b030*/  IMAD R136, R3, R5, R136 ;  /* 0x0000000503887224 */ /* 0x000fe400078e0288 */
[----:B------:R-:W-:Y:S02]  /*1b040*/  IMAD.MOV R2, RZ, RZ, -R2 ;  /* 0x000000ffff027224 */ /* 0x000fe400078e0a02 */
[----:B------:R-:W-:Y:S01]  /*1b050*/  @!P1 IMAD.IADD R135, R135, 0x1, -R3 ;  /* 0x0000000187879824 */ /* 0x000fe200078e0a03 */
[C---:B------:R-:W-:Y:S01]  /*1b060*/  ISETP.GT.U32.AND P6, PT, R3.reuse, R136, PT ;  /* 0x000000880300720c */ /* 0x040fe20003fc4070 */
[C---:B------:R-:W-:Y:S02]  /*1b070*/  IMAD R137, R3.reuse, R2, R137 ;  /* 0x0000000203897224 */ /* 0x040fe400078e0289 */
[----:B------:R-:W-:Y:S01]  /*1b080*/  @!P0 IMAD.IADD R134, R134, 0x1, -R3 ;  /* 0x0000000186868824 */ /* 0x000fe200078e0a03 */
[C---:B------:R-:W-:Y:S01]  /*1b090*/  ISETP.GT.U32.AND P1, PT, R3.reuse, R135, PT ;  /* 0x000000870300720c */ /* 0x040fe20003f24070 */
[----:B------:R-:W-:Y:S01]  /*1b0a0*/  IMAD.HI.U32 R5, R4, R138, RZ ;  /* 0x0000008a04057227 */ /* 0x000fe200078e00ff */
[----:B------:R-:W-:-:S02]  /*1b0b0*/  ISETP.GT.U32.AND P5, PT, R3, R137, PT ;  /* 0x000000890300720c */ /* 0x000fc40003fa4070 */
[----:B------:R-:W-:Y:S01]  /*1b0c0*/  ISETP.GT.U32.AND P0, PT, R3, R134, PT ;  /* 0x000000860300720c */ /* 0x000fe20003f04070 */
[----:B------:R-:W-:Y:S01]  /*1b0d0*/  IMAD.MOV R5, RZ, RZ, -R5 ;  /* 0x000000ffff057224 */ /* 0x000fe200078e0a05 */
[----:B------:R-:W-:-:S03]  /*1b0e0*/  ISETP.GE.AND P3, PT, R167, RZ, PT ;  /* 0x000000ffa700720c */ /* 0x000fc60003f66270 */
[----:B------:R-:W-:Y:S02]  /*1b0f0*/  IMAD R138, R3, R5, R138 ;  /* 0x00000005038a7224 */ /* 0x000fe400078e028a */
[--C-:B------:R-:W-:Y:S02]  /*1b100*/  @!P6 IMAD.IADD R136, R136, 0x1, -R3.reuse ;  /* 0x000000018888e824 */ /* 0x100fe400078e0a03 */
[----:B------:R-:W-:Y:S01]  /*1b110*/  @!P1 IMAD.IADD R135, R135, 0x1, -R3 ;  /* 0x0000000187879824 */ /* 0x000fe200078e0a03 */
[----:B------:R-:W-:Y:S01]  /*1b120*/  ISETP.GT.U32.AND P1, PT, R3, R138, PT ;  /* 0x0000008a0300720c */ /* 0x000fe20003f24070 */
[----:B------:R-:W-:Y:S01]  /*1b130*/  IMAD.MOV.U32 R167, RZ, RZ, R163 ;  /* 0x000000ffffa77224 */ /* 0x000fe200078e00a3 */
[----:B------:R-:W-:Y:S01]  /*1b140*/  ISETP.GE.AND P6, PT, R169, RZ, PT ;  /* 0x000000ffa900720c */ /* 0x000fe20003fc6270 */
[----:B------:R-:W-:Y:S02]  /*1b150*/  IMAD.MOV.U32 R169, RZ, RZ, R168 ;  /* 0x000000ffffa97224 */ /* 0x000fe400078e00a8 */
[--C-:B------:R-:W-:Y:S01]  /*1b160*/  @!P5 IMAD.IADD R137, R137, 0x1, -R3.reuse ;  /* 0x000000018989d824 */ /* 0x100fe200078e0a03 */
[----:B------:R-:W-:Y:S01]  /*1b170*/  ISETP.GT.U32.AND P5, PT, R3, R136, PT ;  /* 0x000000880300720c */ /* 0x000fe20003fa4070 */
[----:B------:R-:W-:-:S02]  /*1b180*/  @!P0 IMAD.IADD R134, R134, 0x1, -R3 ;  /* 0x0000000186868824 */ /* 0x000fc400078e0a03 */
[----:B------:R-:W-:Y:S02]  /*1b190*/  IMAD.MOV.U32 R168, RZ, RZ, R167 ;  /* 0x000000ffffa87224 */ /* 0x000fe400078e00a7 */
[----:B------:R-:W-:Y:S02]  /*1b1a0*/  IMAD.MOV.U32 R167, RZ, RZ, R166 ;  /* 0x000000ffffa77224 */ /* 0x000fe400078e00a6 */
[----:B------:R-:W-:Y:S02]  /*1b1b0*/  IMAD.MOV.U32 R153, RZ, RZ, R150 ;  /* 0x000000ffff997224 */ /* 0x000fe400078e0096 */
[----:B------:R-:W-:Y:S01]  /*1b1c0*/  @!P3 IMAD.MOV R134, RZ, RZ, -R134 ;  /* 0x000000ffff86b224 */ /* 0x000fe200078e0a86 */
[----:B------:R-:W-:Y:S01]  /*1b1d0*/  ISETP.GE.AND P3, PT, R170, RZ, PT ;  /* 0x000000ffaa00720c */ /* 0x000fe20003f66270 */
        /* <DEDUP_REMOVED lines=10> */
[----:B------:R-:W-:Y:S01]  /*1b280*/  @!P1 IMAD.IADD R138, R138, 0x1, -R3 ;  /* 0x000000018a8a9824 */ /* 0x000fe200078e0a03 */
[----:B------:R-:W-:Y:S01]  /*1b290*/  ISETP.GE.AND P1, PT, R171, RZ, PT ;  /* 0x000000ffab00720c */ /* 0x000fe20003f26270 */
[----:B------:R-:W-:Y:S01]  /*1b2a0*/  IMAD.MOV.U32 R178, RZ, RZ, R167 ;  /* 0x000000ffffb27224 */ /* 0x000fe200078e00a7 */
[----:B------:R-:W4:Y:S01]  /*1b2b0*/  LDL.LU R153, [R1+0x748] ;  /* 0x0007480001997983 */ /* 0x000f220000300800 */
[----:B------:R-:W-:Y:S02]  /*1b2c0*/  IMAD.MOV.U32 R151, RZ, RZ, R150 ;  /* 0x000000ffff977224 */ /* 0x000fe400078e0096 */
[----:B------:R-:W-:Y:S02]  /*1b2d0*/  IMAD.MOV.U32 R167, RZ, RZ, R154 ;  /* 0x000000ffffa77224 */ /* 0x000fe400078e009a */
[----:B------:R-:W-:-:S02]  /*1b2e0*/  IMAD.MOV.U32 R150, RZ, RZ, R149 ;  /* 0x000000ffff967224 */ /* 0x000fc400078e0095 */
[----:B------:R-:W-:Y:S01]  /*1b2f0*/  IMAD.MOV.U32 R154, RZ, RZ, R148 ;  /* 0x000000ffff9a7224 */ /* 0x000fe200078e0094 */
[----:B------:R-:W4:Y:S01]  /*1b300*/  LDL.LU R149, [R1+0x6b0] ;  /* 0x0006b00001957983 */ /* 0x000f220000300800 */
[----:B------:R-:W-:Y:S01]  /*1b310*/  @!P5 IMAD.IADD R136, R136, 0x1, -R3 ;  /* 0x000000018888d824 */ /* 0x000fe200078e0a03 */
[----:B------:R-:W-:Y:S02]  /*1b320*/  IABS R139, R173 ;  /* 0x000000ad008b7213 */ /* 0x000fe40000000000 */
[----:B------:R-:W4:Y:S01]  /*1b330*/  LDL.LU R148, [R1+0x708] ;  /* 0x0007080001947983 */ /* 0x000f220000300800 */
[----:B------:R-:W-:Y:S01]  /*1b340*/  ISETP.GE.AND P5, PT, R173, RZ, PT ;  /* 0x000000ffad00720c */ /* 0x000fe20003fa6270 */
[----:B------:R-:W-:Y:S01]  /*1b350*/  @!P4 IMAD.MOV R132, RZ, RZ, -R132 ;  /* 0x000000ffff84c224 */ /* 0x000fe200078e0a84 */
[----:B------:R-:W-:Y:S02]  /*1b360*/  ISETP.GE.AND P0, PT, R174, RZ, PT ;  /* 0x000000ffae00720c */ /* 0x000fe40003f06270 */
[----:B------:R-:W-:Y:S01]  /*1b370*/  ISETP.GE.AND P4, PT, R175, RZ, PT ;  /* 0x000000ffaf00720c */ /* 0x000fe20003f86270 */
[----:B---3--:R-:W-:-:S04]  /*1b380*/  IMAD.MOV.U32 R166, RZ, RZ, R146 ;  /* 0x000000ffffa67224 */ /* 0x008fc800078e0092 */
[----:B------:R-:W-:Y:S02]  /*1b390*/  IMAD.MOV.U32 R170, RZ, RZ, R166 ;  /* 0x000000ffffaa7224 */ /* 0x000fe400078e00a6 */
[----:B------:R-:W-:Y:S02]  /*1b3a0*/  IMAD.MOV.U32 R166, RZ, RZ, R164 ;  /* 0x000000ffffa67224 */ /* 0x000fe400078e00a4 */
[----:B------:R-:W-:Y:S01]  /*1b3b0*/  IMAD.MOV.U32 R164, RZ, RZ, R141 ;  /* 0x000000ffffa47224 */ /* 0x000fe200078e008d */
[----:B------:R-:W-:Y:S01]  /*1b3c0*/  IABS R141, R171 ;  /* 0x000000ab008d7213 */ /* 0x000fe20000000000 */
[----:B------:R-:W-:Y:S02]  /*1b3d0*/  IMAD.MOV.U32 R171, RZ, RZ, R169 ;  /* 0x000000ffffab7224 */ /* 0x000fe400078e00a9 */
[----:B------:R-:W-:Y:S02]  /*1b3e0*/  IMAD.MOV.U32 R169, RZ, RZ, R164 ;  /* 0x000000ffffa97224 */ /* 0x000fe400078e00a4 */
[----:B------:R-:W-:-:S02]  /*1b3f0*/  IMAD.MOV.U32 R164, RZ, RZ, R155 ;  /* 0x000000ffffa47224 */ /* 0x000fc400078e009b */
[----:B------:R-:W3:Y:S04]  /*1b400*/  LDL.LU R155, [R1+0x6e4] ;  /* 0x0006e400019b7983 */ /* 0x000ee80000300800 */
[----:B------:R-:W4:Y:S04]  /*1b410*/  LDL.LU R173, [R1+0x674] ;  /* 0x0006740001ad7983 */ /* 0x000f280000300800 */
[----:B------:R-:W3:Y:S04]  /*1b420*/  LDL.LU R174, [R1+0x678] ;  /* 0x0006780001ae7983 */ /* 0x000ee80000300800 */
[----:B------:R-:W4:Y:S01]  /*1b430*/  LDL.LU R175, [R1+0x67c] ;  /* 0x00067c0001af7983 */ /* 0x000f220000300800 */
[----:B------:R-:W-:-:S04]  /*1b440*/  IMAD.HI.U32 R2, R4, R139, RZ ;  /* 0x0000008b04027227 */ /* 0x000fc800078e00ff */
[----:B------:R-:W-:-:S04]  /*1b450*/  IMAD.MOV R2, RZ, RZ, -R2 ;  /* 0x000000ffff027224 */ /* 0x000fc800078e0a02 */
[C---:B------:R-:W-:Y:S02]  /*1b460*/  IMAD R139, R3.reuse, R2, R139 ;  /* 0x00000002038b7224 */ /* 0x040fe400078e028b */
[----:B------:R-:W-:Y:S01]  /*1b470*/  @!P2 IMAD.MOV R133, RZ, RZ, -R133 ;  /* 0x000000ffff85a224 */ /* 0x000fe200078e0a85 */
[C---:B------:R-:W-:Y:S01]  /*1b480*/  ISETP.GT.U32.AND P2, PT, R3.reuse, R137, PT ;  /* 0x000000890300720c */ /* 0x040fe20003f44070 */
[----:B------:R-:W-:Y:S01]  /*1b490*/  @!P4 IMAD.MOV R135, RZ, RZ, -R135 ;  /* 0x000000ffff87c224 */ /* 0x000fe200078e0a87 */
[----:B------:R-:W-:-:S11]  /*1b4a0*/  ISETP.GT.U32.AND P4, PT, R3, R139, PT ;  /* 0x0000008b0300720c */ /* 0x000fd60003f84070 */
[--C-:B------:R-:W-:Y:S02]  /*1b4b0*/  @!P2 IMAD.IADD R137, R137, 0x1, -R3.reuse ;  /* 0x000000018989a824 */ /* 0x100fe400078e0a03 */
[----:B------:R-:W-:Y:S02]  /*1b4c0*/  @!P4 IMAD.IADD R139, R139, 0x1, -R3 ;  /* 0x000000018b8bc824 */ /* 0x000fe400078e0a03 */
[----:B------:R-:W-:-:S03]  /*1b4d0*/  @!P6 IMAD.MOV R137, RZ, RZ, -R137 ;  /* 0x000000ffff89e224 */ /* 0x000fc600078e0a89 */
[----:B------:R-:W-:Y:S01]  /*1b4e0*/  ISETP.GT.U32.AND P6, PT, R3, R139, PT ;  /* 0x0000008b0300720c */ /* 0x000fe20003fc4070 */
[----:B------:R-:W-:Y:S02]  /*1b4f0*/  IMAD.MOV.U32 R176, RZ, RZ, R169 ;  /* 0x000000ffffb07224 */ /* 0x000fe400078e00a9 */
[----:B------:R-:W-:Y:S02]  /*1b500*/  IMAD.MOV.U32 R184, RZ, RZ, R171 ;  /* 0x000000ffffb87224 */ /* 0x000fe400078e00ab */
[----:B------:R-:W-:Y:S02]  /*1b510*/  IMAD.MOV.U32 R171, RZ, RZ, R167 ;  /* 0x000000ffffab7224 */ /* 0x000fe400078e00a7 */
[----:B------:R-:W-:Y:S01]  /*1b520*/  IMAD.MOV.U32 R167, RZ, RZ, R156 ;  /* 0x000000ffffa77224 */ /* 0x000fe200078e009c */
[----:B------:R-:W-:Y:S01]  /*1b530*/  ISETP.GE.AND P2, PT, R172, RZ, PT ;  /* 0x000000ffac00720c */ /* 0x000fe20003f46270 */
[----:B------:R-:W-:-:S04]  /*1b540*/  IMAD.MOV.U32 R146, RZ, RZ, R140 ;  /* 0x000000ffff927224 */ /* 0x000fc800078e008c */
[----:B------:R-:W-:Y:S01]  /*1b550*/  @!P6 IMAD.IADD R139, R139, 0x1, -R3 ;  /* 0x000000018b8be824 */ /* 0x000fe200078e0a03 */
[----:B------:R-:W-:Y:S01]  /*1b560*/  IABS R140, R172 ;  /* 0x000000ac008c7213 */ /* 0x000fe20000000000 */
[----:B------:R-:W-:Y:S02]  /*1b570*/  IMAD.MOV.U32 R172, RZ, RZ, R170 ;  /* 0x000000ffffac7224 */ /* 0x000fe400078e00aa */
[----:B------:R-:W-:Y:S01]  /*1b580*/  @!P5 IMAD.MOV R139, RZ, RZ, -R139 ;  /* 0x000000ffff8bd224 */ /* 0x000fe200078e0a8b */
[----:B------:R-:W-:Y:S01]  /*1b590*/  ISETP.GE.AND P5, PT, R176, RZ, PT ;  /* 0x000000ffb000720c */ /* 0x000fe20003fa6270 */
[----:B------:R-:W-:Y:S02]  /*1b5a0*/  IMAD.MOV.U32 R170, RZ, RZ, R168 ;  /* 0x000000ffffaa7224 */ /* 0x000fe400078e00a8 */
[----:B------:R-:W-:Y:S01]  /*1b5b0*/  IMAD.MOV.U32 R168, RZ, RZ, R142 ;  /* 0x000000ffffa87224 */ /* 0x000fe200078e008e */
[----:B------:R-:W-:Y:S02]  /*1b5c0*/  IABS R142, R172 ;  /* 0x000000ac008e7213 */ /* 0x000fe40000000000 */
[----:B------:R-:W-:Y:S01]  /*1b5d0*/  ISETP.GE.AND P4, PT, R172, RZ, PT ;  /* 0x000000ffac00720c */ /* 0x000fe20003f86270 */
[----:B------:R-:W-:-:S02]  /*1b5e0*/  IMAD.MOV.U32 R172, RZ, RZ, R168 ;  /* 0x000000ffffac7224 */ /* 0x000fc400078e00a8 */
[----:B--2---:R-:W-:Y:S01]  /*1b5f0*/  IMAD.MOV.U32 R156, RZ, RZ, R143 ;  /* 0x000000ffff9c7224 */ /* 0x004fe200078e008f */
[----:B------:R-:W-:Y:S01]  /*1b600*/  IABS R143, R176 ;  /* 0x000000b0008f7213 */ /* 0x000fe20000000000 */
[----:B----4-:R-:W-:Y:S02]  /*1b610*/  IMAD.MOV.U32 R181, RZ, RZ, R175 ;  /* 0x000000ffffb57224 */ /* 0x010fe400078e00af */
[----:B------:R-:W2:Y:S04]  /*1b620*/  LDL.LU R175, [R1+0x694] ;  /* 0x0006940001af7983 */ /* 0x000ea80000300800 */
[----:B------:R-:W4:Y:S01]  /*1b630*/  LDL.LU R176, [R1+0x690] ;  /* 0x0006900001b07983 */ /* 0x000f220000300800 */
[----:B------:R-:W-:Y:S02]  /*1b640*/  IMAD.MOV.U32 R183, RZ, RZ, R173 ;  /* 0x000000ffffb77224 */ /* 0x000fe400078e00ad */
[----:B------:R-:W-:-:S02]  /*1b650*/  IMAD.MOV.U32 R173, RZ, RZ, R172 ;  /* 0x000000ffffad7224 */ /* 0x000fc400078e00ac */
[----:B------:R-:W4:Y:S01]  /*1b660*/  LDL.LU R172, [R1+0x684] ;  /* 0x0006840001ac7983 */ /* 0x000f220000300800 */
[----:B------:R-:W-:Y:S01]  /*1b670*/  @!P0 IMAD.MOV R136, RZ, RZ, -R136 ;  /* 0x000000ffff888224 */ /* 0x000fe200078e0a88 */
[----:B------:R-:W-:Y:S01]  /*1b680*/  ISETP.GT.U32.AND P0, PT, R3, R138, PT ;  /* 0x0000008a0300720c */ /* 0x000fe20003f04070 */
[----:B------:R-:W-:-:S04]  /*1b690*/  IMAD.HI.U32 R5, R4, R140, RZ ;  /* 0x0000008c04057227 */ /* 0x000fc800078e00ff */
[----:B------:R-:W-:Y:S02]  /*1b6a0*/  IMAD.MOV R5, RZ, RZ, -R5 ;  /* 0x000000ffff057224 */ /* 0x000fe400078e0a05 */
[----:B------:R-:W-:-:S04]  /*1b6b0*/  IMAD.HI.U32 R2, R4, R141, RZ ;  /* 0x0000008d04027227 */ /* 0x000fc800078e00ff */
[C---:B------:R-:W-:Y:S02]  /*1b6c0*/  IMAD R140, R3.reuse, R5, R140 ;  /* 0x00000005038c7224 */ /* 0x040fe400078e028c */
[----:B------:R-:W-:Y:S02]  /*1b6d0*/  IMAD.MOV R2, RZ, RZ, -R2 ;  /* 0x000000ffff027224 */ /* 0x000fe400078e0a02 */
[----:B------:R-:W-:Y:S01]  /*1b6e0*/  @!P0 IMAD.IADD R138, R138, 0x1, -R3 ;  /* 0x000000018a8a8824 */ /* 0x000fe200078e0a03 */
[C---:B------:R-:W-:Y:S01]  /*1b6f0*/  ISETP.GT.U32.AND P0, PT, R3.reuse, R140, PT ;  /* 0x0000008c0300720c */ /* 0x040fe20003f04070 */
[----:B------:R-:W-:Y:S02]  /*1b700*/  IMAD R141, R3, R2, R141 ;  /* 0x00000002038d7224 */ /* 0x000fe400078e028d */
[----:B------:R-:W-:-:S03]  /*1b710*/  IMAD.HI.U32 R2, R4, R142, RZ ;  /* 0x0000008e04027227 */ /* 0x000fc600078e00ff */
[----:B------:R-:W-:Y:S01]  /*1b720*/  ISETP.GT.U32.AND P6, PT, R3, R141, PT ;  /* 0x0000008d0300720c */ /* 0x000fe20003fc4070 */
[----:B------:R-:W-:-:S04]  /*1b730*/  IMAD.MOV R2, RZ, RZ, -R2 ;  /* 0x000000ffff027224 */ /* 0x000fc800078e0a02 */
[----:B------:R-:W-:Y:S02]  /*1b740*/  IMAD R142, R3, R2, R142 ;  /* 0x00000002038e7224 */ /* 0x000fe400078e028e */
[----:B------:R-:W-:-:S03]  /*1b750*/  @!P0 IMAD.IADD R140, R140, 0x1, -R3 ;  /* 0x000000018c8c8824 */ /* 0x000fc600078e0a03 */
[----:B------:R-:W-:Y:S01]  /*1b760*/  ISETP.GT.U32.AND P0, PT, R3, R142, PT ;  /* 0x0000008e0300720c */ /* 0x000fe20003f04070 */
[----:B------:R-:W-:Y:S02]  /*1b770*/  IMAD.MOV.U32 R168, RZ, RZ, R163 ;  /* 0x000000ffffa87224 */ /* 0x000fe400078e00a3 */
[----:B------:R-:W-:Y:S01]  /*1b780*/  IMAD.MOV.U32 R163, RZ, RZ, R144 ;  /* 0x000000ffffa37224 */ /* 0x000fe200078e0090 */
[----:B------:R-:W-:Y:S01]  /*1b790*/  IABS R144, R178 ;  /* 0x000000b200907213 */ /* 0x000fe20000000000 */
[----:B------:R-:W-:Y:S02]  /*1b7a0*/  @!P6 IMAD.IADD R141, R141, 0x1, -R3 ;  /* 0x000000018d8de824 */ /* 0x000fe400078e0a03 */
[----:B------:R-:W-:Y:S01]  /*1b7b0*/  IMAD.MOV.U32 R169, RZ, RZ, R165 ;  /* 0x000000ffffa97224 */ /* 0x000fe200078e00a5 */
[C---:B------:R-:W-:Y:S01]  /*1b7c0*/  ISETP.GT.U32.AND P6, PT, R3.reuse, R140, PT ;  /* 0x0000008c0300720c */ /* 0x040fe20003fc4070 */
[----:B------:R-:W-:Y:S01]  /*1b7d0*/  IMAD.MOV.U32 R165, RZ, RZ, R145 ;  /* 0x000000ffffa57224 */ /* 0x000fe200078e0091 */
[----:B------:R-:W-:Y:S01]  /*1b7e0*/  IABS R145, R177 ;  /* 0x000000b100917213 */ /* 0x000fe20000000000 */
[----:B------:R-:W-:Y:S01]  /*1b7f0*/  @!P3 IMAD.MOV R138, RZ, RZ, -R138 ;  /* 0x000000ffff8ab224 */ /* 0x000fe200078e0a8a */
[----:B------:R-:W-:Y:S01]  /*1b800*/  ISETP.GT.U32.AND P3, PT, R3, R141, PT ;  /* 0x0000008d0300720c */ /* 0x000fe20003f64070 */
[----:B------:R-:W-:-:S02]  /*1b810*/  IMAD.MOV.U32 R185, RZ, RZ, R170 ;  /* 0x000000ffffb97224 */ /* 0x000fc400078e00aa */
[----:B------:R-:W-:-:S04]  /*1b820*/  IMAD.HI.U32 R6, R4, R144, RZ ;  /* 0x0000009004067227 */ /* 0x000fc800078e00ff */
[----:B------:R-:W-:Y:S02]  /*1b830*/  IMAD.MOV.U32 R170, RZ, RZ, R166 ;  /* 0x000000ffffaa7224 */ /* 0x000fe400078e00a6 */
[----:B------:R-:W-:Y:S01]  /*1b840*/  IMAD.MOV.U32 R166, RZ, RZ, R146 ;  /* 0x000000ffffa67224 */ /* 0x000fe200078e0092 */
[----:B------:R-:W-:Y:S01]  /*1b850*/  IABS R146, R179 ;  /* 0x000000b300927213 */ /* 0x000fe20000000000 */
[----:B------:R-:W-:Y:S02]  /*1b860*/  @!P0 IMAD.IADD R142, R142, 0x1, -R3 ;  /* 0x000000018e8e8824 */ /* 0x000fe400078e0a03 */
[----:B------:R-:W-:-:S04]  /*1b870*/  IMAD.HI.U32 R5, R4, R145, RZ ;  /* 0x0000009104057227 */ /* 0x000fc800078e00ff */
[----:B------:R-:W-:Y:S01]  /*1b880*/  IMAD.MOV R6, RZ, RZ, -R6 ;  /* 0x000000ffff067224 */ /* 0x000fe200078e0a06 */
[----:B------:R-:W-:Y:S01]  /*1b890*/  ISETP.GT.U32.AND P0, PT, R3, R142, PT ;  /* 0x0000008e0300720c */ /* 0x000fe20003f04070 */
[----:B------:R-:W-:-:S04]  /*1b8a0*/  IMAD.HI.U32 R2, R4, R146, RZ ;  /* 0x0000009204027227 */ /* 0x000fc800078e00ff */
[----:B------:R-:W-:Y:S02]  /*1b8b0*/  IMAD.MOV R5, RZ, RZ, -R5 ;  /* 0x000000ffff057224 */ /* 0x000fe400078e0a05 */
[C---:B------:R-:W-:Y:S02]  /*1b8c0*/  IMAD R144, R3.reuse, R6, R144 ;  /* 0x0000000603907224 */ /* 0x040fe400078e0290 */
[----:B------:R-:W-:Y:S02]  /*1b8d0*/  IMAD.MOV R2, RZ, RZ, -R2 ;  /* 0x000000ffff027224 */ /* 0x000fe400078e0a02 */
[----:B------:R-:W-:Y:S02]  /*1b8e0*/  IMAD R145, R3, R5, R145 ;  /* 0x0000000503917224 */ /* 0x000fe400078e0291 */
[--C-:B------:R-:W-:Y:S02]  /*1b8f0*/  @!P6 IMAD.IADD R140, R140, 0x1, -R3.reuse ;  /* 0x000000018c8ce824 */ /* 0x100fe400078e0a03 */
[----:B------:R-:W-:Y:S01]  /*1b900*/  @!P3 IMAD.IADD R141, R141, 0x1, -R3 ;  /* 0x000000018d8db824 */ /* 0x000fe200078e0a03 */
[C---:B------:R-:W-:Y:S01]  /*1b910*/  ISETP.GT.U32.AND P3, PT, R3.reuse, R144, PT ;  /* 0x000000900300720c */ /* 0x040fe20003f64070 */
[----:B------:R-:W-:-:S02]  /*1b920*/  IMAD R146, R3, R2, R146 ;  /* 0x0000000203927224 */ /* 0x000fc400078e0292 */
[----:B------:R-:W-:Y:S01]  /*1b930*/  @!P2 IMAD.MOV R140, RZ, RZ, -R140 ;  /* 0x000000ffff8ca224 */ /* 0x000fe200078e0a8c */
[C---:B------:R-:W-:Y:S01]  /*1b940*/  ISETP.GT.U32.AND P2, PT, R3.reuse, R145, PT ;  /* 0x000000910300720c */ /* 0x040fe20003f44070 */
[----:B---3--:R-:W-:Y:S02]  /*1b950*/  IMAD.MOV.U32 R182, RZ, RZ, R174 ;  /* 0x000000ffffb67224 */ /* 0x008fe400078e00ae */
[----:B------:R-:W-:Y:S02]  /*1b960*/  IMAD.MOV.U32 R174, RZ, RZ, R164 ;  /* 0x000000ffffae7224 */ /* 0x000fe400078e00a4 */
[----:B------:R-:W-:Y:S01]  /*1b970*/  @!P0 IMAD.IADD R142, R142, 0x1, -R3 ;  /* 0x000000018e8e8824 */ /* 0x000fe200078e0a03 */
[----:B------:R-:W-:Y:S01]  /*1b980*/  ISETP.GT.U32.AND P0, PT, R3, R146, PT ;  /* 0x000000920300720c */ /* 0x000fe20003f04070 */
[----:B------:R-:W-:Y:S01]  /*1b990*/  IMAD.MOV.U32 R164, RZ, RZ, R147 ;  /* 0x000000ffffa47224 */ /* 0x000fe200078e0093 */
[----:B------:R-:W-:Y:S01]  /*1b9a0*/  IABS R147, R185 ;  /* 0x000000b900937213 */ /* 0x000fe20000000000 */
[----:B------:R-:W-:-:S04]  /*1b9b0*/  IMAD.HI.U32 R7, R4, R143, RZ ;  /* 0x0000008f04077227 */ /* 0x000fc800078e00ff */
[----:B------:R-:W-:Y:S01]  /*1b9c0*/  @!P1 IMAD.MOV R141, RZ, RZ, -R141 ;  /* 0x000000ffff8d9224 */ /* 0x000fe200078e0a8d */
[----:B------:R-:W-:Y:S01]  /*1b9d0*/  ISETP.GE.AND P1, PT, R178, RZ, PT ;  /* 0x000000ffb200720c */ /* 0x000fe20003f26270 */
[----:B------:R-:W-:Y:S02]  /*1b9e0*/  IMAD.MOV.U32 R178, RZ, RZ, R173 ;  /* 0x000000ffffb27224 */ /* 0x000fe400078e00ad */
[----:B------:R-:W-:Y:S02]  /*1b9f0*/  IMAD.MOV.U32 R173, RZ, RZ, R168 ;  /* 0x000000ffffad7224 */ /* 0x000fe400078e00a8 */
[----:B------:R-:W-:Y:S02]  /*1ba00*/  IMAD.MOV R7, RZ, RZ, -R7 ;  /* 0x000000ffff077224 */ /* 0x000fe400078e0a07 */
[----:B------:R-:W-:Y:S02]  /*1ba10*/  IMAD.MOV.U32 R168, RZ, RZ, R167 ;  /* 0x000000ffffa87224 */ /* 0x000fe400078e00a7 */
[----:B------:R-:W-:-:S02]  /*1ba20*/  @!P3 IMAD.IADD R144, R144, 0x1, -R3 ;  /* 0x000000019090b824 */ /* 0x000fc400078e0a03 */
[----:B------:R-:W-:-:S04]  /*1ba30*/  IMAD.HI.U32 R2, R4, R147, RZ ;  /* 0x0000009304027227 */ /* 0x000fc800078e00ff */
[----:B------:R-:W-:Y:S02]  /*1ba40*/  IMAD.MOV.U32 R167, RZ, RZ, R166 ;  /* 0x000000ffffa77224 */ /* 0x000fe400078e00a6 */
[----:B------:R-:W-:Y:S02]  /*1ba50*/  IMAD.MOV.U32 R166, RZ, RZ, R163 ;  /* 0x000000ffffa67224 */ /* 0x000fe400078e00a3 */
[----:B------:R-:W-:Y:S02]  /*1ba60*/  IMAD.MOV.U32 R163, RZ, RZ, R154 ;  /* 0x000000ffffa37224 */ /* 0x000fe400078e009a */
[----:B------:R-:W-:Y:S02]  /*1ba70*/  IMAD R143, R3, R7, R143 ;  /* 0x00000007038f7224 */ /* 0x000fe400078e028f */
[----:B------:R-:W-:Y:S01]  /*1ba80*/  IMAD.MOV.U32 R154, RZ, RZ, R148 ;  /* 0x000000ffff9a7224 */ /* 0x000fe200078e0094 */
[----:B------:R-:W-:Y:S01]  /*1ba90*/  IABS R148, R184 ;  /* 0x000000b800947213 */ /* 0x000fe20000000000 */
[--C-:B------:R-:W-:Y:S01]  /*1baa0*/  @!P2 IMAD.IADD R145, R145, 0x1, -R3.reuse ;  /* 0x000000019191a824 */ /* 0x100fe200078e0a03 */
[C---:B------:R-:W-:Y:S01]  /*1bab0*/  ISETP.GT.U32.AND P2, PT, R3.reuse, R144, PT ;  /* 0x000000900300720c */ /* 0x040fe20003f44070 */
[----:B------:R-:W-:Y:S01]  /*1bac0*/  IMAD.MOV R2, RZ, RZ, -R2 ;  /* 0x000000ffff027224 */ /* 0x000fe200078e0a02 */
[C---:B------:R-:W-:Y:S01]  /*1bad0*/  ISETP.GT.U32.AND P6, PT, R3.reuse, R143, PT ;  /* 0x0000008f0300720c */ /* 0x040fe20003fc4070 */
[----:B------:R-:W-:Y:S01]  /*1bae0*/  @!P0 IMAD.IADD R146, R146, 0x1, -R3 ;  /* 0x0000000192928824 */ /* 0x000fe200078e0a03 */
[C---:B------:R-:W-:Y:S01]  /*1baf0*/  ISETP.GT.U32.AND P0, PT, R3.reuse, R145, PT ;  /* 0x000000910300720c */ /* 0x040fe20003f04070 */
[----:B------:R-:W-:-:S02]  /*1bb00*/  IMAD R147, R3, R2, R147 ;  /* 0x0000000203937224 */ /* 0x000fc400078e0293 */
[----:B------:R-:W-:-:S04]  /*1bb10*/  IMAD.HI.U32 R2, R4, R148, RZ ;  /* 0x0000009404027227 */ /* 0x000fc800078e00ff */
[----:B------:R-:W-:Y:S02]  /*1bb20*/  IMAD.MOV R2, RZ, RZ, -R2 ;  /* 0x000000ffff027224 */ /* 0x000fe400078e0a02 */
[--C-:B------:R-:W-:Y:S01]  /*1bb30*/  @!P2 IMAD.IADD R144, R144, 0x1, -R3.reuse ;  /* 0x000000019090a824 */ /* 0x100fe200078e0a03 */
[C---:B------:R-:W-:Y:S01]  /*1bb40*/  ISETP.GT.U32.AND P2, PT, R3.reuse, R147, PT ;  /* 0x000000930300720c */ /* 0x040fe20003f44070 */
[----:B------:R-:W-:Y:S02]  /*1bb50*/  IMAD R148, R3, R2, R148 ;  /* 0x0000000203947224 */ /* 0x000fe400078e0294 */
[--C-:B------:R-:W-:Y:S02]  /*1bb60*/  @!P6 IMAD.IADD R143, R143, 0x1, -R3.reuse ;  /* 0x000000018f8fe824 */ /* 0x100fe400078e0a03 */
[----:B------:R-:W-:Y:S01]  /*1bb70*/  @!P0 IMAD.IADD R145, R145, 0x1, -R3 ;  /* 0x0000000191918824 */ /* 0x000fe200078e0a03 */
[C---:B------:R-:W-:Y:S02]  /*1bb80*/  ISETP.GT.U32.AND P0, PT, R3.reuse, R148, PT ;  /* 0x000000940300720c */ /* 0x040fe40003f04070 */
[----:B------:R-:W-:Y:S01]  /*1bb90*/  ISETP.GT.U32.AND P3, PT, R3, R143, PT ;  /* 0x0000008f0300720c */ /* 0x000fe20003f64070 */
[----:B------:R-:W-:-:S04]  /*1bba0*/  @!P4 IMAD.MOV R142, RZ, RZ, -R142 ;  /* 0x000000ffff8ec224 */ /* 0x000fc800078e0a8e */
[----:B------:R-:W-:Y:S01]  /*1bbb0*/  @!P2 IMAD.IADD R147, R147, 0x1, -R3 ;  /* 0x000000019393a824 */ /* 0x000fe200078e0a03 */
[----:B------:R-:W-:Y:S02]  /*1bbc0*/  ISETP.GT.U32.AND P4, PT, R3, R146, PT ;  /* 0x000000920300720c */ /* 0x000fe40003f84070 */
[----:B------:R-:W-:-:S03]  /*1bbd0*/  ISETP.GE.AND P6, PT, R177, RZ, PT ;  /* 0x000000ffb100720c */ /* 0x000fc60003fc6270 */
[--C-:B------:R-:W-:Y:S01]  /*1bbe0*/  @!P0 IMAD.IADD R148, R148, 0x1, -R3.reuse ;  /* 0x0000000194948824 */ /* 0x100fe200078e0a03 */
[----:B------:R-:W-:Y:S01]  /*1bbf0*/  ISETP.GT.U32.AND P0, PT, R3, R147, PT ;  /* 0x000000930300720c */ /* 0x000fe20003f04070 */
[----:B------:R-:W-:Y:S02]  /*1bc00*/  IMAD.MOV.U32 R177, RZ, RZ, R174 ;  /* 0x000000ffffb17224 */ /* 0x000fe400078e00ae */
[----:B------:R-:W-:Y:S01]  /*1bc10*/  @!P3 IMAD.IADD R143, R143, 0x1, -R3 ;  /* 0x000000018f8fb824 */ /* 0x000fe200078e0a03 */
[----:B------:R-:W-:Y:S01]  /*1bc20*/  ISETP.GE.AND P3, PT, R179, RZ, PT ;  /* 0x000000ffb300720c */ /* 0x000fe20003f66270 */
[----:B------:R-:W-:Y:S02]  /*1bc30*/  IMAD.MOV.U32 R180, RZ, RZ, R178 ;  /* 0x000000ffffb47224 */ /* 0x000fe400078e00b2 */
[----:B------:R-:W-:Y:S02]  /*1bc40*/  IMAD.MOV.U32 R179, RZ, RZ, R177 ;  /* 0x000000ffffb37224 */ /* 0x000fe400078e00b1 */
[----:B------:R-:W-:-:S02]  /*1bc50*/  IMAD.MOV.U32 R199, RZ, RZ, R180 ;  /* 0x000000ffffc77224 */ /* 0x000fc400078e00b4 */
[----:B------:R-:W-:Y:S02]  /*1bc60*/  IMAD.MOV.U32 R200, RZ, RZ, R179 ;  /* 0x000000ffffc87224 */ /* 0x000fe400078e00b3 */
[--C-:B------:R-:W-:Y:S02]  /*1bc70*/  @!P4 IMAD.IADD R146, R146, 0x1, -R3.reuse ;  /* 0x000000019292c824 */ /* 0x100fe400078e0a03 */
[----:B------:R-:W-:Y:S01]  /*1bc80*/  @!P0 IMAD.IADD R147, R147, 0x1, -R3 ;  /* 0x0000000193938824 */ /* 0x000fe200078e0a03 */
[----:B------:R-:W-:Y:S01]  /*1bc90*/  ISETP.GE.AND P0, PT, R181, RZ, PT ;  /* 0x000000ffb500720c */ /* 0x000fe20003f06270 */
[----:B------:R-:W-:Y:S02]  /*1bca0*/  IMAD.MOV.U32 R174, RZ, RZ, R171 ;  /* 0x000000ffffae7224 */ /* 0x000fe400078e00ab */
[----:B------:R-:W-:Y:S02]  /*1bcb0*/  IMAD.MOV.U32 R171, RZ, RZ, R170 ;  /* 0x000000ffffab7224 */ /* 0x000fe400078e00aa */
[----:B------:R-:W-:Y:S01]  /*1bcc0*/  @!P3 IMAD.MOV R146, RZ, RZ, -R146 ;  /* 0x000000ffff92b224 */ /* 0x000fe200078e0a92 */
[----:B------:R-:W-:Y:S01]  /*1bcd0*/  ISETP.GE.AND P3, PT, R182, RZ, PT ;  /* 0x000000ffb600720c */ /* 0x000fe20003f66270 */
[----:B------:R-:W-:-:S02]  /*1bce0*/  IMAD.MOV.U32 R170, RZ, RZ, R169 ;  /* 0x000000ffffaa7224 */ /* 0x000fc400078e00a9 */
[----:B------:R-:W-:Y:S02]  /*1bcf0*/  IMAD.MOV.U32 R169, RZ, RZ, R156 ;  /* 0x000000ffffa97224 */ /* 0x000fe400078e009c */
[----:B------:R-:W-:Y:S02]  /*1bd00*/  IMAD.MOV.U32 R156, RZ, RZ, R153 ;  /* 0x000000ffff9c7224 */ /* 0x000fe400078e0099 */
[----:B------:R-:W-:Y:S02]  /*1bd10*/  IMAD.MOV.U32 R153, RZ, RZ, R149 ;  /* 0x000000ffff997224 */ /* 0x000fe400078e0095 */
[----:B--2---:R-:W-:Y:S02]  /*1bd20*/  IMAD.MOV.U32 R178, RZ, RZ, R175 ;  /* 0x000000ffffb27224 */ /* 0x004fe400078e00af */
[----:B------:R-:W-:Y:S02]  /*1bd30*/  IMAD.MOV.U32 R175, RZ, RZ, R151 ;  /* 0x000000ffffaf7224 */ /* 0x000fe400078e0097 */
[----:B----4-:R-:W-:-:S02]  /*1bd40*/  IMAD.MOV.U32 R177, RZ, RZ, R176 ;  /* 0x000000ffffb17224 */ /* 0x010fc400078e00b0 */
[----:B------:R-:W-:Y:S02]  /*1bd50*/  IMAD.MOV.U32 R176, RZ, RZ, R164 ;  /* 0x000000ffffb07224 */ /* 0x000fe400078e00a4 */
[----:B------:R-:W-:Y:S02]  /*1bd60*/  IMAD.MOV.U32 R180, RZ, RZ, R175 ;  /* 0x000000ffffb47224 */ /* 0x000fe400078e00af */
[----:B------:R-:W-:Y:S01]  /*1bd70*/  IMAD.MOV.U32 R179, RZ, RZ, R176 ;  /* 0x000000ffffb37224 */ /* 0x000fe200078e00b0 */
[----:B------:R-:W-:Y:S01]  /*1bd80*/  IABS R151, R181 ;  /* 0x000000b500977213 */ /* 0x000fe20000000000 */
[----:B------:R-:W-:Y:S02]  /*1bd90*/  IMAD.MOV.U32 R181, RZ, RZ, R180 ;  /* 0x000000ffffb57224 */ /* 0x000fe400078e00b4 */
[----:B------:R-:W-:Y:S02]  /*1bda0*/  IMAD.MOV.U32 R180, RZ, RZ, R179 ;  /* 0x000000ffffb47224 */ /* 0x000fe400078e00b3 */
[----:B------:R-:W-:Y:S01]  /*1bdb0*/  IMAD.MOV.U32 R164, RZ, RZ, R150 ;  /* 0x000000ffffa47224 */ /* 0x000fe200078e0096 */
[----:B------:R-:W-:Y:S01]  /*1bdc0*/  IABS R150, R182 ;  /* 0x000000b600967213 */ /* 0x000fe20000000000 */
[----:B------:R-:W-:-:S02]  /*1bdd0*/  IMAD.MOV.U32 R179, RZ, RZ, R178 ;  /* 0x000000ffffb37224 */ /* 0x000fc400078e00b2 */
[----:B------:R-:W-:Y:S02]  /*1bde0*/  IMAD.MOV.U32 R178, RZ, RZ, R177 ;  /* 0x000000ffffb27224 */ /* 0x000fe400078e00b1 */
[----:B------:R-:W-:Y:S02]  /*1bdf0*/  IMAD.MOV.U32 R177, RZ, RZ, R172 ;  /* 0x000000ffffb17224 */ /* 0x000fe400078e00ac */
[----:B------:R-:W-:Y:S02]  /*1be00*/  IMAD.MOV.U32 R182, RZ, RZ, R181 ;  /* 0x000000ffffb67224 */ /* 0x000fe400078e00b5 */
[----:B------:R-:W-:Y:S02]  /*1be10*/  IMAD.MOV.U32 R175, RZ, RZ, R155 ;  /* 0x000000ffffaf7224 */ /* 0x000fe400078e009b */
[----:B------:R-:W-:Y:S01]  /*1be20*/  IMAD.MOV.U32 R181, RZ, RZ, R180 ;  /* 0x000000ffffb57224 */ /* 0x000fe200078e00b4 */
[----:B------:R-:W2:Y:S01]  /*1be30*/  LDL.LU R155, [R1+0x73c] ;  /* 0x00073c00019b7983 */ /* 0x000ea20000300800 */
        /* <DEDUP_REMOVED lines=10> */
[----:B------:R-:W-:Y:S01]  /*1bee0*/  IMAD.MOV.U32 R168, RZ, RZ, R167 ;  /* 0x000000ffffa87224 */ /* 0x000fe200078e00a7 */
[----:B------:R-:W4:Y:S04]  /*1bef0*/  LDL.LU R172, [R1+0x710] ;  /* 0x0007100001ac7983 */ /* 0x000f280000300800 */
[----:B------:R-:W2:Y:S01]  /*1bf00*/  LDL.LU R167, [R1+0x6bc] ;  /* 0x0006bc0001a77983 */ /* 0x000ea20000300800 */
[----:B------:R-:W-:Y:S01]  /*1bf10*/  ISETP.GE.AND P2, PT, R184, RZ, PT ;  /* 0x000000ffb800720c */ /* 0x000fe20003f46270 */
[----:B------:R-:W-:Y:S01]  /*1bf20*/  @!P6 IMAD.MOV R145, RZ, RZ, -R145 ;  /* 0x000000ffff91e224 */ /* 0x000fe200078e0a91 */
[----:B------:R-:W-:Y:S01]  /*1bf30*/  IABS R149, R183 ;  /* 0x000000b700957213 */ /* 0x000fe20000000000 */
[----:B------:R-:W4:Y:S01]  /*1bf40*/  LDL.LU R184, [R1+0x6ac] ;  /* 0x0006ac0001b87983 */ /* 0x000f220000300800 */
[----:B------:R-:W-:-:S03]  /*1bf50*/  ISETP.GE.AND P6, PT, R183, RZ, PT ;  /* 0x000000ffb700720c */ /* 0x000fc60003fc6270 */
[----:B------:R-:W4:Y:S01]  /*1bf60*/  LDL.LU R183, [R1+0x6a8] ;  /* 0x0006a80001b77983 */ /* 0x000f220000300800 */
        /* <DEDUP_REMOVED lines=14> */
[----:B------:R-:W-:Y:S01]  /*1c050*/  @!P5 IMAD.MOV R143, RZ, RZ, -R143 ;  /* 0x000000ffff8fd224 */ /* 0x000fe200078e0a8f */
[----:B------:R-:W-:Y:S01]  /*1c060*/  ISETP.GT.U32.AND P5, PT, R3, R148, PT ;  /* 0x000000940300720c */ /* 0x000fe20003fa4070 */
[----:B------:R-:W-:-:S04]  /*1c070*/  IMAD.HI.U32 R2, R4, R149, RZ ;  /* 0x0000009504027227 */ /* 0x000fc800078e00ff */
[----:B------:R-:W-:-:S04]  /*1c080*/  IMAD.HI.U32 R5, R4, R150, RZ ;  /* 0x0000009604057227 */ /* 0x000fc800078e00ff */
[----:B------:R-:W-:Y:S02]  /*1c090*/  IMAD.MOV R2, RZ, RZ, -R2 ;  /* 0x000000ffff027224 */ /* 0x000fe400078e0a02 */
[----:B------:R-:W-:Y:S02]  /*1c0a0*/  IMAD.MOV R5, RZ, RZ, -R5 ;  /* 0x000000ffff057224 */ /* 0x000fe400078e0a05 */
[C---:B------:R-:W-:Y:S02]  /*1c0b0*/  IMAD R149, R3.reuse, R2, R149 ;  /* 0x0000000203957224 */ /* 0x040fe400078e0295 */
[C---:B------:R-:W-:Y:S02]  /*1c0c0*/  IMAD R150, R3.reuse, R5, R150 ;  /* 0x0000000503967224 */ /* 0x040fe400078e0296 */
[----:B------:R-:W-:Y:S01]  /*1c0d0*/  @!P1 IMAD.MOV R144, RZ, RZ, -R144 ;  /* 0x000000ffff909224 */ /* 0x000fe200078e0a90 */
[C---:B------:R-:W-:Y:S01]  /*1c0e0*/  ISETP.GT.U32.AND P1, PT, R3.reuse, R149, PT ;  /* 0x000000950300720c */ /* 0x040fe20003f24070 */
[----:B------:R-:W-:Y:S01]  /*1c0f0*/  @!P5 IMAD.IADD R148, R148, 0x1, -R3 ;  /* 0x000000019494d824 */ /* 0x000fe200078e0a03 */
[----:B------:R-:W-:Y:S01]  /*1c100*/  ISETP.GT.U32.AND P5, PT, R3, R150, PT ;  /* 0x000000960300720c */ /* 0x000fe20003fa4070 */
[----:B------:R-:W-:-:S04]  /*1c110*/  IMAD.HI.U32 R2, R4, R151, RZ ;  /* 0x0000009704027227 */ /* 0x000fc800078e00ff */
[----:B------:R-:W-:-:S06]  /*1c120*/  IMAD.MOV R2, RZ, RZ, -R2 ;  /* 0x000000ffff027224 */ /* 0x000fcc00078e0a02 */
[--C-:B------:R-:W-:Y:S01]  /*1c130*/  @!P1 IMAD.IADD R149, R149, 0x1, -R3.reuse ;  /* 0x0000000195959824 */ /* 0x100fe200078e0a03 */
[----:B------:R-:W-:Y:S01]  /*1c140*/  ISETP.GE.AND P1, PT, R152, RZ, PT ;  /* 0x000000ff9800720c */ /* 0x000fe20003f26270 */
[----:B------:R-:W-:Y:S01]  /*1c150*/  @!P5 IMAD.IADD R150, R150, 0x1, -R3 ;  /* 0x000000019696d824 */ /* 0x000fe200078e0a03 */
[----:B------:R-:W-:Y:S01]  /*1c160*/  IABS R152, R152 ;  /* 0x0000009800987213 */ /* 0x000fe20000000000 */
[----:B------:R-:W-:-:S03]  /*1c170*/  IMAD R151, R3, R2, R151 ;  /* 0x0000000203977224 */ /* 0x000fc600078e0297 */
[----:B------:R-:W-:Y:S01]  /*1c180*/  ISETP.GT.U32.AND P5, PT, R3, R150, PT ;  /* 0x000000960300720c */ /* 0x000fe20003fa4070 */
[----:B------:R-:W-:-:S04]  /*1c190*/  IMAD.HI.U32 R2, R4, R152, RZ ;  /* 0x0000009804027227 */ /* 0x000fc800078e00ff */
[----:B------:R-:W-:Y:S02]  /*1c1a0*/  IMAD.MOV R2, RZ, RZ, -R2 ;  /* 0x000000ffff027224 */ /* 0x000fe400078e0a02 */
[----:B------:R-:W-:Y:S01]  /*1c1b0*/  @!P4 IMAD.MOV R147, RZ, RZ, -R147 ;  /* 0x000000ffff93c224 */ /* 0x000fe200078e0a93 */
[C---:B------:R-:W-:Y:S01]  /*1c1c0*/  ISETP.GT.U32.AND P4, PT, R3.reuse, R149, PT ;  /* 0x000000950300720c */ /* 0x040fe20003f84070 */
[----:B------:R-:W-:Y:S02]  /*1c1d0*/  IMAD R152, R3, R2, R152 ;  /* 0x0000000203987224 */ /* 0x000fe400078e0298 */
[----:B--2---:R-:W-:Y:S02]  /*1c1e0*/  IMAD.MOV.U32 R182, RZ, RZ, R167 ;  /* 0x000000ffffb67224 */ /* 0x004fe400078e00a7 */
[----:B------:R-:W2:Y:S02]  /*1c1f0*/  LDL.LU R167, [R1+0x724] ;  /* 0x0007240001a77983 */ /* 0x000ea40000300800 */
[----:B------:R-:W-:-:S02]  /*1c200*/  IMAD.MOV.U32 R185, RZ, RZ, R182 ;  /* 0x000000ffffb97224 */ /* 0x000fc400078e00b6 */
[----:B------:R-:W2:Y:S01]  /*1c210*/  LDL.LU R168, [R1+0x71c] ;  /* 0x00071c0001a87983 */ /* 0x000ea20000300800 */
[----:B------:R-:W-:-:S03]  /*1c220*/  IMAD.MOV.U32 R182, RZ, RZ, R169 ;  /* 0x000000ffffb67224 */ /* 0x000fc600078e00a9 */
[----:B------:R-:W2:Y:S04]  /*1c230*/  LDL.LU R174, [R1+0x740] ;  /* 0x0007400001ae7983 */ /* 0x000ea80000300800 */
[----:B------:R-:W2:Y:S04]  /*1c240*/  LDL.LU R169, [R1+0x6e0] ;  /* 0x0006e00001a97983 */ /* 0x000ea80000300800 */
[----:B------:R-:W2:Y:S04]  /*1c250*/  LDL.LU R177, [R1+0x6d0] ;  /* 0x0006d00001b17983 */ /* 0x000ea80000300800 */
[----:B------:R-:W2:Y:S01]  /*1c260*/  LDL.LU R176, [R1+0x6d4] ;  /* 0x0006d40001b07983 */ /* 0x000ea20000300800 */
[----:B------:R-:W-:Y:S01]  /*1c270*/  @!P5 IMAD.IADD R150, R150, 0x1, -R3 ;  /* 0x000000019696d824 */ /* 0x000fe200078e0a03 */
[----:B------:R-:W-:Y:S01]  /*1c280*/  ISETP.GT.U32.AND P5, PT, R3, R152, PT ;  /* 0x000000980300720c */ /* 0x000fe20003fa4070 */
[----:B------:R-:W-:Y:S01]  /*1c290*/  @!P2 IMAD.MOV R148, RZ, RZ, -R148 ;  /* 0x000000ffff94a224 */ /* 0x000fe200078e0a94 */
[----:B---3--:R-:W-:-:S02]  /*1c2a0*/  ISETP.GE.AND P2, PT, R153, RZ, PT ;  /* 0x000000ff9900720c */ /* 0x008fc40003f46270 */
[----:B------:R-:W-:Y:S01]  /*1c2b0*/  IABS R153, R153 ;  /* 0x0000009900997213 */ /* 0x000fe20000000000 */
[----:B------:R-:W-:Y:S01]  /*1c2c0*/  @!P4 IMAD.IADD R149, R149, 0x1, -R3 ;  /* 0x000000019595c824 */ /* 0x000fe200078e0a03 */
[----:B------:R-:W-:Y:S01]  /*1c2d0*/  ISETP.GT.U32.AND P4, PT, R3, R151, PT ;  /* 0x000000970300720c */ /* 0x000fe20003f84070 */
[----:B------:R-:W-:Y:S02]  /*1c2e0*/  IMAD.MOV.U32 R186, RZ, RZ, R178 ;  /* 0x000000ffffba7224 */ /* 0x000fe400078e00b2 */
[----:B------:R-:W-:-:S04]  /*1c2f0*/  IMAD.HI.U32 R7, R4, R153, RZ ;  /* 0x0000009904077227 */ /* 0x000fc800078e00ff */
[----:B------:R-:W-:Y:S02]  /*1c300*/  IMAD.MOV.U32 R178, RZ, RZ, R175 ;  /* 0x000000ffffb27224 */ /* 0x000fe400078e00af */
[----:B------:R-:W-:Y:S01]  /*1c310*/  IMAD.MOV.U32 R175, RZ, RZ, R155 ;  /* 0x000000ffffaf7224 */ /* 0x000fe200078e009b */
[----:B------:R-:W-:Y:S01]  /*1c320*/  IABS R155, R200 ;  /* 0x000000c8009b7213 */ /* 0x000fe20000000000 */
[----:B------:R-:W-:Y:S02]  /*1c330*/  IMAD.MOV R7, RZ, RZ, -R7 ;  /* 0x000000ffff077224 */ /* 0x000fe400078e0a07 */
[----:B------:R-:W-:Y:S02]  /*1c340*/  @!P5 IMAD.IADD R152, R152, 0x1, -R3 ;  /* 0x000000019898d824 */ /* 0x000fe400078e0a03 */
[----:B------:R-:W-:Y:S01]  /*1c350*/  IMAD.MOV.U32 R173, RZ, RZ, R156 ;  /* 0x000000ffffad7224 */ /* 0x000fe200078e009c */
[----:B------:R-:W-:Y:S01]  /*1c360*/  IABS R156, R199 ;  /* 0x000000c7009c7213 */ /* 0x000fe20000000000 */
[C---:B------:R-:W-:Y:S01]  /*1c370*/  IMAD R153, R3.reuse, R7, R153 ;  /* 0x0000000703997224 */ /* 0x040fe200078e0299 */
[----:B------:R-:W-:Y:S01]  /*1c380*/  ISETP.GT.U32.AND P5, PT, R3, R152, PT ;  /* 0x000000980300720c */ /* 0x000fe20003fa4070 */
[----:B------:R-:W-:Y:S01]  /*1c390*/  IMAD.HI.U32 R5, R4, R155, RZ ;  /* 0x0000009b04057227 */ /* 0x000fe200078e00ff */
[----:B------:R-:W-:-:S03]  /*1c3a0*/  IABS R154, R186 ;  /* 0x000000ba009a7213 */ /* 0x000fc60000000000 */
[----:B------:R-:W-:Y:S01]  /*1c3b0*/  @!P3 IMAD.MOV R150, RZ, RZ, -R150 ;  /* 0x000000ffff96b224 */ /* 0x000fe200078e0a96 */
[----:B------:R-:W-:Y:S01]  /*1c3c0*/  ISETP.GT.U32.AND P3, PT, R3, R153, PT ;  /* 0x000000990300720c */ /* 0x000fe20003f64070 */
[----:B------:R-:W-:-:S04]  /*1c3d0*/  IMAD.HI.U32 R2, R4, R156, RZ ;  /* 0x0000009c04027227 */ /* 0x000fc800078e00ff */
[----:B------:R-:W-:Y:S02]  /*1c3e0*/  IMAD.MOV R5, RZ, RZ, -R5 ;  /* 0x000000ffff057224 */ /* 0x000fe400078e0a05 */
[----:B------:R-:W-:Y:S02]  /*1c3f0*/  @!P4 IMAD.IADD R151, R151, 0x1, -R3 ;  /* 0x000000019797c824 */ /* 0x000fe400078e0a03 */
[----:B------:R-:W-:Y:S02]  /*1c400*/  IMAD.MOV R2, RZ, RZ, -R2 ;  /* 0x000000ffff027224 */ /* 0x000fe400078e0a02 */
[C---:B------:R-:W-:Y:S02]  /*1c410*/  IMAD R155, R3.reuse, R5, R155 ;  /* 0x00000005039b7224 */ /* 0x040fe400078e029b */
[----:B------:R-:W-:Y:S01]  /*1c420*/  @!P6 IMAD.MOV R149, RZ, RZ, -R149 ;  /* 0x000000ffff95e224 */ /* 0x000fe200078e0a95 */
[----:B------:R-:W-:Y:S01]  /*1c430*/  ISETP.GT.U32.AND P6, PT, R3, R151, PT ;  /* 0x000000970300720c */ /* 0x000fe20003fc4070 */
[----:B------:R-:W-:-:S04]  /*1c440*/  IMAD.HI.U32 R6, R4, R154, RZ ;  /* 0x0000009a04067227 */ /* 0x000fc800078e00ff */
[C---:B------:R-:W-:Y:S02]  /*1c450*/  IMAD R156, R3.reuse, R2, R156 ;  /* 0x00000002039c7224 */ /* 0x040fe400078e029c */
[--C-:B------:R-:W-:Y:S01]  /*1c460*/  @!P5 IMAD.IADD R152, R152, 0x1, -R3.reuse ;  /* 0x000000019898d824 */ /* 0x100fe200078e0a03 */
[----:B------:R-:W-:Y:S01]  /*1c470*/  ISETP.GT.U32.AND P5, PT, R3, R155, PT ;  /* 0x0000009b0300720c */ /* 0x000fe20003fa4070 */
[----:B------:R-:W-:Y:S02]  /*1c480*/  IMAD.MOV R6, RZ, RZ, -R6 ;  /* 0x000000ffff067224 */ /* 0x000fe400078e0a06 */
[----:B------:R-:W-:Y:S01]  /*1c490*/  @!P3 IMAD.IADD R153, R153, 0x1, -R3 ;  /* 0x000000019999b824 */ /* 0x000fe200078e0a03 */
[C---:B------:R-:W-:Y:S01]  /*1c4a0*/  ISETP.GT.U32.AND P3, PT, R3.reuse, R156, PT ;  /* 0x0000009c0300720c */ /* 0x040fe20003f64070 */
[----:B------:R-:W-:Y:S02]  /*1c4b0*/  IMAD R154, R3, R6, R154 ;  /* 0x00000006039a7224 */ /* 0x000fe400078e029a */
[----:B------:R-:W-:Y:S01]  /*1c4c0*/  IMAD.MOV.U32 R187, RZ, RZ, R157 ;  /* 0x000000ffffbb7224 */ /* 0x000fe200078e009d */
[----:B------:R-:W-:Y:S01]  /*1c4d0*/  IABS R157, R196 ;  /* 0x000000c4009d7213 */ /* 0x000fe20000000000 */
[----:B------:R-:W-:Y:S01]  /*1c4e0*/  @!P6 IMAD.IADD R151, R151, 0x1, -R3 ;  /* 0x000000019797e824 */ /* 0x000fe200078e0a03 */
[----:B------:R-:W-:-:S03]  /*1c4f0*/  ISETP.GT.U32.AND P6, PT, R3, R154, PT ;  /* 0x0000009a0300720c */ /* 0x000fc60003fc4070 */
[----:B------:R-:W-:Y:S01]  /*1c500*/  @!P5 IMAD.IADD R155, R155, 0x1, -R3 ;  /* 0x000000019b9bd824 */ /* 0x000fe200078e0a03 */
[----:B------:R-:W-:Y:S01]  /*1c510*/  ISETP.GE.AND P4, PT, R186, RZ, PT ;  /* 0x000000ffba00720c */ /* 0x000fe20003f86270 */
[----:B------:R-:W-:-:S04]  /*1c520*/  IMAD.HI.U32 R2, R4, R157, RZ ;  /* 0x0000009d04027227 */ /* 0x000fc800078e00ff */
[----:B----4-:R-:W-:Y:S02]  /*1c530*/  IMAD.MOV.U32 R195, RZ, RZ, R183 ;  /* 0x000000ffffc37224 */ /* 0x010fe400078e00b7 */
[----:B------:R-:W-:Y:S02]  /*1c540*/  IMAD.MOV.U32 R183, RZ, RZ, R166 ;  /* 0x000000ffffb77224 */ /* 0x000fe400078e00a6 */
[----:B------:R-:W-:Y:S02]  /*1c550*/  IMAD.MOV.U32 R186, RZ, RZ, R163 ;  /* 0x000000ffffba7224 */ /* 0x000fe400078e00a3 */
[----:B------:R-:W-:Y:S01]  /*1c560*/  @!P3 IMAD.IADD R156, R156, 0x1, -R3 ;  /* 0x000000019c9cb824 */ /* 0x000fe200078e0a03 */
[----:B------:R-:W-:Y:S01]  /*1c570*/  ISETP.GT.U32.AND P3, PT, R3, R155, PT ;  /* 0x0000009b0300720c */ /* 0x000fe20003f64070 */
[----:B------:R-:W-:Y:S01]  /*1c580*/  IMAD.MOV.U32 R166, RZ, RZ, R160 ;  /* 0x000000ffffa67224 */ /* 0x000fe200078e00a0 */
[----:B------:R-:W-:Y:S01]  /*1c590*/  IABS R160, R197 ;  /* 0x000000c500a07213 */ /* 0x000fe20000000000 */
[----:B------:R-:W-:Y:S01]  /*1c5a0*/  IMAD.MOV.U32 R163, RZ, RZ, R159 ;  /* 0x000000ffffa37224 */ /* 0x000fe200078e009f */
[----:B------:R-:W-:Y:S01]  /*1c5b0*/  IABS R159, R198 ;  /* 0x000000c6009f7213 */ /* 0x000fe20000000000 */
[----:B------:R-:W-:-:S02]  /*1c5c0*/  IMAD.MOV.U32 R188, RZ, RZ, R181 ;  /* 0x000000ffffbc7224 */ /* 0x000fc400078e00b5 */
[----:B------:R-:W-:Y:S02]  /*1c5d0*/  IMAD.MOV R2, RZ, RZ, -R2 ;  /* 0x000000ffff027224 */ /* 0x000fe400078e0a02 */
[----:B------:R-:W-:Y:S02]  /*1c5e0*/  IMAD.MOV.U32 R181, RZ, RZ, R172 ;  /* 0x000000ffffb57224 */ /* 0x000fe400078e00ac */
[----:B------:R-:W-:Y:S01]  /*1c5f0*/  IMAD.MOV.U32 R172, RZ, RZ, R158 ;  /* 0x000000ffffac7224 */ /* 0x000fe200078e009e */
[----:B------:R-:W-:Y:S01]  /*1c600*/  IABS R158, R192 ;  /* 0x000000c0009e7213 */ /* 0x000fe20000000000 */
[----:B------:R-:W-:Y:S01]  /*1c610*/  @!P1 IMAD.MOV R152, RZ, RZ, -R152 ;  /* 0x000000ffff989224 */ /* 0x000fe200078e0a98 */
[C---:B------:R-:W-:Y:S01]  /*1c620*/  ISETP.GT.U32.AND P1, PT, R3.reuse, R156, PT ;  /* 0x0000009c0300720c */ /* 0x040fe20003f24070 */
[----:B------:R-:W-:Y:S02]  /*1c630*/  IMAD R157, R3, R2, R157 ;  /* 0x00000002039d7224 */ /* 0x000fe400078e029d */
[----:B------:R-:W-:-:S02]  /*1c640*/  @!P6 IMAD.IADD R154, R154, 0x1, -R3 ;  /* 0x000000019a9ae824 */ /* 0x000fc400078e0a03 */
[----:B------:R-:W-:Y:S01]  /*1c650*/  IMAD.HI.U32 R5, R4, R159, RZ ;  /* 0x0000009f04057227 */ /* 0x000fe200078e00ff */
[----:B------:R-:W-:-:S03]  /*1c660*/  ISETP.GT.U32.AND P5, PT, R3, R153, PT ;  /* 0x000000990300720c */ /* 0x000fc60003fa4070 */
[----:B------:R-:W-:-:S04]  /*1c670*/  IMAD.HI.U32 R2, R4, R160, RZ ;  /* 0x000000a004027227 */ /* 0x000fc800078e00ff */
[----:B------:R-:W-:Y:S02]  /*1c680*/  IMAD.MOV.U32 R194, RZ, RZ, R184 ;  /* 0x000000ffffc27224 */ /* 0x000fe400078e00b8 */
[----:B------:R-:W-:Y:S02]  /*1c690*/  IMAD.MOV.U32 R184, RZ, RZ, R165 ;  /* 0x000000ffffb87224 */ /* 0x000fe400078e00a5 */
[----:B------:R-:W-:Y:S01]  /*1c6a0*/  IMAD.MOV.U32 R165, RZ, RZ, R161 ;  /* 0x000000ffffa57224 */ /* 0x000fe200078e00a1 */
[----:B------:R-:W-:Y:S01]  /*1c6b0*/  IABS R161, R195 ;  /* 0x000000c300a17213 */ /* 0x000fe20000000000 */
[----:B------:R-:W-:-:S04]  /*1c6c0*/  IMAD.HI.U32 R6, R4, R158, RZ ;  /* 0x0000009e04067227 */ /* 0x000fc800078e00ff */
[----:B------:R-:W-:Y:S01]  /*1c6d0*/  @!P0 IMAD.MOV R151, RZ, RZ, -R151 ;  /* 0x000000ffff978224 */ /* 0x000fe200078e0a97 */
[----:B------:R-:W-:Y:S01]  /*1c6e0*/  ISETP.GT.U32.AND P0, PT, R3, R154, PT ;  /* 0x0000009a0300720c */ /* 0x000fe20003f04070 */
[----:B------:R-:W-:Y:S02]  /*1c6f0*/  IMAD.MOV R5, RZ, RZ, -R5 ;  /* 0x000000ffff057224 */ /* 0x000fe400078e0a05 */
[----:B------:R-:W-:Y:S02]  /*1c700*/  IMAD.MOV R2, RZ, RZ, -R2 ;  /* 0x000000ffff027224 */ /* 0x000fe400078e0a02 */
[----:B------:R-:W-:Y:S02]  /*1c710*/  IMAD.MOV R6, RZ, RZ, -R6 ;  /* 0x000000ffff067224 */ /* 0x000fe400078e0a06 */
[----:B------:R-:W-:Y:S01]  /*1c720*/  @!P3 IMAD.IADD R155, R155, 0x1, -R3 ;  /* 0x000000019b9bb824 */ /* 0x000fe200078e0a03 */
[----:B------:R-:W-:Y:S01]  /*1c730*/  ISETP.GE.AND P3, PT, R200, RZ, PT ;  /* 0x000000ffc800720c */ /* 0x000fe20003f66270 */
[----:B------:R-:W-:-:S02]  /*1c740*/  IMAD R159, R3, R5, R159 ;  /* 0x00000005039f7224 */ /* 0x000fc400078e029f */
[----:B------:R-:W-:Y:S02]  /*1c750*/  IMAD R160, R3, R2, R160 ;  /* 0x0000000203a07224 */ /* 0x000fe400078e02a0 */
[----:B------:R-:W-:-:S04]  /*1c760*/  IMAD.HI.U32 R5, R4, R161, RZ ;  /* 0x000000a104057227 */ /* 0x000fc800078e00ff */
[C---:B------:R-:W-:Y:S02]  /*1c770*/  IMAD R158, R3.reuse, R6, R158 ;  /* 0x00000006039e7224 */ /* 0x040fe400078e029e */
[----:B------:R-:W-:Y:S01]  /*1c780*/  @!P1 IMAD.IADD R156, R156, 0x1, -R3 ;  /* 0x000000019c9c9824 */ /* 0x000fe200078e0a03 */
[----:B------:R-:W-:Y:S01]  /*1c790*/  ISETP.GT.U32.AND P1, PT, R3, R160, PT ;  /* 0x000000a00300720c */ /* 0x000fe20003f24070 */
[----:B------:R-:W-:Y:S02]  /*1c7a0*/  IMAD.MOV R5, RZ, RZ, -R5 ;  /* 0x000000ffff057224 */ /* 0x000fe400078e0a05 */
[--C-:B------:R-:W-:Y:S01]  /*1c7b0*/  @!P5 IMAD.IADD R153, R153, 0x1, -R3.reuse ;  /* 0x000000019999d824 */ /* 0x100fe200078e0a03 */
[C---:B------:R-:W-:Y:S01]  /*1c7c0*/  ISETP.GT.U32.AND P5, PT, R3.reuse, R158, PT ;  /* 0x0000009e0300720c */ /* 0x040fe20003fa4070 */
[----:B------:R-:W-:Y:S01]  /*1c7d0*/  @!P0 IMAD.IADD R154, R154, 0x1, -R3 ;  /* 0x000000019a9a8824 */ /* 0x000fe200078e0a03 */
[C---:B------:R-:W-:Y:S01]  /*1c7e0*/  ISETP.GT.U32.AND P0, PT, R3.reuse, R159, PT ;  /* 0x0000009f0300720c */ /* 0x040fe20003f04070 */
[----:B------:R-:W-:-:S02]  /*1c7f0*/  IMAD R161, R3, R5, R161 ;  /* 0x0000000503a17224 */ /* 0x000fc400078e02a1 */
[----:B------:R-:W-:-:S03]  /*1c800*/  @!P3 IMAD.MOV R155, RZ, RZ, -R155 ;  /* 0x000000ffff9bb224 */ /* 0x000fc600078e0a9b */
[C---:B------:R-:W-:Y:S01]  /*1c810*/  ISETP.GT.U32.AND P3, PT, R3.reuse, R161, PT ;  /* 0x000000a10300720c */ /* 0x040fe20003f64070 */
[--C-:B------:R-:W-:Y:S02]  /*1c820*/  @!P1 IMAD.IADD R160, R160, 0x1, -R3.reuse ;  /* 0x00000001a0a09824 */ /* 0x100fe400078e0a03 */
[----:B------:R-:W-:Y:S02]  /*1c830*/  IMAD.MOV.U32 R191, RZ, RZ, R162 ;  /* 0x000000ffffbf7224 */ /* 0x000fe400078e00a2 */
[--C-:B------:R-:W-:Y:S01]  /*1c840*/  @!P5 IMAD.IADD R158, R158, 0x1, -R3.reuse ;  /* 0x000000019e9ed824 */ /* 0x100fe200078e0a03 */
[----:B------:R-:W-:Y:S01]  /*1c850*/  ISETP.GE.AND P5, PT, R196, RZ, PT ;  /* 0x000000ffc400720c */ /* 0x000fe20003fa6270 */
[----:B------:R-:W-:Y:S01]  /*1c860*/  @!P4 IMAD.MOV R154, RZ, RZ, -R154 ;  /* 0x000000ffff9ac224 */ /* 0x000fe200078e0a9a */
[----:B------:R-:W-:Y:S01]  /*1c870*/  ISETP.GT.U32.AND P4, PT, R3, R160, PT ;  /* 0x000000a00300720c */ /* 0x000fe20003f84070 */
[----:B------:R-:W-:Y:S01]  /*1c880*/  @!P0 IMAD.IADD R159, R159, 0x1, -R3 ;  /* 0x000000019f9f8824 */ /* 0x000fe200078e0a03 */
[----:B------:R-:W-:Y:S01]  /*1c890*/  ISETP.GE.AND P0, PT, R192, RZ, PT ;  /* 0x000000ffc000720c */ /* 0x000fe20003f06270 */
[----:B------:R-:W-:-:S02]  /*1c8a0*/  IMAD.MOV.U32 R196, RZ, RZ, R191 ;  /* 0x000000ffffc47224 */ /* 0x000fc400078e00bf */
[----:B------:R-:W-:Y:S02]  /*1c8b0*/  IMAD.MOV.U32 R191, RZ, RZ, R189 ;  /* 0x000000ffffbf7224 */ /* 0x000fe400078e00bd */
[----:B------:R-:W-:Y:S02]  /*1c8c0*/  IMAD.MOV.U32 R192, RZ, RZ, R188 ;  /* 0x000000ffffc07224 */ /* 0x000fe400078e00bc */
[----:B------:R-:W-:Y:S02]  /*1c8d0*/  IMAD.MOV.U32 R189, RZ, RZ, R187 ;  /* 0x000000ffffbd7224 */ /* 0x000fe400078e00bb */
[--C-:B------:R-:W-:Y:S01]  /*1c8e0*/  @!P3 IMAD.IADD R161, R161, 0x1, -R3.reuse ;  /* 0x00000001a1a1b824 */ /* 0x100fe200078e0a03 */
[----:B------:R-:W-:Y:S01]  /*1c8f0*/  ISETP.GE.AND P3, PT, R193, RZ, PT ;  /* 0x000000ffc100720c */ /* 0x000fe20003f66270 */
[----:B------:R-:W-:Y:S01]  /*1c900*/  @!P4 IMAD.IADD R160, R160, 0x1, -R3 ;  /* 0x00000001a0a0c824 */ /* 0x000fe200078e0a03 */
[----:B------:R-:W-:Y:S02]  /*1c910*/  IABS R162, R194 ;  /* 0x000000c200a27213 */ /* 0x000fe40000000000 */
[----:B------:R-:W-:Y:S01]  /*1c920*/  ISETP.GE.AND P4, PT, R194, RZ, PT ;  /* 0x000000ffc200720c */ /* 0x000fe20003f86270 */
[----:B--2---:R-:W-:-:S02]  /*1c930*/  IMAD.MOV.U32 R187, RZ, RZ, R177 ;  /* 0x000000ffffbb7224 */ /* 0x004fc400078e00b1 */
[----:B------:R-:W-:Y:S01]  /*1c940*/  IMAD.MOV.U32 R177, RZ, RZ, R163 ;  /* 0x000000ffffb17224 */ /* 0x000fe200078e00a3 */
[----:B------:R-:W-:Y:S01]  /*1c950*/  IABS R163, R193 ;  /* 0x000000c100a37213 */ /* 0x000fe20000000000 */
[----:B------:R-:W-:Y:S02]  /*1c960*/  IMAD.MOV.U32 R188, RZ, RZ, R176 ;  /* 0x000000ffffbc7224 */ /* 0x000fe400078e00b0 */
[----:B------:R-:W-:Y:S01]  /*1c970*/  IMAD.MOV.U32 R193, RZ, RZ, R192 ;  /* 0x000000ffffc17224 */ /* 0x000fe200078e00c0 */
[----:B------:R-:W2:Y:S01]  /*1c980*/  LDL.LU R176, [R1+0x704] ;  /* 0x0007040001b07983 */ /* 0x000ea20000300800 */
        /* <DEDUP_REMOVED lines=8> */
[----:B------:R-:W-:Y:S02]  /*1ca10*/  IMAD.MOV.U32 R194, RZ, RZ, R189 ;  /* 0x000000ffffc27224 */ /* 0x000fe400078e00bd */
[----:B------:R-:W-:Y:S01]  /*1ca20*/  IMAD.MOV.U32 R205, RZ, RZ, R192 ;  /* 0x000000ffffcd7224 */ /* 0x000fe200078e00c0 */
[----:B------:R-:W4:Y:S01]  /*1ca30*/  LDL.LU R189, [R1+0x728] ;  /* 0x0007280001bd7983 */ /* 0x000f220000300800 */
[----:B------:R-:W-:-:S02]  /*1ca40*/  IMAD.MOV.U32 R193, RZ, RZ, R188 ;  /* 0x000000ffffc17224 */ /* 0x000fc400078e00bc */
[----:B------:R-:W-:Y:S01]  /*1ca50*/  IMAD.MOV.U32 R192, RZ, RZ, R187 ;  /* 0x000000ffffc07224 */ /* 0x000fe200078e00bb */
[----:B------:R-:W2:Y:S04]  /*1ca60*/  LDL.LU R188, [R1+0x754] ;  /* 0x0007540001bc7983 */ /* 0x000ea80000300800 */
[----:B------:R-:W3:Y:S01]  /*1ca70*/  LDL.LU R187, [R1+0x750] ;  /* 0x0007500001bb7983 */ /* 0x000ee20000300800 */
[C---:B------:R-:W-:Y:S01]  /*1ca80*/  ISETP.GT.U32.AND P6, PT, R3.reuse, R157, PT ;  /* 0x0000009d0300720c */ /* 0x040fe20003fc4070 */
[----:B------:R-:W-:Y:S01]  /*1ca90*/  @!P2 IMAD.MOV R153, RZ, RZ, -R153 ;  /* 0x000000ffff99a224 */ /* 0x000fe200078e0a99 */
[----:B------:R-:W-:Y:S01]  /*1caa0*/  ISETP.GT.U32.AND P2, PT, R3, R159, PT ;  /* 0x0000009f0300720c */ /* 0x000fe20003f44070 */
[----:B------:R-:W-:-:S10]  /*1cab0*/  IMAD.HI.U32 R2, R4, R162, RZ ;  /* 0x000000a204027227 */ /* 0x000fd400078e00ff */
[----:B------:R-:W-:-:S05]  /*1cac0*/  @!P6 IMAD.IADD R157, R157, 0x1, -R3 ;  /* 0x000000019d9de824 */ /* 0x000fca00078e0a03 */
[C---:B------:R-:W-:Y:S02]  /*1cad0*/  ISETP.GT.U32.AND P6, PT, R3.reuse, R157, PT ;  /* 0x0000009d0300720c */ /* 0x040fe40003fc4070 */
[----:B------:R-:W-:Y:S01]  /*1cae0*/  ISETP.GT.U32.AND P1, PT, R3, R158, PT ;  /* 0x0000009e0300720c */ /* 0x000fe20003f24070 */
[----:B------:R-:W-:-:S04]  /*1caf0*/  IMAD.MOV R2, RZ, RZ, -R2 ;  /* 0x000000ffff027224 */ /* 0x000fc800078e0a02 */
[----:B------:R-:W-:Y:S02]  /*1cb00*/  IMAD R162, R3, R2, R162 ;  /* 0x0000000203a27224 */ /* 0x000fe400078e02a2 */
[----:B------:R-:W-:-:S04]  /*1cb10*/  @!P2 IMAD.IADD R159, R159, 0x1, -R3 ;  /* 0x000000019f9fa824 */ /* 0x000fc800078e0a03 */
[----:B------:R-:W-:Y:S01]  /*1cb20*/  @!P6 IMAD.IADD R157, R157, 0x1, -R3 ;  /* 0x000000019d9de824 */ /* 0x000fe200078e0a03 */
[----:B------:R-:W-:Y:S01]  /*1cb30*/  ISETP.GE.AND P2, PT, R195, RZ, PT ;  /* 0x000000ffc300720c */ /* 0x000fe20003f46270 */
[----:B------:R-:W-:Y:S02]  /*1cb40*/  IMAD.MOV.U32 R195, RZ, RZ, R190 ;  /* 0x000000ffffc37224 */ /* 0x000fe400078e00be */
[----:B------:R-:W-:Y:S01]  /*1cb50*/  @!P5 IMAD.MOV R157, RZ, RZ, -R157 ;  /* 0x000000ffff9dd224 */ /* 0x000fe200078e0a9d */
[----:B------:R-:W-:Y:S01]  /*1cb60*/  ISETP.GT.U32.AND P5, PT, R3, R162, PT ;  /* 0x000000a20300720c */ /* 0x000fe20003fa4070 */
[----:B------:R-:W-:Y:S01]  /*1cb70*/  @!P1 IMAD.IADD R158, R158, 0x1, -R3 ;  /* 0x000000019e9e9824 */ /* 0x000fe200078e0a03 */
        /* <DEDUP_REMOVED lines=8> */
[----:B------:R-:W-:-:S05]  /*1cc00*/  @!P5 IMAD.IADD R162, R162, 0x1, -R3 ;  /* 0x00000001a2a2d824 */ /* 0x000fca00078e0a03 */
[----:B------:R-:W-:Y:S01]  /*1cc10*/  ISETP.GT.U32.AND P5, PT, R3, R162, PT ;  /* 0x000000a20300720c */ /* 0x000fe20003fa4070 */
[----:B------:R-:W-:Y:S02]  /*1cc20*/  IMAD.MOV.U32 R201, RZ, RZ, R193 ;  /* 0x000000ffffc97224 */ /* 0x000fe400078e00c1 */
[----:B------:R-:W-:Y:S02]  /*1cc30*/  IMAD.MOV.U32 R185, RZ, RZ, R177 ;  /* 0x000000ffffb97224 */ /* 0x000fe400078e00b1 */
[----:B------:R-:W-:Y:S02]  /*1cc40*/  IMAD.MOV.U32 R206, RZ, RZ, R194 ;  /* 0x000000ffffce7224 */ /* 0x000fe400078e00c2 */
[----:B------:R-:W-:Y:S01]  /*1cc50*/  IMAD.MOV.U32 R177, RZ, RZ, R166 ;  /* 0x000000ffffb17224 */ /* 0x000fe200078e00a6 */
[----:B------:R-:W-:Y:S01]  /*1cc60*/  IABS R166, R196 ;  /* 0x000000c400a67213 */ /* 0x000fe20000000000 */
[----:B------:R-:W-:-:S04]  /*1cc70*/  IMAD.MOV.U32 R202, RZ, RZ, R192 ;  /* 0x000000ffffca7224 */ /* 0x000fc800078e00c0 */
[----:B------:R-:W-:Y:S01]  /*1cc80*/  @!P5 IMAD.IADD R162, R162, 0x1, -R3 ;  /* 0x00000001a2a2d824 */ /* 0x000fe200078e0a03 */
[----:B------:R-:W-:Y:S01]  /*1cc90*/  ISETP.GE.AND P5, PT, R196, RZ, PT ;  /* 0x000000ffc400720c */ /* 0x000fe20003fa6270 */
[----:B----4-:R-:W-:Y:S02]  /*1cca0*/  IMAD.MOV.U32 R191, RZ, RZ, R189 ;  /* 0x000000ffffbf7224 */ /* 0x010fe400078e00bd */
[----:B--2---:R-:W-:Y:S02]  /*1ccb0*/  IMAD.MOV.U32 R189, RZ, RZ, R188 ;  /* 0x000000ffffbd7224 */ /* 0x004fe400078e00bc */
[----:B---3--:R-:W-:Y:S02]  /*1ccc0*/  IMAD.MOV.U32 R188, RZ, RZ, R187 ;  /* 0x000000ffffbc7224 */ /* 0x008fe400078e00bb */
        /* <DEDUP_REMOVED lines=10> */
[----:B------:R-:W2:Y:S01]  /*1cd70*/  LDL.LU R170, [R1+0x6dc] ;  /* 0x0006dc0001aa7983 */ /* 0x000ea20000300800 */
        /* <DEDUP_REMOVED lines=8> */
[----:B------:R-:W4:Y:S01]  /*1ce00*/  LDL.LU R183, [R1+0x784] ;  /* 0x0007840001b77983 */ /* 0x000f220000300800 */
[----:B------:R-:W-:-:S03]  /*1ce10*/  IMAD.MOV.U32 R180, RZ, RZ, R251 ;  /* 0x000000ffffb47224 */ /* 0x000fc600078e00fb */
[----:B------:R-:W4:Y:S04]  /*1ce20*/  LDL.LU R182, [R1+0x738] ;  /* 0x0007380001b67983 */ /* 0x000f280000300800 */
[----:B------:R-:W4:Y:S01]  /*1ce30*/  LDL.LU R251, [R1+0x768] ;  /* 0x0007680001fb7983 */ /* 0x000f220000300800 */
[----:B------:R-:W-:Y:S01]  /*1ce40*/  ISETP.GE.AND P6, PT, R199, RZ, PT ;  /* 0x000000ffc700720c */ /* 0x000fe20003fc6270 */
[----:B------:R-:W-:-:S04]  /*1ce50*/  IMAD.HI.U32 R2, R4, R163, RZ ;  /* 0x000000a304027227 */ /* 0x000fc800078e00ff */
[----:B------:R-:W-:-:S08]  /*1ce60*/  IMAD.MOV R2, RZ, RZ, -R2 ;  /* 0x000000ffff027224 */ /* 0x000fd000078e0a02 */
[----:B------:R-:W-:Y:S01]  /*1ce70*/  @!P6 IMAD.MOV R156, RZ, RZ, -R156 ;  /* 0x000000ffff9ce224 */ /* 0x000fe200078e0a9c */
[----:B------:R-:W-:Y:S01]  /*1ce80*/  ISETP.GE.AND P6, PT, R198, RZ, PT ;  /* 0x000000ffc600720c */ /* 0x000fe20003fc6270 */
[----:B------:R-:W-:Y:S02]  /*1ce90*/  IMAD R163, R3, R2, R163 ;  /* 0x0000000203a37224 */ /* 0x000fe400078e02a3 */
[----:B------:R-:W-:-:S03]  /*1cea0*/  @!P1 IMAD.MOV R160, RZ, RZ, -R160 ;  /* 0x000000ffffa09224 */ /* 0x000fc600078e0aa0 */
[C---:B------:R-:W-:Y:S01]  /*1ceb0*/  ISETP.GT.U32.AND P1, PT, R3.reuse, R163, PT ;  /* 0x000000a30300720c */ /* 0x040fe20003f24070 */
[----:B------:R-:W-:Y:S01]  /*1cec0*/  @!P0 IMAD.MOV R158, RZ, RZ, -R158 ;  /* 0x000000ffff9e8224 */ /* 0x000fe200078e0a9e */
[----:B------:R-:W-:-:S05]  /*1ced0*/  ISETP.GT.U32.AND P0, PT, R3, R161, PT ;  /* 0x000000a10300720c */ /* 0x000fca0003f04070 */
[----:B------:R-:W-:Y:S01]  /*1cee0*/  @!P6 IMAD.MOV R159, RZ, RZ, -R159 ;  /* 0x000000ffff9fe224 */ /* 0x000fe200078e0a9f */
[----:B------:R-:W-:Y:S02]  /*1cef0*/  ISETP.GE.AND P6, PT, R164, RZ, PT ;  /* 0x000000ffa400720c */ /* 0x000fe40003fc6270 */
[----:B------:R-:W-:Y:S01]  /*1cf00*/  IABS R164, R164 ;  /* 0x000000a400a47213 */ /* 0x000fe20000000000 */
[----:B------:R-:W-:Y:S01]  /*1cf10*/  IMAD.MOV.U32 R190, RZ, RZ, R165 ;  /* 0x000000ffffbe7224 */ /* 0x000fe200078e00a5 */
[----:B------:R-:W-:-:S03]  /*1cf20*/  IABS R165, R197 ;  /* 0x000000c500a57213 */ /* 0x000fc60000000000 */
[----:B------:R-:W-:-:S04]  /*1cf30*/  IMAD.HI.U32 R6, R4, R164, RZ ;  /* 0x000000a404067227 */ /* 0x000fc800078e00ff */
[----:B------:R-:W-:-:S04]  /*1cf40*/  IMAD.HI.U32 R5, R4, R165, RZ ;  /* 0x000000a504057227 */ /* 0x000fc800078e00ff */
[----:B------:R-:W-:Y:S02]  /*1cf50*/  IMAD.MOV R6, RZ, RZ, -R6 ;  /* 0x000000ffff067224 */ /* 0x000fe400078e0a06 */
[--C-:B------:R-:W-:Y:S02]  /*1cf60*/  @!P1 IMAD.IADD R163, R163, 0x1, -R3.reuse ;  /* 0x00000001a3a39824 */ /* 0x100fe400078e0a03 */
[----:B------:R-:W-:Y:S02]  /*1cf70*/  @!P0 IMAD.IADD R161, R161, 0x1, -R3 ;  /* 0x00000001a1a18824 */ /* 0x000fe400078e0a03 */
[----:B------:R-:W-:Y:S01]  /*1cf80*/  IMAD.MOV R5, RZ, RZ, -R5 ;  /* 0x000000ffff057224 */ /* 0x000fe200078e0a05 */
[C---:B------:R-:W-:Y:S01]  /*1cf90*/  ISETP.GT.U32.AND P1, PT, R3.reuse, R163, PT ;  /* 0x000000a30300720c */ /* 0x040fe20003f24070 */
        /* <DEDUP_REMOVED lines=10> */
[----:B------:R-:W-:Y:S01]  /*1d040*/  @!P1 IMAD.IADD R163, R163, 0x1, -R3 ;  /* 0x00000001a3a39824 */ /* 0x000fe200078e0a03 */
[----:B------:R-:W-:Y:S01]  /*1d050*/  ISETP.GT.U32.AND P1, PT, R3, R166, PT ;  /* 0x000000a60300720c */ /* 0x000fe20003f24070 */
[----:B------:R-:W-:Y:S02]  /*1d060*/  IMAD.MOV.U32 R195, RZ, RZ, R188 ;  /* 0x000000ffffc37224 */ /* 0x000fe400078e00bc */
[----:B------:R-:W-:Y:S02]  /*1d070*/  IMAD.MOV.U32 R188, RZ, RZ, R181 ;  /* 0x000000ffffbc7224 */ /* 0x000fe400078e00b5 */
[----:B------:R-:W-:Y:S02]  /*1d080*/  IMAD.MOV.U32 R181, RZ, RZ, R179 ;  /* 0x000000ffffb57224 */ /* 0x000fe400078e00b3 */
[----:B------:R-:W-:Y:S01]  /*1d090*/  IMAD.MOV.U32 R179, RZ, RZ, R168 ;  /* 0x000000ffffb37224 */ /* 0x000fe200078e00a8 */
[----:B------:R-:W-:Y:S01]  /*1d0a0*/  IABS R168, R205 ;  /* 0x000000cd00a87213 */ /* 0x000fe20000000000 */
[----:B------:R-:W-:-:S02]  /*1d0b0*/  @!P2 IMAD.IADD R164, R164, 0x1, -R3 ;  /* 0x00000001a4a4a824 */ /* 0x000fc400078e0a03 */
[----:B------:R-:W-:Y:S02]  /*1d0c0*/  @!P4 IMAD.IADD R165, R165, 0x1, -R3 ;  /* 0x00000001a5a5c824 */ /* 0x000fe400078e0a03 */
[----:B------:R-:W-:Y:S01]  /*1d0d0*/  IMAD.HI.U32 R5, R4, R168, RZ ;  /* 0x000000a804057227 */ /* 0x000fe200078e00ff */
[----:B------:R-:W-:-:S03]  /*1d0e0*/  ISETP.GT.U32.AND P4, PT, R3, R164, PT ;  /* 0x000000a40300720c */ /* 0x000fc60003f84070 */
[----:B------:R-:W-:Y:S02]  /*1d0f0*/  IMAD.MOV R5, RZ, RZ, -R5 ;  /* 0x000000ffff057224 */ /* 0x000fe400078e0a05 */
[----:B------:R-:W-:Y:S02]  /*1d100*/  @!P1 IMAD.IADD R166, R166, 0x1, -R3 ;  /* 0x00000001a6a69824 */ /* 0x000fe400078e0a03 */
[----:B------:R-:W-:-:S03]  /*1d110*/  IMAD R168, R3, R5, R168 ;  /* 0x0000000503a87224 */ /* 0x000fc600078e02a8 */
[----:B------:R-:W-:-:S03]  /*1d120*/  ISETP.GT.U32.AND P1, PT, R3, R166, PT ;  /* 0x000000a60300720c */ /* 0x000fc60003f24070 */
[----:B------:R-:W-:Y:S01]  /*1d130*/  @!P4 IMAD.IADD R164, R164, 0x1, -R3 ;  /* 0x00000001a4a4c824 */ /* 0x000fe200078e0a03 */
[----:B------:R-:W-:Y:S01]  /*1d140*/  ISETP.GT.U32.AND P4, PT, R3, R168, PT ;  /* 0x000000a80300720c */ /* 0x000fe20003f84070 */
[----:B------:R-:W-:Y:S01]  /*1d150*/  IMAD.MOV.U32 R200, RZ, RZ, R169 ;  /* 0x000000ffffc87224 */ /* 0x000fe200078e00a9 */
[----:B------:R-:W-:Y:S01]  /*1d160*/  ISETP.GE.AND P0, PT, R197, RZ, PT ;  /* 0x000000ffc500720c */ /* 0x000fe20003f06270 */
[----:B------:R-:W-:Y:S02]  /*1d170*/  IMAD.MOV.U32 R197, RZ, RZ, R178 ;  /* 0x000000ffffc57224 */ /* 0x000fe400078e00b2 */
[----:B------:R-:W-:Y:S01]  /*1d180*/  IMAD.MOV.U32 R178, RZ, RZ, R167 ;  /* 0x000000ffffb27224 */ /* 0x000fe200078e00a7 */
[----:B------:R-:W-:-:S03]  /*1d190*/  IABS R167, R202 ;  /* 0x000000ca00a77213 */ /* 0x000fc60000000000 */
[--C-:B------:R-:W-:Y:S01]  /*1d1a0*/  @!P1 IMAD.IADD R166, R166, 0x1, -R3.reuse ;  /* 0x00000001a6a69824 */ /* 0x100fe200078e0a03 */
[----:B------:R-:W-:Y:S01]  /*1d1b0*/  ISETP.GE.AND P1, PT, R202, RZ, PT ;  /* 0x000000ffca00720c */ /* 0x000fe20003f26270 */
[----:B------:R-:W-:Y:S02]  /*1d1c0*/  IMAD.MOV.U32 R202, RZ, RZ, R200 ;  /* 0x000000ffffca7224 */ /* 0x000fe400078e00c8 */
[----:B------:R-:W-:Y:S02]  /*1d1d0*/  IMAD.MOV.U32 R200, RZ, RZ, R196 ;  /* 0x000000ffffc87224 */ /* 0x000fe400078e00c4 */
[----:B------:R-:W-:Y:S01]  /*1d1e0*/  @!P4 IMAD.IADD R168, R168, 0x1, -R3 ;  /* 0x00000001a8a8c824 */ /* 0x000fe200078e0a03 */
[----:B------:R-:W-:Y:S01]  /*1d1f0*/  ISETP.GE.AND P4, PT, R205, RZ, PT ;  /* 0x000000ffcd00720c */ /* 0x000fe20003f86270 */
[----:B--2---:R-:W-:-:S04]  /*1d200*/  IMAD.MOV.U32 R199, RZ, RZ, R170 ;  /* 0x000000ffffc77224 */ /* 0x004fc800078e00aa */
[----:B------:R-:W-:-:S04]  /*1d210*/  IMAD.MOV.U32 R204, RZ, RZ, R199 ;  /* 0x000000ffffcc7224 */ /* 0x000fc800078e00c7 */
[----:B------:R-:W-:Y:S02]  /*1d220*/  IMAD.MOV.U32 R205, RZ, RZ, R204 ;  /* 0x000000ffffcd7224 */ /* 0x000fe400078e00cc */
[----:B------:R-:W-:Y:S02]  /*1d230*/  IMAD.MOV.U32 R204, RZ, RZ, R200 ;  /* 0x000000ffffcc7224 */ /* 0x000fe400078e00c8 */
[----:B---3--:R-:W-:Y:S02]  /*1d240*/  IMAD.MOV.U32 R200, RZ, RZ, R184 ;  /* 0x000000ffffc87224 */ /* 0x008fe400078e00b8 */
[----:B----4-:R-:W-:Y:S02]  /*1d250*/  IMAD.MOV.U32 R184, RZ, RZ, R183 ;  /* 0x000000ffffb87224 */ /* 0x010fe400078e00b7 */
[----:B------:R-:W-:Y:S02]  /*1d260*/  IMAD.MOV.U32 R183, RZ, RZ, R182 ;  /* 0x000000ffffb77224 */ /* 0x000fe400078e00b6 */
[----:B------:R-:W-:-:S02]  /*1d270*/  IMAD.MOV.U32 R182, RZ, RZ, R251 ;  /* 0x000000ffffb67224 */ /* 0x000fc400078e00fb */
[----:B------:R-:W2:Y:S04]  /*1d280*/  LDL.LU R251, [R1+0x770] ;  /* 0x0007700001fb7983 */ /* 0x000ea80000300800 */
[----:B------:R-:W3:Y:S04]  /*1d290*/  LDL.LU R215, [R1+0x6f0] ;  /* 0x0006f00001d77983 */ /* 0x000ee80000300800 */
[----:B------:R-:W4:Y:S04]  /*1d2a0*/  LDL.LU R214, [R1+0x6f4] ;  /* 0x0006f40001d67983 */ /* 0x000f280000300800 */
[----:B------:R-:W2:Y:S01]  /*1d2b0*/  LDL.LU R213, [R1+0x6f8] ;  /* 0x0006f80001d57983 */ /* 0x000ea20000300800 */
[----:B------:R-:W-:-:S04]  /*1d2c0*/  IMAD.HI.U32 R2, R4, R167, RZ ;  /* 0x000000a704027227 */ /* 0x000fc800078e00ff */
[----:B------:R-:W-:Y:S01]  /*1d2d0*/  IMAD.MOV R2, RZ, RZ, -R2 ;  /* 0x000000ffff027224 */ /* 0x000fe200078e0a02 */
[----:B------:R-:W-:-:S03]  /*1d2e0*/  IABS R169, R208 ;  /* 0x000000d000a97213 */ /* 0x000fc60000000000 */
[C---:B------:R-:W-:Y:S02]  /*1d2f0*/  IMAD R167, R3.reuse, R2, R167 ;  /* 0x0000000203a77224 */ /* 0x040fe400078e02a7 */
[----:B------:R-:W-:Y:S01]  /*1d300*/  @!P3 IMAD.MOV R163, RZ, RZ, -R163 ;  /* 0x000000ffffa3b224 */ /* 0x000fe200078e0aa3 */
[C---:B------:R-:W-:Y:S02]  /*1d310*/  ISETP.GT.U32.AND P3, PT, R3.reuse, R165, PT ;  /* 0x000000a50300720c */ /* 0x040fe40003f64070 */
[----:B------:R-:W-:Y:S01]  /*1d320*/  ISETP.GT.U32.AND P2, PT, R3, R167, PT ;  /* 0x000000a70300720c */ /* 0x000fe20003f44070 */
[----:B------:R-:W-:-:S04]  /*1d330*/  IMAD.HI.U32 R2, R4, R169, RZ ;  /* 0x000000a904027227 */ /* 0x000fc800078e00ff */
[----:B------:R-:W-:Y:S01]  /*1d340*/  IMAD.MOV R2, RZ, RZ, -R2 ;  /* 0x000000ffff027224 */ /* 0x000fe200078e0a02 */
[----:B------:R-:W-:-:S03]  /*1d350*/  IABS R170, R203 ;  /* 0x000000cb00aa7213 */ /* 0x000fc60000000000 */
[----:B------:R-:W-:Y:S02]  /*1d360*/  IMAD R169, R3, R2, R169 ;  /* 0x0000000203a97224 */ /* 0x000fe400078e02a9 */
[--C-:B------:R-:W-:Y:S02]  /*1d370*/  @!P3 IMAD.IADD R165, R165, 0x1, -R3.reuse ;  /* 0x00000001a5a5b824 */ /* 0x100fe400078e0a03 */
[----:B------:R-:W-:Y:S01]  /*1d380*/  @!P2 IMAD.IADD R167, R167, 0x1, -R3 ;  /* 0x00000001a7a7a824 */ /* 0x000fe200078e0a03 */
[----:B------:R-:W-:Y:S01]  /*1d390*/  ISETP.GT.U32.AND P3, PT, R3, R169, PT ;  /* 0x000000a90300720c */ /* 0x000fe20003f64070 */
[----:B------:R-:W-:-:S03]  /*1d3a0*/  IMAD.HI.U32 R2, R4, R170, RZ ;  /* 0x000000aa04027227 */ /* 0x000fc600078e00ff */
[----:B------:R-:W-:Y:S01]  /*1d3b0*/  ISETP.GT.U32.AND P2, PT, R3, R167, PT ;  /* 0x000000a70300720c */ /* 0x000fe20003f44070 */
[----:B------:R-:W-:Y:S01]  /*1d3c0*/  IMAD.MOV.U32 R198, RZ, RZ, R171 ;  /* 0x000000ffffc67224 */ /* 0x000fe200078e00ab */
[----:B------:R-:W-:Y:S01]  /*1d3d0*/  IABS R171, R201 ;  /* 0x000000c900ab7213 */ /* 0x000fe20000000000 */
[----:B------:R-:W-:-:S04]  /*1d3e0*/  IMAD.MOV R2, RZ, RZ, -R2 ;  /* 0x000000ffff027224 */ /* 0x000fc800078e0a02 */
[----:B------:R-:W-:Y:S02]  /*1d3f0*/  IMAD R170, R3, R2, R170 ;  /* 0x0000000203aa7224 */ /* 0x000fe400078e02aa */
[----:B------:R-:W-:-:S04]  /*1d400*/  IMAD.HI.U32 R2, R4, R171, RZ ;  /* 0x000000ab04027227 */ /* 0x000fc800078e00ff */
[----:B------:R-:W-:Y:S02]  /*1d410*/  IMAD.MOV.U32 R199, RZ, RZ, R197 ;  /* 0x000000ffffc77224 */ /* 0x000fe400078e00c5 */
[----:B------:R-:W-:Y:S02]  /*1d420*/  IMAD.MOV.U32 R197, RZ, RZ, R176 ;  /* 0x000000ffffc57224 */ /* 0x000fe400078e00b0 */
[----:B------:R-:W-:Y:S01]  /*1d430*/  IMAD.MOV.U32 R176, RZ, RZ, R172 ;  /* 0x000000ffffb07224 */ /* 0x000fe200078e00ac */
[----:B------:R-:W-:Y:S01]  /*1d440*/  IABS R172, R206 ;  /* 0x000000ce00ac7213 */ /* 0x000fe20000000000 */
[----:B------:R-:W-:Y:S02]  /*1d450*/  IMAD.MOV R2, RZ, RZ, -R2 ;  /* 0x000000ffff027224 */ /* 0x000fe400078e0a02 */
[--C-:B------:R-:W-:Y:S02]  /*1d460*/  @!P3 IMAD.IADD R169, R169, 0x1, -R3.reuse ;  /* 0x00000001a9a9b824 */ /* 0x100fe400078e0a03 */
[----:B------:R-:W-:Y:S01]  /*1d470*/  @!P2 IMAD.IADD R167, R167, 0x1, -R3 ;  /* 0x00000001a7a7a824 */ /* 0x000fe200078e0a03 */
[----:B------:R-:W-:Y:S01]  /*1d480*/  ISETP.GT.U32.AND P2, PT, R3, R170, PT ;  /* 0x000000aa0300720c */ /* 0x000fe20003f44070 */
[----:B------:R-:W-:-:S02]  /*1d490*/  IMAD.MOV.U32 R196, RZ, RZ, R185 ;  /* 0x000000ffffc47224 */ /* 0x000fc400078e00b9 */
[----:B------:R-:W-:Y:S01]  /*1d4a0*/  IMAD.MOV.U32 R185, RZ, RZ, R173 ;  /* 0x000000ffffb97224 */ /* 0x000fe200078e00ad */
[----:B------:R-:W-:Y:S01]  /*1d4b0*/  IABS R173, R207 ;  /* 0x000000cf00ad7213 */ /* 0x000fe20000000000 */
[C---:B------:R-:W-:Y:S02]  /*1d4c0*/  IMAD R171, R3.reuse, R2, R171 ;  /* 0x0000000203ab7224 */ /* 0x040fe400078e02ab */
[----:B------:R-:W-:Y:S01]  /*1d4d0*/  @!P0 IMAD.MOV R165, RZ, RZ, -R165 ;  /* 0x000000ffffa58224 */ /* 0x000fe200078e0aa5 */
        /* <DEDUP_REMOVED lines=8> */
[----:B------:R-:W-:Y:S01]  /*1d560*/  @!P2 IMAD.IADD R170, R170, 0x1, -R3 ;  /* 0x00000001aaaaa824 */ /* 0x000fe200078e0a03 */
[C---:B------:R-:W-:Y:S01]  /*1d570*/  ISETP.GT.U32.AND P2, PT, R3.reuse, R168, PT ;  /* 0x000000a80300720c */ /* 0x040fe20003f44070 */
[----:B------:R-:W-:Y:S02]  /*1d580*/  IMAD R173, R3, R2, R173 ;  /* 0x0000000203ad7224 */ /* 0x000fe400078e02ad */
[--C-:B------:R-:W-:Y:S01]  /*1d590*/  @!P0 IMAD.IADD R169, R169, 0x1, -R3.reuse ;  /* 0x00000001a9a98824 */ /* 0x100fe200078e0a03 */
[----:B------:R-:W-:Y:S01]  /*1d5a0*/  ISETP.GT.U32.AND P0, PT, R3, R172, PT ;  /* 0x000000ac0300720c */ /* 0x000fe20003f04070 */
[----:B------:R-:W-:Y:S01]  /*1d5b0*/  @!P1 IMAD.IADD R171, R171, 0x1, -R3 ;  /* 0x00000001abab9824 */ /* 0x000fe200078e0a03 */
[----:B------:R-:W-:Y:S01]  /*1d5c0*/  ISETP.GT.U32.AND P1, PT, R3, R173, PT ;  /* 0x000000ad0300720c */ /* 0x000fe20003f24070 */
[----:B------:R-:W-:Y:S01]  /*1d5d0*/  @!P5 IMAD.MOV R166, RZ, RZ, -R166 ;  /* 0x000000ffffa6d224 */ /* 0x000fe200078e0aa6 */
[----:B------:R-:W-:Y:S01]  /*1d5e0*/  ISETP.GE.AND P5, PT, R203, RZ, PT ;  /* 0x000000ffcb00720c */ /* 0x000fe20003fa6270 */
[----:B------:R-:W-:-:S02]  /*1d5f0*/  IMAD.MOV.U32 R203, RZ, RZ, R200 ;  /* 0x000000ffffcb7224 */ /* 0x000fc400078e00c8 */
[----:B------:R-:W-:Y:S02]  /*1d600*/  IMAD.MOV.U32 R200, RZ, RZ, R198 ;  /* 0x000000ffffc87224 */ /* 0x000fe400078e00c6 */
[----:B------:R-:W-:Y:S02]  /*1d610*/  IMAD.MOV.U32 R198, RZ, RZ, R196 ;  /* 0x000000ffffc67224 */ /* 0x000fe400078e00c4 */
[----:B------:R-:W-:Y:S02]  /*1d620*/  @!P2 IMAD.IADD R168, R168, 0x1, -R3 ;  /* 0x00000001a8a8a824 */ /* 0x000fe400078e0a03 */
[----:B------:R-:W-:Y:S02]  /*1d630*/  IMAD.MOV.U32 R196, RZ, RZ, R193 ;  /* 0x000000ffffc47224 */ /* 0x000fe400078e00c1 */
[----:B------:R-:W-:Y:S02]  /*1d640*/  IMAD.MOV.U32 R193, RZ, RZ, R188 ;  /* 0x000000ffffc17224 */ /* 0x000fe400078e00bc */
[----:B------:R-:W-:Y:S01]  /*1d650*/  IMAD.MOV.U32 R188, RZ, RZ, R175 ;  /* 0x000000ffffbc7224 */ /* 0x000fe200078e00af */
[----:B------:R-:W-:Y:S01]  /*1d660*/  IABS R175, R202 ;  /* 0x000000ca00af7213 */ /* 0x000fe20000000000 */
[----:B------:R-:W-:-:S02]  /*1d670*/  @!P0 IMAD.IADD R172, R172, 0x1, -R3 ;  /* 0x00000001acac8824 */ /* 0x000fc400078e0a03 */
[----:B------:R-:W-:Y:S01]  /*1d680*/  @!P6 IMAD.MOV R164, RZ, RZ, -R164 ;  /* 0x000000ffffa4e224 */ /* 0x000fe200078e0aa4 */
[C---:B------:R-:W-:Y:S01]  /*1d690*/  ISETP.GT.U32.AND P6, PT, R3.reuse, R170, PT ;  /* 0x000000aa0300720c */ /* 0x040fe20003fc4070 */
[----:B------:R-:W-:Y:S01]  /*1d6a0*/  @!P4 IMAD.MOV R168, RZ, RZ, -R168 ;  /* 0x000000ffffa8c224 */ /* 0x000fe200078e0aa8 */
[----:B------:R-:W-:Y:S01]  /*1d6b0*/  ISETP.GT.U32.AND P4, PT, R3, R171, PT ;  /* 0x000000ab0300720c */ /* 0x000fe20003f84070 */
[----:B------:R-:W-:Y:S01]  /*1d6c0*/  @!P1 IMAD.IADD R173, R173, 0x1, -R3 ;  /* 0x00000001adad9824 */ /* 0x000fe200078e0a03 */
[----:B------:R-:W-:Y:S01]  /*1d6d0*/  ISETP.GT.U32.AND P1, PT, R3, R172, PT ;  /* 0x000000ac0300720c */ /* 0x000fe20003f24070 */
[----:B------:R-:W-:Y:S01]  /*1d6e0*/  IMAD.HI.U32 R5, R4, R175, RZ ;  /* 0x000000af04057227 */ /* 0x000fe200078e00ff */
[----:B------:R-:W-:-:S03]  /*1d6f0*/  ISETP.GE.AND P2, PT, R201, RZ, PT ;  /* 0x000000ffc900720c */ /* 0x000fc60003f46270 */
[----:B------:R-:W-:Y:S02]  /*1d700*/  IMAD.MOV R5, RZ, RZ, -R5 ;  /* 0x000000ffff057224 */ /* 0x000fe400078e0a05 */
[----:B------:R-:W-:Y:S02]  /*1d710*/  IMAD.MOV.U32 R201, RZ, RZ, R197 ;  /* 0x000000ffffc97224 */ /* 0x000fe400078e00c5 */
[----:B------:R-:W-:Y:S02]  /*1d720*/  IMAD.MOV.U32 R197, RZ, RZ, R192 ;  /* 0x000000ffffc57224 */ /* 0x000fe400078e00c0 */
[----:B------:R-:W-:Y:S02]  /*1d730*/  IMAD.MOV.U32 R192, RZ, RZ, R185 ;  /* 0x000000ffffc07224 */ /* 0x000fe400078e00b9 */
[----:B------:R-:W-:Y:S01]  /*1d740*/  IMAD.MOV.U32 R185, RZ, RZ, R174 ;  /* 0x000000ffffb97224 */ /* 0x000fe200078e00ae */
[----:B------:R-:W-:Y:S01]  /*1d750*/  IABS R174, R205 ;  /* 0x000000cd00ae7213 */ /* 0x000fe20000000000 */
[----:B------:R-:W-:-:S02]  /*1d760*/  IMAD R175, R3, R5, R175 ;  /* 0x0000000503af7224 */ /* 0x000fc400078e02af */
[--C-:B------:R-:W-:Y:S01]  /*1d770*/  @!P6 IMAD.IADD R170, R170, 0x1, -R3.reuse ;  /* 0x00000001aaaae824 */ /* 0x100fe200078e0a03 */
[----:B------:R-:W-:Y:S01]  /*1d780*/  ISETP.GE.AND P6, PT, R206, RZ, PT ;  /* 0x000000ffce00720c */ /* 0x000fe20003fc6270 */
[----:B------:R-:W-:Y:S02]  /*1d790*/  @!P4 IMAD.IADD R171, R171, 0x1, -R3 ;  /* 0x00000001ababc824 */ /* 0x000fe400078e0a03 */
[----:B------:R-:W-:Y:S02]  /*1d7a0*/  IMAD.MOV.U32 R206, RZ, RZ, R198 ;  /* 0x000000ffffce7224 */ /* 0x000fe400078e00c6 */
[----:B------:R-:W-:Y:S02]  /*1d7b0*/  IMAD.MOV.U32 R198, RZ, RZ, R193 ;  /* 0x000000ffffc67224 */ /* 0x000fe400078e00c1 */
[----:B------:R-:W-:Y:S01]  /*1d7c0*/  @!P1 IMAD.IADD R172, R172, 0x1, -R3 ;  /* 0x00000001acac9824 */ /* 0x000fe200078e0a03 */
[----:B------:R-:W-:Y:S01]  /*1d7d0*/  ISETP.GT.U32.AND P1, PT, R3, R175, PT ;  /* 0x000000af0300720c */ /* 0x000fe20003f24070 */
[----:B------:R-:W-:-:S02]  /*1d7e0*/  IMAD.MOV.U32 R193, RZ, RZ, R192 ;  /* 0x000000ffffc17224 */ /* 0x000fc400078e00c0 */
[----:B------:R-:W-:Y:S02]  /*1d7f0*/  IMAD.MOV.U32 R192, RZ, RZ, R188 ;  /* 0x000000ffffc07224 */ /* 0x000fe400078e00bc */
[----:B------:R-:W-:-:S04]  /*1d800*/  IMAD.HI.U32 R2, R4, R174, RZ ;  /* 0x000000ae04027227 */ /* 0x000fc800078e00ff */
[----:B------:R-:W-:Y:S01]  /*1d810*/  @!P2 IMAD.MOV R171, RZ, RZ, -R171 ;  /* 0x000000ffffaba224 */ /* 0x000fe200078e0aab */
[----:B------:R-:W-:Y:S01]  /*1d820*/  ISETP.GE.AND P2, PT, R202, RZ, PT ;  /* 0x000000ffca00720c */ /* 0x000fe20003f46270 */
[----:B------:R-:W-:Y:S02]  /*1d830*/  IMAD.MOV.U32 R188, RZ, RZ, R185 ;  /* 0x000000ffffbc7224 */ /* 0x000fe400078e00b9 */
[----:B------:R-:W-:Y:S02]  /*1d840*/  IMAD.MOV.U32 R185, RZ, RZ, R180 ;  /* 0x000000ffffb97224 */ /* 0x000fe400078e00b4 */
[----:B------:R-:W-:Y:S02]  /*1d850*/  IMAD.MOV.U32 R202, RZ, RZ, R201 ;  /* 0x000000ffffca7224 */ /* 0x000fe400078e00c9 */
[----:B------:R-:W-:Y:S01]  /*1d860*/  IMAD.MOV.U32 R180, RZ, RZ, R176 ;  /* 0x000000ffffb47224 */ /* 0x000fe200078e00b0 */
[----:B------:R-:W-:Y:S01]  /*1d870*/  IABS R176, R204 ;  /* 0x000000cc00b07213 */ /* 0x000fe20000000000 */
[----:B------:R-:W-:-:S02]  /*1d880*/  IMAD.MOV.U32 R201, RZ, RZ, R200 ;  /* 0x000000ffffc97224 */ /* 0x000fc400078e00c8 */
[----:B------:R-:W-:Y:S02]  /*1d890*/  IMAD.MOV R2, RZ, RZ, -R2 ;  /* 0x000000ffff027224 */ /* 0x000fe400078e0a02 */
[----:B------:R-:W-:Y:S02]  /*1d8a0*/  IMAD.MOV.U32 R200, RZ, RZ, R199 ;  /* 0x000000ffffc87224 */ /* 0x000fe400078e00c7 */
[----:B------:R-:W-:Y:S02]  /*1d8b0*/  IMAD.MOV.U32 R199, RZ, RZ, R198 ;  /* 0x000000ffffc77224 */ /* 0x000fe400078e00c6 */
[----:B------:R-:W-:Y:S02]  /*1d8c0*/  IMAD.MOV.U32 R198, RZ, RZ, R197 ;  /* 0x000000ffffc67224 */ /* 0x000fe400078e00c5 */
[----:B------:R-:W-:Y:S02]  /*1d8d0*/  IMAD.MOV.U32 R197, RZ, RZ, R196 ;  /* 0x000000ffffc57224 */ /* 0x000fe400078e00c4 */
[----:B------:R-:W-:-:S02]  /*1d8e0*/  IMAD R174, R3, R2, R174 ;  /* 0x0000000203ae7224 */ /* 0x000fc400078e02ae */
[----:B------:R-:W-:Y:S02]  /*1d8f0*/  IMAD.MOV.U32 R196, RZ, RZ, R195 ;  /* 0x000000ffffc47224 */ /* 0x000fe400078e00c3 */
[----:B------:R-:W-:-:S04]  /*1d900*/  IMAD.HI.U32 R2, R4, R176, RZ ;  /* 0x000000b004027227 */ /* 0x000fc800078e00ff */
[----:B------:R-:W-:Y:S02]  /*1d910*/  IMAD.MOV.U32 R195, RZ, RZ, R194 ;  /* 0x000000ffffc37224 */ /* 0x000fe400078e00c2 */
[----:B------:R-:W-:Y:S02]  /*1d920*/  IMAD.MOV.U32 R194, RZ, RZ, R191 ;  /* 0x000000ffffc27224 */ /* 0x000fe400078e00bf */
[----:B------:R-:W-:Y:S02]  /*1d930*/  IMAD.MOV.U32 R191, RZ, RZ, R190 ;  /* 0x000000ffffbf7224 */ /* 0x000fe400078e00be */
[----:B------:R-:W-:Y:S01]  /*1d940*/  IMAD.MOV.U32 R190, RZ, RZ, R177 ;  /* 0x000000ffffbe7224 */ /* 0x000fe200078e00b1 */
[----:B------:R-:W-:Y:S01]  /*1d950*/  IABS R177, R203 ;  /* 0x000000cb00b17213 */ /* 0x000fe20000000000 */
[----:B------:R-:W-:Y:S02]  /*1d960*/  @!P1 IMAD.IADD R175, R175, 0x1, -R3 ;  /* 0x00000001afaf9824 */ /* 0x000fe400078e0a03 */
[----:B------:R-:W-:Y:S01]  /*1d970*/  IMAD.MOV R2, RZ, RZ, -R2 ;  /* 0x000000ffff027224 */ /* 0x000fe200078e0a02 */
[----:B------:R-:W-:-:S02]  /*1d980*/  ISETP.GE.AND P3, PT, R208, RZ, PT ;  /* 0x000000ffd000720c */ /* 0x000fc40003f66270 */
[C---:B------:R-:W-:Y:S01]  /*1d990*/  ISETP.GT.U32.AND P1, PT, R3.reuse, R175, PT ;  /* 0x000000af0300720c */ /* 0x040fe20003f24070 */
[----:B------:R-:W-:Y:S02]  /*1d9a0*/  IMAD R176, R3, R2, R176 ;  /* 0x0000000203b07224 */ /* 0x000fe400078e02b0 */
[----:B------:R-:W-:-:S04]  /*1d9b0*/  IMAD.HI.U32 R2, R4, R177, RZ ;  /* 0x000000b104027227 */ /* 0x000fc800078e00ff */
[----:B------:R-:W-:-:S04]  /*1d9c0*/  IMAD.MOV R2, RZ, RZ, -R2 ;  /* 0x000000ffff027224 */ /* 0x000fc800078e0a02 */
[C---:B------:R-:W-:Y:S02]  /*1d9d0*/  IMAD R177, R3.reuse, R2, R177 ;  /* 0x0000000203b17224 */ /* 0x040fe400078e02b1 */
[----:B------:R-:W-:Y:S01]  /*1d9e0*/  @!P3 IMAD.MOV R169, RZ, RZ, -R169 ;  /* 0x000000ffffa9b224 */ /* 0x000fe200078e0aa9 */
[----:B------:R-:W-:Y:S01]  /*1d9f0*/  ISETP.GT.U32.AND P3, PT, R3, R173, PT ;  /* 0x000000ad0300720c */ /* 0x000fe20003f64070 */
[----:B------:R-:W-:Y:S01]  /*1da00*/  @!P1 IMAD.IADD R175, R175, 0x1, -R3 ;  /* 0x00000001afaf9824 */ /* 0x000fe200078e0a03 */
[----:B------:R-:W-:Y:S02]  /*1da10*/  ISETP.GT.U32.AND P1, PT, R3, R177, PT ;  /* 0x000000b10300720c */ /* 0x000fe40003f24070 */
[----:B------:R-:W-:Y:S01]  /*1da20*/  ISETP.GE.AND P0, PT, R207, RZ, PT ;  /* 0x000000ffcf00720c */ /* 0x000fe20003f06270 */
[----:B------:R-:W-:Y:S01]  /*1da30*/  @!P6 IMAD.MOV R172, RZ, RZ, -R172 ;  /* 0x000000fffface224 */ /* 0x000fe200078e0aac */
[----:B------:R-:W-:Y:S01]  /*1da40*/  ISETP.GE.AND P6, PT, R204, RZ, PT ;  /* 0x000000ffcc00720c */ /* 0x000fe20003fc6270 */
[----:B------:R-:W-:-:S02]  /*1da50*/  IMAD.MOV.U32 R207, RZ, RZ, R200 ;  /* 0x000000ffffcf7224 */ /* 0x000fc400078e00c8 */
[----:B------:R-:W-:Y:S02]  /*1da60*/  IMAD.MOV.U32 R204, RZ, RZ, R193 ;  /* 0x000000ffffcc7224 */ /* 0x000fe400078e00c1 */
[----:B------:R-:W-:Y:S02]  /*1da70*/  IMAD.MOV.U32 R193, RZ, RZ, R192 ;  /* 0x000000ffffc17224 */ /* 0x000fe400078e00c0 */
[----:B------:R-:W-:Y:S02]  /*1da80*/  IMAD.MOV.U32 R192, RZ, RZ, R188 ;  /* 0x000000ffffc07224 */ /* 0x000fe400078e00bc */
[--C-:B------:R-:W-:Y:S02]  /*1da90*/  @!P3 IMAD.IADD R173, R173, 0x1, -R3.reuse ;  /* 0x00000001adadb824 */ /* 0x100fe400078e0a03 */
[----:B------:R-:W-:Y:S01]  /*1daa0*/  IMAD.MOV.U32 R188, RZ, RZ, R182 ;  /* 0x000000ffffbc7224 */ /* 0x000fe200078e00b6 */
[----:B------:R-:W-:Y:S01]  /*1dab0*/  IABS R182, R207 ;  /* 0x000000cf00b67213 */ /* 0x000fe20000000000 */
[----:B------:R-:W-:-:S02]  /*1dac0*/  @!P1 IMAD.IADD R177, R177, 0x1, -R3 ;  /* 0x00000001b1b19824 */ /* 0x000fc400078e0a03 */
[----:B------:R-:W-:Y:S02]  /*1dad0*/  @!P0 IMAD.MOV R173, RZ, RZ, -R173 ;  /* 0x000000ffffad8224 */ /* 0x000fe400078e0aad */
[----:B------:R-:W-:Y:S01]  /*1dae0*/  IMAD.HI.U32 R7, R4, R182, RZ ;  /* 0x000000b604077227 */ /* 0x000fe200078e00ff */
[C---:B------:R-:W-:Y:S02]  /*1daf0*/  ISETP.GT.U32.AND P0, PT, R3.reuse, R177, PT ;  /* 0x000000b10300720c */ /* 0x040fe40003f04070 */
[----:B------:R-:W-:Y:S01]  /*1db00*/  ISETP.GT.U32.AND P3, PT, R3, R176, PT ;  /* 0x000000b00300720c */ /* 0x000fe20003f64070 */
[----:B------:R-:W-:Y:S02]  /*1db10*/  IMAD.MOV.U32 R211, RZ, RZ, R202 ;  /* 0x000000ffffd37224 */ /* 0x000fe400078e00ca */
[----:B------:R-:W-:Y:S02]  /*1db20*/  IMAD.MOV.U32 R202, RZ, RZ, R199 ;  /* 0x000000ffffca7224 */ /* 0x000fe400078e00c7 */
[----:B------:R-:W-:-:S02]  /*1db30*/  IMAD.MOV R7, RZ, RZ, -R7 ;  /* 0x000000ffff077224 */ /* 0x000fc400078e0a07 */
[----:B------:R-:W-:Y:S02]  /*1db40*/  IMAD.MOV.U32 R199, RZ, RZ, R194 ;  /* 0x000000ffffc77224 */ /* 0x000fe400078e00c2 */
[----:B------:R-:W-:Y:S02]  /*1db50*/  IMAD.MOV.U32 R194, RZ, RZ, R179 ;  /* 0x000000ffffc27224 */ /* 0x000fe400078e00b3 */
[----:B------:R-:W-:Y:S02]  /*1db60*/  IMAD R182, R3, R7, R182 ;  /* 0x0000000703b67224 */ /* 0x000fe400078e02b6 */
[----:B------:R-:W-:Y:S02]  /*1db70*/  IMAD.MOV.U32 R212, RZ, RZ, R201 ;  /* 0x000000ffffd47224 */ /* 0x000fe400078e00c9 */
[----:B------:R-:W-:Y:S02]  /*1db80*/  IMAD.MOV.U32 R200, RZ, RZ, R191 ;  /* 0x000000ffffc87224 */ /* 0x000fe400078e00bf */
[----:B------:R-:W-:-:S02]  /*1db90*/  IMAD.MOV.U32 R201, RZ, RZ, R198 ;  /* 0x000000ffffc97224 */ /* 0x000fc400078e00c6 */
[----:B------:R-:W-:Y:S02]  /*1dba0*/  IMAD.MOV.U32 R191, RZ, RZ, R180 ;  /* 0x000000ffffbf7224 */ /* 0x000fe400078e00b4 */
[----:B------:R-:W-:Y:S02]  /*1dbb0*/  IMAD.MOV.U32 R198, RZ, RZ, R197 ;  /* 0x000000ffffc67224 */ /* 0x000fe400078e00c5 */
[----:B------:R-:W-:Y:S01]  /*1dbc0*/  @!P0 IMAD.IADD R177, R177, 0x1, -R3 ;  /* 0x00000001b1b18824 */ /* 0x000fe200078e0a03 */
[----:B------:R-:W-:Y:S01]  /*1dbd0*/  ISETP.GT.U32.AND P0, PT, R3, R182, PT ;  /* 0x000000b60300720c */ /* 0x000fe20003f04070 */
[----:B------:R-:W-:Y:S02]  /*1dbe0*/  IMAD.MOV.U32 R197, RZ, RZ, R196 ;  /* 0x000000ffffc57224 */ /* 0x000fe400078e00c4 */
[----:B------:R-:W-:Y:S02]  /*1dbf0*/  IMAD.MOV.U32 R196, RZ, RZ, R195 ;  /* 0x000000ffffc47224 */ /* 0x000fe400078e00c3 */
[----:B------:R-:W-:-:S02]  /*1dc00*/  IMAD.MOV.U32 R195, RZ, RZ, R190 ;  /* 0x000000ffffc37224 */ /* 0x000fc400078e00be */
[----:B------:R-:W-:Y:S01]  /*1dc10*/  IMAD.MOV.U32 R190, RZ, RZ, R178 ;  /* 0x000000ffffbe7224 */ /* 0x000fe200078e00b2 */
[----:B------:R-:W-:Y:S01]  /*1dc20*/  IABS R178, R206 ;  /* 0x000000ce00b27213 */ /* 0x000fe20000000000 */
[----:B------:R-:W-:Y:S02]  /*1dc30*/  @!P3 IMAD.IADD R176, R176, 0x1, -R3 ;  /* 0x00000001b0b0b824 */ /* 0x000fe400078e0a03 */
[----:B------:R-:W-:Y:S01]  /*1dc40*/  @!P5 IMAD.MOV R170, RZ, RZ, -R170 ;  /* 0x000000ffffaad224 */ /* 0x000fe200078e0aaa */
[----:B------:R-:W-:Y:S01]  /*1dc50*/  ISETP.GE.AND P5, PT, R205, RZ, PT ;  /* 0x000000ffcd00720c */ /* 0x000fe20003fa6270 */
[----:B------:R-:W-:Y:S01]  /*1dc60*/  IMAD.MOV.U32 R205, RZ, RZ, R181 ;  /* 0x000000ffffcd7224 */ /* 0x000fe200078e00b5 */
[----:B------:R-:W-:Y:S01]  /*1dc70*/  ISETP.GT.U32.AND P3, PT, R3, R176, PT ;  /* 0x000000b00300720c */ /* 0x000fe20003f64070 */
[----:B------:R-:W-:-:S04]  /*1dc80*/  IMAD.HI.U32 R6, R4, R178, RZ ;  /* 0x000000b204067227 */ /* 0x000fc800078e00ff */
[----:B------:R-:W-:Y:S01]  /*1dc90*/  IMAD.MOV R6, RZ, RZ, -R6 ;  /* 0x000000ffff067224 */ /* 0x000fe200078e0a06 */
[----:B---3--:R-:W-:Y:S02]  /*1dca0*/  IABS R179, R215 ;  /* 0x000000d700b37213 */ /* 0x008fe40000000000 */
[----:B----4-:R-:W-:-:S03]  /*1dcb0*/  IABS R180, R214 ;  /* 0x000000d600b47213 */ /* 0x010fc60000000000 */
[----:B------:R-:W-:-:S04]  /*1dcc0*/  IMAD.HI.U32 R5, R4, R179, RZ ;  /* 0x000000b304057227 */ /* 0x000fc800078e00ff */
[----:B------:R-:W-:Y:S02]  /*1dcd0*/  IMAD.MOV R5, RZ, RZ, -R5 ;  /* 0x000000ffff057224 */ /* 0x000fe400078e0a05 */
[----:B------:R-:W-:Y:S01]  /*1dce0*/  IMAD.HI.U32 R2, R4, R180, RZ ;  /* 0x000000b404027227 */ /* 0x000fe200078e00ff */
[----:B--2---:R-:W-:-:S03]  /*1dcf0*/  IABS R181, R213 ;  /* 0x000000d500b57213 */ /* 0x004fc60000000000 */
[C---:B------:R-:W-:Y:S02]  /*1dd00*/  IMAD R179, R3.reuse, R5, R179 ;  /* 0x0000000503b37224 */ /* 0x040fe400078e02b3 */
[----:B------:R-:W-:Y:S02]  /*1dd10*/  IMAD.MOV R2, RZ, RZ, -R2 ;  /* 0x000000ffff027224 */ /* 0x000fe400078e0a02 */
[----:B------:R-:W-:Y:S01]  /*1dd20*/  @!P0 IMAD.IADD R182, R182, 0x1, -R3 ;  /* 0x00000001b6b68824 */ /* 0x000fe200078e0a03 */
[C---:B------:R-:W-:Y:S01]  /*1dd30*/  ISETP.GT.U32.AND P1, PT, R3.reuse, R179, PT ;  /* 0x000000b30300720c */ /* 0x040fe20003f24070 */
[C---:B------:R-:W-:Y:S01]  /*1dd40*/  IMAD R180, R3.reuse, R2, R180 ;  /* 0x0000000203b47224 */ /* 0x040fe200078e02b4 */
[----:B------:R-:W-:Y:S01]  /*1dd50*/  ISETP.GE.AND P0, PT, R214, RZ, PT ;  /* 0x000000ffd600720c */ /* 0x000fe20003f06270 */
[----:B------:R-:W-:Y:S01]  /*1dd60*/  IMAD.HI.U32 R2, R4, R181, RZ ;  /* 0x000000b504027227 */ /* 0x000fe200078e00ff */
[----:B------:R-:W2:Y:S03]  /*1dd70*/  LDL.LU R214, [R1+0x720] ;  /* 0x0007200001d67983 */ /* 0x000ea60000300800 */
[----:B------:R-:W-:-:S02]  /*1dd80*/  IMAD R178, R3, R6, R178 ;  /* 0x0000000603b27224 */ /* 0x000fc400078e02b2 */
[----:B------:R-:W-:Y:S02]  /*1dd90*/  IMAD.MOV R2, RZ, RZ, -R2 ;  /* 0x000000ffff027224 */ /* 0x000fe400078e0a02 */
[----:B------:R-:W-:Y:S01]  /*1dda0*/  @!P3 IMAD.IADD R176, R176, 0x1, -R3 ;  /* 0x00000001b0b0b824 */ /* 0x000fe200078e0a03 */
[C---:B------:R-:W-:Y:S01]  /*1ddb0*/  ISETP.GT.U32.AND P3, PT, R3.reuse, R178, PT ;  /* 0x000000b20300720c */ /* 0x040fe20003f64070 */
[----:B------:R-:W-:Y:S02]  /*1ddc0*/  IMAD R181, R3, R2, R181 ;  /* 0x0000000203b57224 */ /* 0x000fe400078e02b5 */
[----:B------:R-:W-:-:S03]  /*1ddd0*/  @!P1 IMAD.IADD R179, R179, 0x1, -R3 ;  /* 0x00000001b3b39824 */ /* 0x000fc600078e0a03 */
[----:B------:R-:W-:Y:S01]  /*1dde0*/  ISETP.GT.U32.AND P1, PT, R3, R181, PT ;  /* 0x000000b50300720c */ /* 0x000fe20003f24070 */
[----:B------:R-:W-:Y:S02]  /*1ddf0*/  IMAD.MOV.U32 R209, RZ, RZ, R201 ;  /* 0x000000ffffd17224 */ /* 0x000fe400078e00c9 */
[----:B------:R-:W-:Y:S02]  /*1de00*/  IMAD.MOV.U32 R201, RZ, RZ, R200 ;  /* 0x000000ffffc97224 */ /* 0x000fe400078e00c8 */
[----:B------:R-:W-:Y:S01]  /*1de10*/  IMAD.MOV.U32 R200, RZ, RZ, R183 ;  /* 0x000000ffffc87224 */ /* 0x000fe200078e00b7 */
[----:B------:R-:W-:Y:S01]  /*1de20*/  IABS R183, R212 ;  /* 0x000000d400b77213 */ /* 0x000fe20000000000 */
[----:B------:R-:W-:-:S04]  /*1de30*/  @!P3 IMAD.IADD R178, R178, 0x1, -R3 ;  /* 0x00000001b2b2b824 */ /* 0x000fc800078e0a03 */
[----:B------:R-:W-:-:S04]  /*1de40*/  IMAD.HI.U32 R6, R4, R183, RZ ;  /* 0x000000b704067227 */ /* 0x000fc800078e00ff */
[----:B------:R-:W-:Y:S01]  /*1de50*/  @!P1 IMAD.IADD R181, R181, 0x1, -R3 ;  /* 0x00000001b5b59824 */ /* 0x000fe200078e0a03 */
[----:B------:R-:W-:Y:S01]  /*1de60*/  ISETP.GT.U32.AND P1, PT, R3, R178, PT ;  /* 0x000000b20300720c */ /* 0x000fe20003f24070 */
[----:B------:R-:W-:-:S04]  /*1de70*/  IMAD.MOV R6, RZ, RZ, -R6 ;  /* 0x000000ffff067224 */ /* 0x000fc800078e0a06 */
[----:B------:R-:W-:-:S08]  /*1de80*/  IMAD R183, R3, R6, R183 ;  /* 0x0000000603b77224 */ /* 0x000fd000078e02b7 */
[----:B------:R-:W-:Y:S01]  /*1de90*/  @!P1 IMAD.IADD R178, R178, 0x1, -R3 ;  /* 0x00000001b2b29824 */ /* 0x000fe200078e0a03 */
[----:B------:R-:W-:-:S13]  /*1dea0*/  ISETP.GT.U32.AND P1, PT, R3, R183, PT ;  /* 0x000000b70300720c */ /* 0x000fda0003f24070 */
[----:B------:R-:W-:Y:S01]  /*1deb0*/  @!P1 IMAD.IADD R183, R183, 0x1, -R3 ;  /* 0x00000001b7b79824 */ /* 0x000fe200078e0a03 */
[----:B------:R-:W-:Y:S02]  /*1dec0*/  ISETP.GE.AND P1, PT, R213, RZ, PT ;  /* 0x000000ffd500720c */ /* 0x000fe40003f26270 */
[----:B------:R-:W3:Y:S01]  /*1ded0*/  LDL.LU R213, [R1+0x72c] ;  /* 0x00072c0001d57983 */ /* 0x000ee20000300800 */
[----:B------:R-:W-:-:S13]  /*1dee0*/  ISETP.GT.U32.AND P4, PT, R3, R174, PT ;  /* 0x000000ae0300720c */ /* 0x000fda0003f84070 */
[----:B------:R-:W-:-:S05]  /*1def0*/  @!P4 IMAD.IADD R174, R174, 0x1, -R3 ;  /* 0x00000001aeaec824 */ /* 0x000fca00078e0a03 */
[C---:B------:R-:W-:Y:S02]  /*1df00*/  ISETP.GT.U32.AND P4, PT, R3.reuse, R174, PT ;  /* 0x000000ae0300720c */ /* 0x040fe40003f84070 */
[----:B------:R-:W-:Y:S01]  /*1df10*/  ISETP.GT.U32.AND P3, PT, R3, R180, PT ;  /* 0x000000b40300720c */ /* 0x000fe20003f64070 */
[----:B------:R-:W-:Y:S02]  /*1df20*/  IMAD.MOV.U32 R210, RZ, RZ, R202 ;  /* 0x000000ffffd27224 */ /* 0x000fe400078e00ca */
[----:B------:R-:W-:Y:S02]  /*1df30*/  IMAD.MOV.U32 R202, RZ, RZ, R195 ;  /* 0x000000ffffca7224 */ /* 0x000fe400078e00c3 */
[----:B------:R-:W-:Y:S01]  /*1df40*/  IMAD.MOV.U32 R195, RZ, RZ, R184 ;  /* 0x000000ffffc37224 */ /* 0x000fe200078e00b8 */
[----:B------:R-:W-:-:S05]  /*1df50*/  IABS R184, R211 ;  /* 0x000000d300b87213 */ /* 0x000fca0000000000 */
[----:B------:R-:W-:Y:S01]  /*1df60*/  @!P4 IMAD.IADD R174, R174, 0x1, -R3 ;  /* 0x00000001aeaec824 */ /* 0x000fe200078e0a03 */
[----:B------:R-:W-:Y:S01]  /*1df70*/  ISETP.GE.AND P4, PT, R203, RZ, PT ;  /* 0x000000ffcb00720c */ /* 0x000fe20003f86270 */
[----:B------:R-:W-:Y:S02]  /*1df80*/  IMAD.MOV.U32 R203, RZ, RZ, R194 ;  /* 0x000000ffffcb7224 */ /* 0x000fe400078e00c2 */
[----:B------:R-:W-:Y:S01]  /*1df90*/  IMAD.MOV.U32 R194, RZ, RZ, R185 ;  /* 0x000000ffffc27224 */ /* 0x000fe200078e00b9 */
[----:B------:R-:W-:Y:S01]  /*1dfa0*/  IABS R185, R210 ;  /* 0x000000d200b97213 */ /* 0x000fe20000000000 */
[----:B------:R-:W-:Y:S02]  /*1dfb0*/  @!P3 IMAD.IADD R180, R180, 0x1, -R3 ;  /* 0x00000001b4b4b824 */ /* 0x000fe400078e0a03 */
[----:B------:R-:W-:Y:S01]  /*1dfc0*/  @!P6 IMAD.MOV R176, RZ, RZ, -R176 ;  /* 0x000000ffffb0e224 */ /* 0x000fe200078e0ab0 */
[C---:B------:R-:W-:Y:S01]  /*1dfd0*/  ISETP.GT.U32.AND P6, PT, R3.reuse, R181, PT ;  /* 0x000000b50300720c */ /* 0x040fe20003fc4070 */
[----:B------:R-:W-:Y:S01]  /*1dfe0*/  @!P2 IMAD.MOV R175, RZ, RZ, -R175 ;  /* 0x000000ffffafa224 */ /* 0x000fe200078e0aaf */
[----:B------:R-:W-:Y:S01]  /*1dff0*/  ISETP.GT.U32.AND P2, PT, R3, R179, PT ;  /* 0x000000b30300720c */ /* 0x000fe20003f44070 */
[----:B------:R-:W-:-:S04]  /*1e000*/  IMAD.HI.U32 R2, R4, R185, RZ ;  /* 0x000000b904027227 */ /* 0x000fc800078e00ff */
[----:B------:R-:W-:-:S04]  /*1e010*/  IMAD.HI.U32 R5, R4, R184, RZ ;  /* 0x000000b804057227 */ /* 0x000fc800078e00ff */
[----:B------:R-:W-:Y:S01]  /*1e020*/  @!P5 IMAD.MOV R174, RZ, RZ, -R174 ;  /* 0x000000ffffaed224 */ /* 0x000fe200078e0aae */
[C---:B------:R-:W-:Y:S01]  /*1e030*/  ISETP.GT.U32.AND P5, PT, R3.reuse, R180, PT ;  /* 0x000000b40300720c */ /* 0x040fe20003fa4070 */
[----:B------:R-:W-:Y:S02]  /*1e040*/  IMAD.MOV R2, RZ, RZ, -R2 ;  /* 0x000000ffff027224 */ /* 0x000fe400078e0a02 */
[----:B------:R-:W-:Y:S02]  /*1e050*/  IMAD.MOV R5, RZ, RZ, -R5 ;  /* 0x000000ffff057224 */ /* 0x000fe400078e0a05 */
[C---:B------:R-:W-:Y:S02]  /*1e060*/  IMAD R185, R3.reuse, R2, R185 ;  /* 0x0000000203b97224 */ /* 0x040fe400078e02b9 */
[----:B------:R-:W-:Y:S02]  /*1e070*/  IMAD R184, R3, R5, R184 ;  /* 0x0000000503b87224 */ /* 0x000fe400078e02b8 */
[----:B------:R-:W-:-:S02]  /*1e080*/  IMAD.MOV.U32 R208, RZ, RZ, R205 ;  /* 0x000000ffffd07224 */ /* 0x000fc400078e00cd */
[----:B------:R-:W-:Y:S01]  /*1e090*/  @!P6 IMAD.IADD R181, R181, 0x1, -R3 ;  /* 0x00000001b5b5e824 */ /* 0x000fe200078e0a03 */
[----:B------:R-:W-:Y:S01]  /*1e0a0*/  ISETP.GT.U32.AND P6, PT, R3, R185, PT ;  /* 0x000000b90300720c */ /* 0x000fe20003fc4070 */
[----:B------:R-:W-:Y:S02]  /*1e0b0*/  IMAD.MOV.U32 R205, RZ, RZ, R203 ;  /* 0x000000ffffcd7224 */ /* 0x000fe400078e00cb */
[----:B------:R-:W-:Y:S01]  /*1e0c0*/  @!P2 IMAD.IADD R179, R179, 0x1, -R3 ;  /* 0x00000001b3b3a824 */ /* 0x000fe200078e0a03 */
[----:B------:R-:W-:Y:S01]  /*1e0d0*/  ISETP.GT.U32.AND P2, PT, R3, R184, PT ;  /* 0x000000b80300720c */ /* 0x000fe20003f44070 */
[----:B------:R-:W-:Y:S02]  /*1e0e0*/  IMAD.MOV.U32 R203, RZ, RZ, R202 ;  /* 0x000000ffffcb7224 */ /* 0x000fe400078e00ca */
[----:B------:R-:W-:Y:S02]  /*1e0f0*/  IMAD.MOV.U32 R202, RZ, RZ, R201 ;  /* 0x000000ffffca7224 */ /* 0x000fe400078e00c9 */
[----:B------:R-:W-:-:S02]  /*1e100*/  IMAD.MOV.U32 R201, RZ, RZ, R199 ;  /* 0x000000ffffc97224 */ /* 0x000fc400078e00c7 */
[----:B------:R-:W-:Y:S01]  /*1e110*/  @!P5 IMAD.IADD R180, R180, 0x1, -R3 ;  /* 0x00000001b4b4d824 */ /* 0x000fe200078e0a03 */
[----:B------:R-:W-:Y:S01]  /*1e120*/  ISETP.GE.AND P5, PT, R215, RZ, PT ;  /* 0x000000ffd700720c */ /* 0x000fe20003fa6270 */
[----:B------:R-:W-:Y:S01]  /*1e130*/  IMAD.MOV.U32 R199, RZ, RZ, R187 ;  /* 0x000000ffffc77224 */ /* 0x000fe200078e00bb */
[----:B------:R-:W-:Y:S01]  /*1e140*/  IABS R187, R209 ;  /* 0x000000d100bb7213 */ /* 0x000fe20000000000 */
[----:B------:R-:W-:Y:S01]  /*1e150*/  @!P4 IMAD.MOV R177, RZ, RZ, -R177 ;  /* 0x000000ffffb1c224 */ /* 0x000fe200078e0ab1 */
[----:B------:R-:W-:Y:S01]  /*1e160*/  ISETP.GE.AND P3, PT, R206, RZ, PT ;  /* 0x000000ffce00720c */ /* 0x000fe20003f66270 */
[----:B------:R-:W-:Y:S01]  /*1e170*/  IMAD.MOV.U32 R206, RZ, RZ, R186 ;  /* 0x000000ffffce7224 */ /* 0x000fe200078e00ba */
[----:B------:R-:W-:Y:S01]  /*1e180*/  ISETP.GT.U32.AND P4, PT, R3, R182, PT ;  /* 0x000000b60300720c */ /* 0x000fe20003f84070 */
[----:B------:R-:W-:Y:S01]  /*1e190*/  IMAD.HI.U32 R2, R4, R187, RZ ;  /* 0x000000bb04027227 */ /* 0x000fe200078e00ff */
[----:B------:R-:W-:Y:S01]  /*1e1a0*/  IABS R186, R189 ;  /* 0x000000bd00ba7213 */ /* 0x000fe20000000000 */
[----:B------:R-:W4:Y:S02]  /*1e1b0*/  LDL.LU R215, [R1+0x75c] ;  /* 0x00075c0001d77983 */ /* 0x000f240000300800 */
[----:B------:R-:W-:-:S02]  /*1e1c0*/  @!P6 IMAD.IADD R185, R185, 0x1, -R3 ;  /* 0x00000001b9b9e824 */ /* 0x000fc400078e0a03 */
[----:B------:R-:W-:Y:S02]  /*1e1d0*/  IMAD.MOV R2, RZ, RZ, -R2 ;  /* 0x000000ffff027224 */ /* 0x000fe400078e0a02 */
[----:B------:R-:W-:Y:S01]  /*1e1e0*/  @!P2 IMAD.IADD R184, R184, 0x1, -R3 ;  /* 0x00000001b8b8a824 */ /* 0x000fe200078e0a03 */
[----:B------:R-:W-:Y:S01]  /*1e1f0*/  ISETP.GE.AND P2, PT, R207, RZ, PT ;  /* 0x000000ffcf00720c */ /* 0x000fe20003f46270 */
[----:B------:R-:W-:-:S04]  /*1e200*/  IMAD.HI.U32 R5, R4, R186, RZ ;  /* 0x000000ba04057227 */ /* 0x000fc800078e00ff */
[----:B------:R-:W-:Y:S02]  /*1e210*/  IMAD.MOV.U32 R207, RZ, RZ, R206 ;  /* 0x000000ffffcf7224 */ /* 0x000fe400078e00ce */
[----:B------:R-:W-:Y:S02]  /*1e220*/  IMAD.MOV.U32 R206, RZ, RZ, R200 ;  /* 0x000000ffffce7224 */ /* 0x000fe400078e00c8 */
[----:B------:R-:W-:Y:S01]  /*1e230*/  @!P5 IMAD.MOV R179, RZ, RZ, -R179 ;  /* 0x000000ffffb3d224 */ /* 0x000fe200078e0ab3 */
[C---:B------:R-:W-:Y:S01]  /*1e240*/  ISETP.GT.U32.AND P5, PT, R3.reuse, R185, PT ;  /* 0x000000b90300720c */ /* 0x040fe20003fa4070 */
[----:B------:R-:W-:Y:S01]  /*1e250*/  IMAD.MOV.U32 R200, RZ, RZ, R188 ;  /* 0x000000ffffc87224 */ /* 0x000fe200078e00bc */
[----:B------:R-:W-:Y:S01]  /*1e260*/  IABS R188, R208 ;  /* 0x000000d000bc7213 */ /* 0x000fe20000000000 */
[----:B------:R-:W-:Y:S02]  /*1e270*/  IMAD R187, R3, R2, R187 ;  /* 0x0000000203bb7224 */ /* 0x000fe400078e02bb */
[----:B------:R-:W-:-:S02]  /*1e280*/  IMAD.MOV R5, RZ, RZ, -R5 ;  /* 0x000000ffff057224 */ /* 0x000fc400078e0a05 */
[----:B------:R-:W-:Y:S01]  /*1e290*/  @!P4 IMAD.IADD R182, R182, 0x1, -R3 ;  /* 0x00000001b6b6c824 */ /* 0x000fe200078e0a03 */
[C---:B------:R-:W-:Y:S01]  /*1e2a0*/  ISETP.GT.U32.AND P4, PT, R3.reuse, R187, PT ;  /* 0x000000bb0300720c */ /* 0x040fe20003f84070 */
[----:B------:R-:W-:Y:S02]  /*1e2b0*/  IMAD R186, R3, R5, R186 ;  /* 0x0000000503ba7224 */ /* 0x000fe400078e02ba */
[----:B------:R-:W-:-:S04]  /*1e2c0*/  IMAD.HI.U32 R2, R4, R188, RZ ;  /* 0x000000bc04027227 */ /* 0x000fc800078e00ff */
[----:B------:R-:W-:Y:S01]  /*1e2d0*/  @!P0 IMAD.MOV R180, RZ, RZ, -R180 ;  /* 0x000000ffffb48224 */ /* 0x000fe200078e0ab4 */
[----:B------:R-:W-:Y:S01]  /*1e2e0*/  ISETP.GT.U32.AND P0, PT, R3, R186, PT ;  /* 0x000000ba0300720c */ /* 0x000fe20003f04070 */
[----:B------:R-:W-:Y:S02]  /*1e2f0*/  IMAD.MOV R2, RZ, RZ, -R2 ;  /* 0x000000ffff027224 */ /* 0x000fe400078e0a02 */
[--C-:B------:R-:W-:Y:S01]  /*1e300*/  @!P5 IMAD.IADD R185, R185, 0x1, -R3.reuse ;  /* 0x00000001b9b9d824 */ /* 0x100fe200078e0a03 */
[----:B------:R-:W-:Y:S01]  /*1e310*/  ISETP.GE.AND P5, PT, R189, RZ, PT ;  /* 0x000000ffbd00720c */ /* 0x000fe20003fa6270 */
[C---:B------:R-:W-:Y:S01]  /*1e320*/  IMAD R188, R3.reuse, R2, R188 ;  /* 0x0000000203bc7224 */ /* 0x040fe200078e02bc */
[----:B------:R-:W-:Y:S01]  /*1e330*/  IABS R189, R207 ;  /* 0x000000cf00bd7213 */ /* 0x000fe20000000000 */
[----:B------:R-:W-:Y:S01]  /*1e340*/  @!P3 IMAD.MOV R178, RZ, RZ, -R178 ;  /* 0x000000ffffb2b224 */ /* 0x000fe200078e0ab2 */
[----:B------:R-:W-:Y:S01]  /*1e350*/  ISETP.GT.U32.AND P3, PT, R3, R183, PT ;  /* 0x000000b70300720c */ /* 0x000fe20003f64070 */
[----:B------:R-:W-:Y:S01]  /*1e360*/  @!P4 IMAD.IADD R187, R187, 0x1, -R3 ;  /* 0x00000001bbbbc824 */ /* 0x000fe200078e0a03 */
[----:B------:R-:W-:Y:S01]  /*1e370*/  ISETP.GT.U32.AND P4, PT, R3, R188, PT ;  /* 0x000000bc0300720c */ /* 0x000fe20003f84070 */
[----:B------:R-:W-:-:S04]  /*1e380*/  IMAD.HI.U32 R5, R4, R189, RZ ;  /* 0x000000bd04057227 */ /* 0x000fc800078e00ff */
[----:B------:R-:W-:Y:S01]  /*1e390*/  @!P1 IMAD.MOV R181, RZ, RZ, -R181 ;  /* 0x000000ffffb59224 */ /* 0x000fe200078e0ab5 */
[----:B------:R-:W-:Y:S01]  /*1e3a0*/  ISETP.GE.AND P1, PT, R212, RZ, PT ;  /* 0x000000ffd400720c */ /* 0x000fe20003f26270 */
[----:B------:R-:W-:Y:S02]  /*1e3b0*/  @!P0 IMAD.IADD R186, R186, 0x1, -R3 ;  /* 0x00000001baba8824 */ /* 0x000fe400078e0a03 */
[----:B------:R-:W-:Y:S01]  /*1e3c0*/  IMAD.MOV R5, RZ, RZ, -R5 ;  /* 0x000000ffff057224 */ /* 0x000fe200078e0a05 */
[C---:B------:R-:W-:Y:S01]  /*1e3d0*/  ISETP.GT.U32.AND P6, PT, R3.reuse, R184, PT ;  /* 0x000000b80300720c */ /* 0x040fe20003fc4070 */
[----:B------:R-:W-:Y:S01]  /*1e3e0*/  @!P2 IMAD.MOV R182, RZ, RZ, -R182 ;  /* 0x000000ffffb6a224 */ /* 0x000fe200078e0ab6 */
[C---:B------:R-:W-:Y:S01]  /*1e3f0*/  ISETP.GT.U32.AND P2, PT, R3.reuse, R186, PT ;  /* 0x000000ba0300720c */ /* 0x040fe20003f44070 */
[----:B------:R-:W-:Y:S01]  /*1e400*/  IMAD R189, R3, R5, R189 ;  /* 0x0000000503bd7224 */ /* 0x000fe200078e02bd */
[----:B------:R-:W-:Y:S01]  /*1e410*/  IABS R2, R206 ;  /* 0x000000ce00027213 */ /* 0x000fe20000000000 */
[----:B------:R-:W-:-:S02]  /*1e420*/  @!P3 IMAD.IADD R183, R183, 0x1, -R3 ;  /* 0x00000001b7b7b824 */ /* 0x000fc400078e0a03 */
[----:B------:R-:W-:Y:S01]  /*1e430*/  @!P4 IMAD.IADD R188, R188, 0x1, -R3 ;  /* 0x00000001bcbcc824 */ /* 0x000fe200078e0a03 */
[C---:B------:R-:W-:Y:S01]  /*1e440*/  ISETP.GT.U32.AND P4, PT, R3.reuse, R189, PT ;  /* 0x000000bd0300720c */ /* 0x040fe20003f84070 */
[----:B------:R-:W-:Y:S01]  /*1e450*/  @!P1 IMAD.MOV R183, RZ, RZ, -R183 ;  /* 0x000000ffffb79224 */ /* 0x000fe200078e0ab7 */
[----:B------:R-:W-:Y:S01]  /*1e460*/  ISETP.GT.U32.AND P1, PT, R3, R187, PT ;  /* 0x000000bb0300720c */ /* 0x000fe20003f24070 */
[----:B------:R-:W-:Y:S01]  /*1e470*/  IMAD.MOV.U32 R6, RZ, RZ, R2 ;  /* 0x000000ffff067224 */ /* 0x000fe200078e0002 */
[----:B------:R-:W-:Y:S01]  /*1e480*/  ISETP.GE.AND P3, PT, R211, RZ, PT ;  /* 0x000000ffd300720c */ /* 0x000fe20003f66270 */
[----:B------:R-:W-:Y:S02]  /*1e490*/  IMAD.MOV.U32 R211, RZ, RZ, R190 ;  /* 0x000000ffffd37224 */ /* 0x000fe400078e00be */
[----:B------:R-:W-:Y:S01]  /*1e4a0*/  IMAD.HI.U32 R190, R4, R6, RZ ;  /* 0x0000000604be7227 */ /* 0x000fe200078e00ff */
[----:B------:R-:W-:-:S03]  /*1e4b0*/  IABS R2, R204 ;  /* 0x000000cc00027213 */ /* 0x000fc60000000000 */
[--C-:B------:R-:W-:Y:S01]  /*1e4c0*/  @!P6 IMAD.IADD R184, R184, 0x1, -R3.reuse ;  /* 0x00000001b8b8e824 */ /* 0x100fe200078e0a03 */
[----:B------:R-:W-:Y:S01]  /*1e4d0*/  ISETP.GE.AND P6, PT, R210, RZ, PT ;  /* 0x000000ffd200720c */ /* 0x000fe20003fc6270 */
[--C-:B------:R-:W-:Y:S02]  /*1e4e0*/  @!P2 IMAD.IADD R186, R186, 0x1, -R3.reuse ;  /* 0x00000001babaa824 */ /* 0x100fe400078e0a03 */
[----:B------:R-:W-:Y:S02]  /*1e4f0*/  IMAD.MOV R190, RZ, RZ, -R190 ;  /* 0x000000ffffbe7224 */ /* 0x000fe400078e0abe */
[----:B------:R-:W-:Y:S01]  /*1e500*/  @!P5 IMAD.MOV R186, RZ, RZ, -R186 ;  /* 0x000000ffffbad224 */ /* 0x000fe200078e0aba */
[----:B------:R-:W-:Y:S01]  /*1e510*/  ISETP.GT.U32.AND P5, PT, R3, R188, PT ;  /* 0x000000bc0300720c */ /* 0x000fe20003fa4070 */
[--C-:B------:R-:W-:Y:S02]  /*1e520*/  @!P4 IMAD.IADD R189, R189, 0x1, -R3.reuse ;  /* 0x00000001bdbdc824 */ /* 0x100fe400078e0a03 */
[----:B------:R-:W-:Y:S01]  /*1e530*/  IMAD R190, R3, R190, R6 ;  /* 0x000000be03be7224 */ /* 0x000fe200078e0206 */
[----:B------:R-:W-:Y:S01]  /*1e540*/  ISETP.GE.AND P0, PT, R209, RZ, PT ;  /* 0x000000ffd100720c */ /* 0x000fe20003f06270 */
[----:B------:R-:W-:Y:S01]  /*1e550*/  IMAD.MOV.U32 R6, RZ, RZ, R2 ;  /* 0x000000ffff067224 */ /* 0x000fe200078e0002 */
[----:B------:R-:W-:Y:S01]  /*1e560*/  IABS R5, R193 ;  /* 0x000000c100057213 */ /* 0x000fe20000000000 */
[----:B------:R-:W-:Y:S01]  /*1e570*/  @!P1 IMAD.IADD R187, R187, 0x1, -R3 ;  /* 0x00000001bbbb9824 */ /* 0x000fe200078e0a03 */
[----:B------:R-:W-:Y:S01]  /*1e580*/  ISETP.GE.AND P1, PT, R193, RZ, PT ;  /* 0x000000ffc100720c */ /* 0x000fe20003f26270 */
[----:B------:R-:W-:Y:S01]  /*1e590*/  @!P3 IMAD.MOV R184, RZ, RZ, -R184 ;  /* 0x000000ffffb8b224 */ /* 0x000fe200078e0ab8 */
[----:B------:R-:W-:Y:S01]  /*1e5a0*/  ISETP.GE.AND P3, PT, R208, RZ, PT ;  /* 0x000000ffd000720c */ /* 0x000fe20003f66270 */
[----:B------:R-:W-:Y:S01]  /*1e5b0*/  IMAD.MOV.U32 R209, RZ, RZ, R203 ;  /* 0x000000ffffd17224 */ /* 0x000fe200078e00cb */
[----:B------:R-:W-:Y:S01]  /*1e5c0*/  IABS R193, R205 ;  /* 0x000000cd00c17213 */ /* 0x000fe20000000000 */
[----:B------:R-:W-:Y:S01]  /*1e5d0*/  IMAD.MOV.U32 R203, RZ, RZ, R192 ;  /* 0x000000ffffcb7224 */ /* 0x000fe200078e00c0 */
[----:B------:R-:W-:Y:S01]  /*1e5e0*/  ISETP.GT.U32.AND P4, PT, R3, R189, PT ;  /* 0x000000bd0300720c */ /* 0x000fe20003f84070 */
[----:B------:R-:W-:-:S04]  /*1e5f0*/  IMAD.HI.U32 R192, R4, R6, RZ ;  /* 0x0000000604c07227 */ /* 0x000fc800078e00ff */
[----:B------:R-:W-:Y:S01]  /*1e600*/  @!P6 IMAD.MOV R185, RZ, RZ, -R185 ;  /* 0x000000ffffb9e224 */ /* 0x000fe200078e0ab9 */
[----:B------:R-:W-:Y:S01]  /*1e610*/  ISETP.GE.AND P6, PT, R207, RZ, PT ;  /* 0x000000ffcf00720c */ /* 0x000fe20003fc6270 */
[----:B------:R-:W-:-:S04]  /*1e620*/  IMAD.HI.U32 R2, R4, R193, RZ ;  /* 0x000000c104027227 */ /* 0x000fc800078e00ff */
[----:B------:R-:W-:Y:S02]  /*1e630*/  IMAD.MOV R192, RZ, RZ, -R192 ;  /* 0x000000ffffc07224 */ /* 0x000fe400078e0ac0 */
[----:B------:R-:W-:Y:S02]  /*1e640*/  @!P5 IMAD.IADD R188, R188, 0x1, -R3 ;  /* 0x00000001bcbcd824 */ /* 0x000fe400078e0a03 */
[----:B------:R-:W-:Y:S02]  /*1e650*/  IMAD.MOV R2, RZ, RZ, -R2 ;  /* 0x000000ffff027224 */ /* 0x000fe400078e0a02 */
[C---:B------:R-:W-:Y:S02]  /*1e660*/  IMAD R192, R3.reuse, R192, R6 ;  /* 0x000000c003c07224 */ /* 0x040fe400078e0206 */
[----:B------:R-:W-:Y:S01]  /*1e670*/  @!P0 IMAD.MOV R187, RZ, RZ, -R187 ;  /* 0x000000ffffbb8224 */ /* 0x000fe200078e0abb */
[----:B------:R-:W-:Y:S01]  /*1e680*/  ISETP.GE.AND P0, PT, R204, RZ, PT ;  /* 0x000000ffcc00720c */ /* 0x000fe20003f06270 */
[----:B------:R-:W-:-:S02]  /*1e690*/  IMAD R193, R3, R2, R193 ;  /* 0x0000000203c17224 */ /* 0x000fc400078e02c1 */
[----:B------:R-:W-:Y:S02]  /*1e6a0*/  @!P4 IMAD.IADD R189, R189, 0x1, -R3 ;  /* 0x00000001bdbdc824 */ /* 0x000fe400078e0a03 */
[----:B------:R-:W-:Y:S01]  /*1e6b0*/  @!P3 IMAD.MOV R188, RZ, RZ, -R188 ;  /* 0x000000ffffbcb224 */ /* 0x000fe200078e0abc */
[----:B------:R-:W-:Y:S01]  /*1e6c0*/  ISETP.GT.U32.AND P3, PT, R3, R192, PT ;  /* 0x000000c00300720c */ /* 0x000fe20003f64070 */
[----:B------:R-:W-:Y:S02]  /*1e6d0*/  IMAD.MOV.U32 R204, RZ, RZ, R191 ;  /* 0x000000ffffcc7224 */ /* 0x000fe400078e00bf */
[----:B------:R-:W-:-:S04]  /*1e6e0*/  IMAD.HI.U32 R191, R4, R5, RZ ;  /* 0x0000000504bf7227 */ /* 0x000fc800078e00ff */
[----:B------:R-:W-:Y:S01]  /*1e6f0*/  @!P6 IMAD.MOV R189, RZ, RZ, -R189 ;  /* 0x000000ffffbde224 */ /* 0x000fe200078e0abd */
[C---:B------:R-:W-:Y:S01]  /*1e700*/  ISETP.GT.U32.AND P6, PT, R3.reuse, R193, PT ;  /* 0x000000c10300720c */ /* 0x040fe20003fc4070 */
[----:B------:R-:W-:Y:S02]  /*1e710*/  IMAD.MOV R191, RZ, RZ, -R191 ;  /* 0x000000ffffbf7224 */ /* 0x000fe400078e0abf */
[----:B------:R-:W-:Y:S02]  /*1e720*/  IMAD.MOV.U32 R210, RZ, RZ, R202 ;  /* 0x000000ffffd27224 */ /* 0x000fe400078e00ca */
[----:B------:R-:W-:Y:S01]  /*1e730*/  IMAD.MOV.U32 R202, RZ, RZ, R200 ;  /* 0x000000ffffca7224 */ /* 0x000fe200078e00c8 */
[C---:B------:R-:W-:Y:S01]  /*1e740*/  ISETP.GT.U32.AND P5, PT, R3.reuse, R190, PT ;  /* 0x000000be0300720c */ /* 0x040fe20003fa4070 */
[----:B------:R-:W-:Y:S02]  /*1e750*/  IMAD.MOV.U32 R200, RZ, RZ, R194 ;  /* 0x000000ffffc87224 */ /* 0x000fe400078e00c2 */
[----:B------:R-:W-:-:S02]  /*1e760*/  IMAD R191, R3, R191, R5 ;  /* 0x000000bf03bf7224 */ /* 0x000fc400078e0205 */
[----:B------:R-:W-:-:S03]  /*1e770*/  @!P3 IMAD.IADD R192, R192, 0x1, -R3 ;  /* 0x00000001c0c0b824 */ /* 0x000fc600078e0a03 */
[----:B------:R-:W-:Y:S01]  /*1e780*/  ISETP.GT.U32.AND P4, PT, R3, R191, PT ;  /* 0x000000bf0300720c */ /* 0x000fe20003f84070 */
[----:B------:R-:W-:Y:S01]  /*1e790*/  @!P6 IMAD.IADD R193, R193, 0x1, -R3 ;  /* 0x00000001c1c1e824 */ /* 0x000fe200078e0a03 */
[----:B------:R-:W-:Y:S02]  /*1e7a0*/  ISETP.GT.U32.AND P6, PT, R3, R192, PT ;  /* 0x000000c00300720c */ /* 0x000fe40003fc4070 */
[----:B--2---:R-:W-:-:S05]  /*1e7b0*/  IABS R194, R214 ;  /* 0x000000d600c27213 */ /* 0x004fca0000000000 */
[----:B------:R-:W-:-:S04]  /*1e7c0*/  IMAD.HI.U32 R5, R4, R194, RZ ;  /* 0x000000c204057227 */ /* 0x000fc800078e00ff */
[----:B------:R-:W-:Y:S02]  /*1e7d0*/  IMAD.MOV R5, RZ, RZ, -R5 ;  /* 0x000000ffff057224 */ /* 0x000fe400078e0a05 */
[--C-:B------:R-:W-:Y:S02]  /*1e7e0*/  @!P5 IMAD.IADD R190, R190, 0x1, -R3.reuse ;  /* 0x00000001bebed824 */ /* 0x100fe400078e0a03 */
[----:B------:R-:W-:Y:S02]  /*1e7f0*/  IMAD R194, R3, R5, R194 ;  /* 0x0000000503c27224 */ /* 0x000fe400078e02c2 */
[--C-:B------:R-:W-:Y:S01]  /*1e800*/  @!P4 IMAD.IADD R191, R191, 0x1, -R3.reuse ;  /* 0x00000001bfbfc824 */ /* 0x100fe200078e0a03 */
[C---:B------:R-:W-:Y:S02]  /*1e810*/  ISETP.GT.U32.AND P5, PT, R3.reuse, R190, PT ;  /* 0x000000be0300720c */ /* 0x040fe40003fa4070 */
[----:B------:R-:W-:Y:S01]  /*1e820*/  ISETP.GT.U32.AND P4, PT, R3, R194, PT ;  /* 0x000000c20300720c */ /* 0x000fe20003f84070 */
[----:B------:R-:W-:Y:S01]  /*1e830*/  @!P6 IMAD.IADD R192, R192, 0x1, -R3 ;  /* 0x00000001c0c0e824 */ /* 0x000fe200078e0a03 */
[----:B------:R-:W-:-:S02]  /*1e840*/  ISETP.GE.AND P2, PT, R206, RZ, PT ;  /* 0x000000ffce00720c */ /* 0x000fc40003f46270 */
[----:B------:R-:W-:Y:S02]  /*1e850*/  ISETP.GE.AND P6, PT, R214, RZ, PT ;  /* 0x000000ffd600720c */ /* 0x000fe40003fc6270 */
[----:B------:R-:W2:Y:S05]  /*1e860*/  LDL.LU R214, [R1+0x764] ;  /* 0x0007640001d67983 */ /* 0x000eaa0000300800 */
[--C-:B------:R-:W-:Y:S02]  /*1e870*/  @!P5 IMAD.IADD R190, R190, 0x1, -R3.reuse ;  /* 0x00000001bebed824 */ /* 0x100fe400078e0a03 */
[----:B------:R-:W-:Y:S02]  /*1e880*/  @!P4 IMAD.IADD R194, R194, 0x1, -R3 ;  /* 0x00000001c2c2c824 */ /* 0x000fe400078e0a03 */
[----:B------:R-:W-:-:S03]  /*1e890*/  @!P2 IMAD.MOV R190, RZ, RZ, -R190 ;  /* 0x000000ffffbea224 */ /* 0x000fc600078e0abe */
[----:B------:R-:W-:Y:S01]  /*1e8a0*/  ISETP.GT.U32.AND P2, PT, R3, R194, PT ;  /* 0x000000c20300720c */ /* 0x000fe20003f44070 */
[----:B------:R-:W-:-:S12]  /*1e8b0*/  IMAD.MOV.U32 R206, RZ, RZ, R197 ;  /* 0x000000ffffce7224 */ /* 0x000fd800078e00c5 */
[----:B------:R-:W-:-:S04]  /*1e8c0*/  @!P2 IMAD.IADD R194, R194, 0x1, -R3 ;  /* 0x00000001c2c2a824 */ /* 0x000fc800078e0a03 */
[----:B------:R-:W-:Y:S01]  /*1e8d0*/  @!P6 IMAD.MOV R194, RZ, RZ, -R194 ;  /* 0x000000ffffc2e224 */ /* 0x000fe200078e0ac2 */
[----:B---3--:R-:W-:Y:S02]  /*1e8e0*/  IABS R197, R213 ;  /* 0x000000d500c57213 */ /* 0x008fe40000000000 */
[----:B------:R-:W-:Y:S02]  /*1e8f0*/  ISETP.GE.AND P6, PT, R213, RZ, PT ;  /* 0x000000ffd500720c */ /* 0x000fe40003fc6270 */
[----:B------:R-:W3:Y:S01]  /*1e900*/  LDL.LU R213, [R1+0x76c] ;  /* 0x00076c0001d57983 */ /* 0x000ee20000300800 */
[----:B------:R-:W-:Y:S02]  /*1e910*/  IMAD.MOV.U32 R207, RZ, RZ, R201 ;  /* 0x000000ffffcf7224 */ /* 0x000fe400078e00c9 */
[----:B------:R-:W-:Y:S01]  /*1e920*/  IMAD.MOV.U32 R201, RZ, RZ, R195 ;  /* 0x000000ffffc97224 */ /* 0x000fe200078e00c3 */
[----:B------:R-:W-:Y:S02]  /*1e930*/  IABS R195, R211 ;  /* 0x000000d300c37213 */ /* 0x000fe40000000000 */
[----:B------:R-:W-:-:S03]  /*1e940*/  ISETP.GT.U32.AND P3, PT, R3, R191, PT ;  /* 0x000000bf0300720c */ /* 0x000fc60003f64070 */
[----:B------:R-:W-:-:S04]  /*1e950*/  IMAD.HI.U32 R2, R4, R195, RZ ;  /* 0x000000c304027227 */ /* 0x000fc800078e00ff */
[----:B------:R-:W-:-:S04]  /*1e960*/  IMAD.MOV R2, RZ, RZ, -R2 ;  /* 0x000000ffff027224 */ /* 0x000fc800078e0a02 */
[----:B------:R-:W-:Y:S02]  /*1e970*/  IMAD R195, R3, R2, R195 ;  /* 0x0000000203c37224 */ /* 0x000fe400078e02c3 */
[----:B------:R-:W-:-:S03]  /*1e980*/  @!P3 IMAD.IADD R191, R191, 0x1, -R3 ;  /* 0x00000001bfbfb824 */ /* 0x000fc600078e0a03 */
[C---:B------:R-:W-:Y:S01]  /*1e990*/  ISETP.GT.U32.AND P3, PT, R3.reuse, R195, PT ;  /* 0x000000c30300720c */ /* 0x040fe20003f64070 */
[----:B------:R-:W-:Y:S01]  /*1e9a0*/  IMAD.MOV.U32 R208, RZ, RZ, R196 ;  /* 0x000000ffffd07224 */ /* 0x000fe200078e00c4 */
[----:B------:R-:W-:Y:S02]  /*1e9b0*/  IABS R196, R207 ;  /* 0x000000cf00c47213 */ /* 0x000fe40000000000 */
[----:B------:R-:W-:Y:S02]  /*1e9c0*/  ISETP.GT.U32.AND P4, PT, R3, R193, PT ;  /* 0x000000c10300720c */ /* 0x000fe40003f84070 */
[----:B------:R-:W-:Y:S01]  /*1e9d0*/  ISETP.GE.AND P5, PT, R205, RZ, PT ;  /* 0x000000ffcd00720c */ /* 0x000fe20003fa6270 */
[----:B------:R-:W-:-:S04]  /*1e9e0*/  IMAD.HI.U32 R2, R4, R196, RZ ;  /* 0x000000c404027227 */ /* 0x000fc800078e00ff */
[----:B------:R-:W-:Y:S01]  /*1e9f0*/  IMAD.MOV.U32 R205, RZ, RZ, R198 ;  /* 0x000000ffffcd7224 */ /* 0x000fe200078e00c6 */
[----:B------:R-:W-:Y:S01]  /*1ea00*/  IABS R198, R210 ;  /* 0x000000d200c67213 */ /* 0x000fe20000000000 */
[----:B------:R-:W-:Y:S02]  /*1ea10*/  IMAD.MOV.U32 R212, RZ, RZ, R204 ;  /* 0x000000ffffd47224 */ /* 0x000fe400078e00cc */
[----:B------:R-:W-:Y:S02]  /*1ea20*/  IMAD.MOV.U32 R204, RZ, RZ, R203 ;  /* 0x000000ffffcc7224 */ /* 0x000fe400078e00cb */
[----:B------:R-:W-:Y:S02]  /*1ea30*/  IMAD.MOV.U32 R203, RZ, RZ, R202 ;  /* 0x000000ffffcb7224 */ /* 0x000fe400078e00ca */
[----:B------:R-:W-:Y:S02]  /*1ea40*/  IMAD.MOV R2, RZ, RZ, -R2 ;  /* 0x000000ffff027224 */ /* 0x000fe400078e0a02 */
[----:B------:R-:W-:Y:S01]  /*1ea50*/  IMAD.MOV.U32 R202, RZ, RZ, R199 ;  /* 0x000000ffffca7224 */ /* 0x000fe200078e00c7 */
[----:B------:R-:W-:Y:S01]  /*1ea60*/  IABS R199, R209 ;  /* 0x000000d100c77213 */ /* 0x000fe20000000000 */
[----:B------:R-:W-:-:S02]  /*1ea70*/  @!P3 IMAD.IADD R195, R195, 0x1, -R3 ;  /* 0x00000001c3c3b824 */ /* 0x000fc400078e0a03 */
[----:B------:R-:W-:-:S04]  /*1ea80*/  IMAD.HI.U32 R5, R4, R198, RZ ;  /* 0x000000c604057227 */ /* 0x000fc800078e00ff */
[C---:B------:R-:W-:Y:S02]  /*1ea90*/  IMAD R196, R3.reuse, R2, R196 ;  /* 0x0000000203c47224 */ /* 0x040fe400078e02c4 */
[----:B------:R-:W-:Y:S01]  /*1eaa0*/  @!P1 IMAD.MOV R191, RZ, RZ, -R191 ;  /* 0x000000ffffbf9224 */ /* 0x000fe200078e0abf */
[----:B------:R-:W-:Y:S01]  /*1eab0*/  ISETP.GT.U32.AND P1, PT, R3, R195, PT ;  /* 0x000000c30300720c */ /* 0x000fe20003f24070 */
[----:B------:R-:W-:-:S04]  /*1eac0*/  IMAD.HI.U32 R2, R4, R199, RZ ;  /* 0x000000c704027227 */ /* 0x000fc800078e00ff */
[----:B------:R-:W-:Y:S02]  /*1ead0*/  IMAD.MOV R5, RZ, RZ, -R5 ;  /* 0x000000ffff057224 */ /* 0x000fe400078e0a05 */
[----:B------:R-:W-:Y:S01]  /*1eae0*/  @!P4 IMAD.IADD R193, R193, 0x1, -R3 ;  /* 0x00000001c1c1c824 */ /* 0x000fe200078e0a03 */
[----:B------:R-:W-:Y:S01]  /*1eaf0*/  ISETP.GT.U32.AND P4, PT, R3, R196, PT ;  /* 0x000000c40300720c */ /* 0x000fe20003f84070 */
[----:B------:R-:W-:-:S04]  /*1eb00*/  IMAD.HI.U32 R6, R4, R197, RZ ;  /* 0x000000c504067227 */ /* 0x000fc800078e00ff */
[----:B------:R-:W-:Y:S02]  /*1eb10*/  IMAD.MOV R2, RZ, RZ, -R2 ;  /* 0x000000ffff027224 */ /* 0x000fe400078e0a02 */
[C---:B------:R-:W-:Y:S02]  /*1eb20*/  IMAD R198, R3.reuse, R5, R198 ;  /* 0x0000000503c67224 */ /* 0x040fe400078e02c6 */
[----:B------:R-:W-:Y:S02]  /*1eb30*/  IMAD.MOV R6, RZ, RZ, -R6 ;  /* 0x000000ffff067224 */ /* 0x000fe400078e0a06 */
[C---:B------:R-:W-:Y:S02]  /*1eb40*/  IMAD R199, R3.reuse, R2, R199 ;  /* 0x0000000203c77224 */ /* 0x040fe400078e02c7 */
[----:B------:R-:W-:Y:S01]  /*1eb50*/  @!P5 IMAD.MOV R193, RZ, RZ, -R193 ;  /* 0x000000ffffc1d224 */ /* 0x000fe200078e0ac1 */
[C---:B------:R-:W-:Y:S01]  /*1eb60*/  ISETP.GT.U32.AND P5, PT, R3.reuse, R198, PT ;  /* 0x000000c60300720c */ /* 0x040fe20003fa4070 */
[----:B------:R-:W-:Y:S01]  /*1eb70*/  IMAD R197, R3, R6, R197 ;  /* 0x0000000603c57224 */ /* 0x000fe200078e02c5 */
[----:B------:R-:W-:Y:S01]  /*1eb80*/  ISETP.GE.AND P2, PT, R211, RZ, PT ;  /* 0x000000ffd300720c */ /* 0x000fe20003f46270 */
[----:B------:R-:W-:-:S02]  /*1eb90*/  IMAD.MOV.U32 R211, RZ, RZ, R206 ;  /* 0x000000ffffd37224 */ /* 0x000fc400078e00ce */
[--C-:B------:R-:W-:Y:S01]  /*1eba0*/  @!P1 IMAD.IADD R195, R195, 0x1, -R3.reuse ;  /* 0x00000001c3c39824 */ /* 0x100fe200078e0a03 */
[C---:B------:R-:W-:Y:S01]  /*1ebb0*/  ISETP.GT.U32.AND P1, PT, R3.reuse, R199, PT ;  /* 0x000000c70300720c */ /* 0x040fe20003f24070 */
[----:B------:R-:W-:Y:S01]  /*1ebc0*/  IMAD.MOV.U32 R206, RZ, RZ, R200 ;  /* 0x000000ffffce7224 */ /* 0x000fe200078e00c8 */
[----:B------:R-:W-:Y:S01]  /*1ebd0*/  IABS R200, R204 ;  /* 0x000000cc00c87213 */ /* 0x000fe20000000000 */
[----:B------:R-:W-:Y:S01]  /*1ebe0*/  @!P4 IMAD.IADD R196, R196, 0x1, -R3 ;  /* 0x00000001c4c4c824 */ /* 0x000fe200078e0a03 */
[----:B------:R-:W-:Y:S01]  /*1ebf0*/  ISETP.GT.U32.AND P4, PT, R3, R197, PT ;  /* 0x000000c50300720c */ /* 0x000fe20003f84070 */
[----:B------:R-:W-:Y:S01]  /*1ec00*/  @!P0 IMAD.MOV R192, RZ, RZ, -R192 ;  /* 0x000000ffffc08224 */ /* 0x000fe200078e0ac0 */
[----:B------:R-:W-:Y:S01]  /*1ec10*/  ISETP.GE.AND P3, PT, R207, RZ, PT ;  /* 0x000000ffcf00720c */ /* 0x000fe20003f66270 */
[----:B------:R-:W-:Y:S01]  /*1ec20*/  IMAD.HI.U32 R2, R4, R200, RZ ;  /* 0x000000c804027227 */ /* 0x000fe200078e00ff */
[----:B------:R-:W-:-:S03]  /*1ec30*/  ISETP.GT.U32.AND P0, PT, R3, R196, PT ;  /* 0x000000c40300720c */ /* 0x000fc60003f04070 */
[----:B------:R-:W-:Y:S02]  /*1ec40*/  IMAD.MOV.U32 R207, RZ, RZ, R205 ;  /* 0x000000ffffcf7224 */ /* 0x000fe400078e00cd */
[----:B------:R-:W-:Y:S01]  /*1ec50*/  IMAD.MOV.U32 R205, RZ, RZ, R201 ;  /* 0x000000ffffcd7224 */ /* 0x000fe200078e00c9 */
[----:B------:R-:W-:Y:S01]  /*1ec60*/  IABS R201, R212 ;  /* 0x000000d400c97213 */ /* 0x000fe20000000000 */
[--C-:B------:R-:W-:Y:S02]  /*1ec70*/  @!P5 IMAD.IADD R198, R198, 0x1, -R3.reuse ;  /* 0x00000001c6c6d824 */ /* 0x100fe400078e0a03 */
[----:B------:R-:W-:Y:S02]  /*1ec80*/  IMAD.MOV R2, RZ, RZ, -R2 ;  /* 0x000000ffff027224 */ /* 0x000fe400078e0a02 */
[----:B------:R-:W-:Y:S01]  /*1ec90*/  @!P1 IMAD.IADD R199, R199, 0x1, -R3 ;  /* 0x00000001c7c79824 */ /* 0x000fe200078e0a03 */
[C---:B------:R-:W-:Y:S01]  /*1eca0*/  ISETP.GT.U32.AND P1, PT, R3.reuse, R198, PT ;  /* 0x000000c60300720c */ /* 0x040fe20003f24070 */
[----:B------:R-:W-:-:S02]  /*1ecb0*/  IMAD R200, R3, R2, R200 ;  /* 0x0000000203c87224 */ /* 0x000fc400078e02c8 */
[----:B------:R-:W-:-:S04]  /*1ecc0*/  IMAD.HI.U32 R2, R4, R201, RZ ;  /* 0x000000c904027227 */ /* 0x000fc800078e00ff */
[--C-:B------:R-:W-:Y:S02]  /*1ecd0*/  @!P4 IMAD.IADD R197, R197, 0x1, -R3.reuse ;  /* 0x00000001c5c5c824 */ /* 0x100fe400078e0a03 */
[----:B------:R-:W-:Y:S02]  /*1ece0*/  IMAD.MOV R2, RZ, RZ, -R2 ;  /* 0x000000ffff027224 */ /* 0x000fe400078e0a02 */
[----:B------:R-:W-:Y:S01]  /*1ecf0*/  @!P0 IMAD.IADD R196, R196, 0x1, -R3 ;  /* 0x00000001c4c48824 */ /* 0x000fe200078e0a03 */
[C---:B------:R-:W-:Y:S01]  /*1ed00*/  ISETP.GT.U32.AND P5, PT, R3.reuse, R197, PT ;  /* 0x000000c50300720c */ /* 0x040fe20003fa4070 */
[C---:B------:R-:W-:Y:S01]  /*1ed10*/  IMAD R201, R3.reuse, R2, R201 ;  /* 0x0000000203c97224 */ /* 0x040fe200078e02c9 */
[----:B------:R-:W-:Y:S01]  /*1ed20*/  ISETP.GE.AND P0, PT, R210, RZ, PT ;  /* 0x000000ffd200720c */ /* 0x000fe20003f06270 */
[----:B------:R-:W-:Y:S01]  /*1ed30*/  IMAD.MOV.U32 R210, RZ, RZ, R203 ;  /* 0x000000ffffd27224 */ /* 0x000fe200078e00cb */
[----:B------:R-:W-:Y:S01]  /*1ed40*/  IABS R203, R211 ;  /* 0x000000d300cb7213 */ /* 0x000fe20000000000 */
[----:B------:R-:W-:Y:S01]  /*1ed50*/  @!P2 IMAD.MOV R195, RZ, RZ, -R195 ;  /* 0x000000ffffc3a224 */ /* 0x000fe200078e0ac3 */
[C---:B------:R-:W-:Y:S01]  /*1ed60*/  ISETP.GT.U32.AND P2, PT, R3.reuse, R199, PT ;  /* 0x000000c70300720c */ /* 0x040fe20003f44070 */
[----:B------:R-:W-:Y:S01]  /*1ed70*/  @!P3 IMAD.MOV R196, RZ, RZ, -R196 ;  /* 0x000000ffffc4b224 */ /* 0x000fe200078e0ac4 */
[C---:B------:R-:W-:Y:S01]  /*1ed80*/  ISETP.GT.U32.AND P3, PT, R3.reuse, R200, PT ;  /* 0x000000c80300720c */ /* 0x040fe20003f64070 */
[----:B------:R-:W-:Y:S01]  /*1ed90*/  @!P1 IMAD.IADD R198, R198, 0x1, -R3 ;  /* 0x00000001c6c69824 */ /* 0x000fe200078e0a03 */
[----:B------:R-:W-:Y:S01]  /*1eda0*/  ISETP.GT.U32.AND P1, PT, R3, R201, PT ;  /* 0x000000c90300720c */ /* 0x000fe20003f24070 */
[----:B------:R-:W-:Y:S01]  /*1edb0*/  IMAD.HI.U32 R2, R4, R203, RZ ;  /* 0x000000cb04027227 */ /* 0x000fe200078e00ff */
[----:B------:R-:W-:-:S03]  /*1edc0*/  ISETP.GE.AND P4, PT, R209, RZ, PT ;  /* 0x000000ffd100720c */ /* 0x000fc60003f86270 */
[----:B------:R-:W-:Y:S02]  /*1edd0*/  IMAD.MOV R2, RZ, RZ, -R2 ;  /* 0x000000ffff027224 */ /* 0x000fe400078e0a02 */
[--C-:B------:R-:W-:Y:S01]  /*1ede0*/  @!P5 IMAD.IADD R197, R197, 0x1, -R3.reuse ;  /* 0x00000001c5c5d824 */ /* 0x100fe200078e0a03 */
[----:B------:R-:W-:Y:S01]  /*1edf0*/  ISETP.GE.AND P5, PT, R204, RZ, PT ;  /* 0x000000ffcc00720c */ /* 0x000fe20003fa6270 */
[----:B------:R-:W-:Y:S01]  /*1ee00*/  IMAD.MOV.U32 R209, RZ, RZ, R206 ;  /* 0x000000ffffd17224 */ /* 0x000fe200078e00ce */
[----:B------:R-:W-:Y:S01]  /*1ee10*/  IABS R204, R208 ;  /* 0x000000d000cc7213 */ /* 0x000fe20000000000 */
[----:B------:R-:W-:Y:S01]  /*1ee20*/  IMAD.MOV.U32 R206, RZ, RZ, R202 ;  /* 0x000000ffffce7224 */ /* 0x000fe200078e00ca */
[----:B------:R-:W-:Y:S01]  /*1ee30*/  IABS R202, R207 ;  /* 0x000000cf00ca7213 */ /* 0x000fe20000000000 */
[--C-:B------:R-:W-:Y:S02]  /*1ee40*/  @!P2 IMAD.IADD R199, R199, 0x1, -R3.reuse ;  /* 0x00000001c7c7a824 */ /* 0x100fe400078e0a03 */
[----:B------:R-:W-:-:S02]  /*1ee50*/  @!P3 IMAD.IADD R200, R200, 0x1, -R3 ;  /* 0x00000001c8c8b824 */ /* 0x000fc400078e0a03 */
[----:B------:R-:W-:Y:S02]  /*1ee60*/  IMAD R203, R3, R2, R203 ;  /* 0x0000000203cb7224 */ /* 0x000fe400078e02cb */
[----:B------:R-:W-:Y:S01]  /*1ee70*/  @!P1 IMAD.IADD R201, R201, 0x1, -R3 ;  /* 0x00000001c9c99824 */ /* 0x000fe200078e0a03 */
[----:B------:R-:W-:Y:S01]  /*1ee80*/  ISETP.GT.U32.AND P1, PT, R3, R200, PT ;  /* 0x000000c80300720c */ /* 0x000fe20003f24070 */
[----:B------:R-:W-:Y:S01]  /*1ee90*/  IMAD.HI.U32 R2, R4, R204, RZ ;  /* 0x000000cc04027227 */ /* 0x000fe200078e00ff */
[----:B------:R-:W-:-:S03]  /*1eea0*/  ISETP.GE.AND P3, PT, R207, RZ, PT ;  /* 0x000000ffcf00720c */ /* 0x000fc60003f66270 */
[----:B------:R-:W-:Y:S01]  /*1eeb0*/  @!P4 IMAD.MOV R199, RZ, RZ, -R199 ;  /* 0x000000ffffc7c224 */ /* 0x000fe200078e0ac7 */
[----:B------:R-:W-:Y:S01]  /*1eec0*/  ISETP.GT.U32.AND P4, PT, R3, R203, PT ;  /* 0x000000cb0300720c */ /* 0x000fe20003f84070 */
[----:B------:R-:W-:-:S04]  /*1eed0*/  IMAD.HI.U32 R5, R4, R202, RZ ;  /* 0x000000ca04057227 */ /* 0x000fc800078e00ff */
[----:B------:R-:W-:Y:S01]  /*1eee0*/  IMAD.MOV.U32 R207, RZ, RZ, R205 ;  /* 0x000000ffffcf7224 */ /* 0x000fe200078e00cd */
[----:B------:R-:W-:Y:S01]  /*1eef0*/  IABS R205, R209 ;  /* 0x000000d100cd7213 */ /* 0x000fe20000000000 */
[----:B------:R-:W-:Y:S01]  /*1ef00*/  @!P0 IMAD.MOV R198, RZ, RZ, -R198 ;  /* 0x000000ffffc68224 */ /* 0x000fe200078e0ac6 */
[C---:B------:R-:W-:Y:S01]  /*1ef10*/  ISETP.GT.U32.AND P0, PT, R3.reuse, R201, PT ;  /* 0x000000c90300720c */ /* 0x040fe20003f04070 */
[----:B------:R-:W-:Y:S02]  /*1ef20*/  IMAD.MOV R2, RZ, RZ, -R2 ;  /* 0x000000ffff027224 */ /* 0x000fe400078e0a02 */
[----:B------:R-:W-:Y:S01]  /*1ef30*/  IMAD.MOV R5, RZ, RZ, -R5 ;  /* 0x000000ffff057224 */ /* 0x000fe200078e0a05 */
[----:B------:R-:W-:Y:S01]  /*1ef40*/  ISETP.GE.AND P2, PT, R212, RZ, PT ;  /* 0x000000ffd400720c */ /* 0x000fe20003f46270 */
[----:B------:R-:W-:Y:S02]  /*1ef50*/  IMAD R204, R3, R2, R204 ;  /* 0x0000000203cc7224 */ /* 0x000fe400078e02cc */
[----:B------:R-:W-:-:S04]  /*1ef60*/  IMAD.HI.U32 R2, R4, R205, RZ ;  /* 0x000000cd04027227 */ /* 0x000fc800078e00ff */
[C---:B------:R-:W-:Y:S02]  /*1ef70*/  IMAD R202, R3.reuse, R5, R202 ;  /* 0x0000000503ca7224 */ /* 0x040fe400078e02ca */
[----:B------:R-:W-:Y:S01]  /*1ef80*/  IMAD.MOV.U32 R212, RZ, RZ, R206 ;  /* 0x000000ffffd47224 */ /* 0x000fe200078e00ce */
[----:B----4-:R-:W-:Y:S01]  /*1ef90*/  IABS R206, R215 ;  /* 0x000000d700ce7213 */ /* 0x010fe20000000000 */
[----:B------:R-:W-:Y:S02]  /*1efa0*/  IMAD.MOV R2, RZ, RZ, -R2 ;  /* 0x000000ffff027224 */ /* 0x000fe400078e0a02 */
[----:B------:R-:W-:Y:S01]  /*1efb0*/  @!P6 IMAD.MOV R197, RZ, RZ, -R197 ;  /* 0x000000ffffc5e224 */ /* 0x000fe200078e0ac5 */
[----:B------:R-:W-:Y:S01]  /*1efc0*/  ISETP.GT.U32.AND P6, PT, R3, R202, PT ;  /* 0x000000ca0300720c */ /* 0x000fe20003fc4070 */
[--C-:B------:R-:W-:Y:S01]  /*1efd0*/  @!P1 IMAD.IADD R200, R200, 0x1, -R3.reuse ;  /* 0x00000001c8c89824 */ /* 0x100fe200078e0a03 */
[----:B------:R-:W-:Y:S01]  /*1efe0*/  ISETP.GE.AND P1, PT, R211, RZ, PT ;  /* 0x000000ffd300720c */ /* 0x000fe20003f26270 */
[----:B------:R-:W-:-:S02]  /*1eff0*/  @!P4 IMAD.IADD R203, R203, 0x1, -R3 ;  /* 0x00000001cbcbc824 */ /* 0x000fc400078e0a03 */
[----:B------:R-:W-:Y:S02]  /*1f000*/  IMAD.MOV.U32 R211, RZ, RZ, R210 ;  /* 0x000000ffffd37224 */ /* 0x000fe400078e00d2 */
[----:B------:R-:W-:Y:S02]  /*1f010*/  @!P0 IMAD.IADD R201, R201, 0x1, -R3 ;  /* 0x00000001c9c98824 */ /* 0x000fe400078e0a03 */
[----:B------:R-:W-:Y:S01]  /*1f020*/  IMAD.MOV.U32 R210, RZ, RZ, R207 ;  /* 0x000000ffffd27224 */ /* 0x000fe200078e00cf */
[----:B------:R-:W-:Y:S01]  /*1f030*/  IABS R207, R212 ;  /* 0x000000d400cf7213 */ /* 0x000fe20000000000 */
[----:B------:R-:W-:Y:S02]  /*1f040*/  IMAD R205, R3, R2, R205 ;  /* 0x0000000203cd7224 */ /* 0x000fe400078e02cd */
[----:B------:R-:W-:-:S04]  /*1f050*/  IMAD.HI.U32 R2, R4, R206, RZ ;  /* 0x000000ce04027227 */ /* 0x000fc800078e00ff */
[----:B------:R-:W-:Y:S01]  /*1f060*/  @!P5 IMAD.MOV R200, RZ, RZ, -R200 ;  /* 0x000000ffffc8d224 */ /* 0x000fe200078e0ac8 */
[C---:B------:R-:W-:Y:S01]  /*1f070*/  ISETP.GT.U32.AND P5, PT, R3.reuse, R203, PT ;  /* 0x000000cb0300720c */ /* 0x040fe20003fa4070 */
[----:B------:R-:W-:Y:S01]  /*1f080*/  @!P2 IMAD.MOV R201, RZ, RZ, -R201 ;  /* 0x000000ffffc9a224 */ /* 0x000fe200078e0ac9 */
[C---:B------:R-:W-:Y:S01]  /*1f090*/  ISETP.GT.U32.AND P2, PT, R3.reuse, R205, PT ;  /* 0x000000cd0300720c */ /* 0x040fe20003f44070 */
[----:B------:R-:W-:Y:S01]  /*1f0a0*/  IMAD.MOV R2, RZ, RZ, -R2 ;  /* 0x000000ffff027224 */ /* 0x000fe200078e0a02 */
[----:B------:R-:W-:Y:S01]  /*1f0b0*/  ISETP.GT.U32.AND P0, PT, R3, R204, PT ;  /* 0x000000cc0300720c */ /* 0x000fe20003f04070 */
[----:B------:R-:W-:-:S04]  /*1f0c0*/  IMAD.HI.U32 R5, R4, R207, RZ ;  /* 0x000000cf04057227 */ /* 0x000fc800078e00ff */
[C---:B------:R-:W-:Y:S02]  /*1f0d0*/  IMAD R206, R3.reuse, R2, R206 ;  /* 0x0000000203ce7224 */ /* 0x040fe400078e02ce */
[----:B------:R-:W-:Y:S02]  /*1f0e0*/  IMAD.MOV R2, RZ, RZ, -R5 ;  /* 0x000000ffff027224 */ /* 0x000fe400078e0a05 */
[----:B------:R-:W-:Y:S02]  /*1f0f0*/  @!P6 IMAD.IADD R202, R202, 0x1, -R3 ;  /* 0x00000001cacae824 */ /* 0x000fe400078e0a03 */
[----:B------:R-:W-:Y:S02]  /*1f100*/  IMAD R207, R3, R2, R207 ;  /* 0x0000000203cf7224 */ /* 0x000fe400078e02cf */
[--C-:B------:R-:W-:Y:S01]  /*1f110*/  @!P5 IMAD.IADD R203, R203, 0x1, -R3.reuse ;  /* 0x00000001cbcbd824 */ /* 0x100fe200078e0a03 */
[C---:B------:R-:W-:Y:S02]  /*1f120*/  ISETP.GT.U32.AND P4, PT, R3.reuse, R202, PT ;  /* 0x000000ca0300720c */ /* 0x040fe40003f84070 */
[----:B------:R-:W-:Y:S01]  /*1f130*/  ISETP.GT.U32.AND P5, PT, R3, R206, PT ;  /* 0x000000ce0300720c */ /* 0x000fe20003fa4070 */
[--C-:B------:R-:W-:Y:S01]  /*1f140*/  @!P2 IMAD.IADD R205, R205, 0x1, -R3.reuse ;  /* 0x00000001cdcda824 */ /* 0x100fe200078e0a03 */
[----:B------:R-:W-:Y:S01]  /*1f150*/  ISETP.GE.AND P6, PT, R208, RZ, PT ;  /* 0x000000ffd000720c */ /* 0x000fe20003fc6270 */
[----:B------:R-:W-:Y:S01]  /*1f160*/  @!P0 IMAD.IADD R204, R204, 0x1, -R3 ;  /* 0x00000001cccc8824 */ /* 0x000fe200078e0a03 */
[----:B------:R-:W-:-:S04]  /*1f170*/  ISETP.GT.U32.AND P2, PT, R3, R207, PT ;  /* 0x000000cf0300720c */ /* 0x000fc80003f44070 */
[----:B------:R-:W-:-:S03]  /*1f180*/  ISETP.GT.U32.AND P0, PT, R3, R204, PT ;  /* 0x000000cc0300720c */ /* 0x000fc60003f04070 */
[--C-:B------:R-:W-:Y:S02]  /*1f190*/  @!P4 IMAD.IADD R202, R202, 0x1, -R3.reuse ;  /* 0x00000001cacac824 */ /* 0x100fe400078e0a03 */
[--C-:B------:R-:W-:Y:S02]  /*1f1a0*/  @!P5 IMAD.IADD R206, R206, 0x1, -R3.reuse ;  /* 0x00000001ceced824 */ /* 0x100fe400078e0a03 */
[----:B------:R-:W-:Y:S02]  /*1f1b0*/  @!P3 IMAD.MOV R202, RZ, RZ, -R202 ;  /* 0x000000ffffcab224 */ /* 0x000fe400078e0aca */
[----:B------:R-:W-:Y:S01]  /*1f1c0*/  @!P2 IMAD.IADD R207, R207, 0x1, -R3 ;  /* 0x00000001cfcfa824 */ /* 0x000fe200078e0a03 */
[C---:B------:R-:W-:Y:S01]  /*1f1d0*/  ISETP.GT.U32.AND P3, PT, R3.reuse, R206, PT ;  /* 0x000000ce0300720c */ /* 0x040fe20003f64070 */
[----:B------:R-:W-:Y:S01]  /*1f1e0*/  @!P1 IMAD.MOV R203, RZ, RZ, -R203 ;  /* 0x000000ffffcb9224 */ /* 0x000fe200078e0acb */
[C---:B------:R-:W-:Y:S01]  /*1f1f0*/  ISETP.GT.U32.AND P5, PT, R3.reuse, R205, PT ;  /* 0x000000cd0300720c */ /* 0x040fe20003fa4070 */
[----:B------:R-:W-:Y:S01]  /*1f200*/  @!P0 IMAD.IADD R204, R204, 0x1, -R3 ;  /* 0x00000001cccc8824 */ /* 0x000fe200078e0a03 */
[----:B------:R-:W-:-:S02]  /*1f210*/  ISETP.GT.U32.AND P2, PT, R3, R207, PT ;  /* 0x000000cf0300720c */ /* 0x000fc40003f44070 */
[----:B------:R-:W-:Y:S02]  /*1f220*/  ISETP.GE.AND P0, PT, R215, RZ, PT ;  /* 0x000000ffd700720c */ /* 0x000fe40003f06270 */
[----:B--2---:R-:W-:-:S05]  /*1f230*/  IABS R208, R214 ;  /* 0x000000d600d07213 */ /* 0x004fca0000000000 */
[----:B------:R-:W-:-:S04]  /*1f240*/  IMAD.HI.U32 R5, R4, R208, RZ ;  /* 0x000000d004057227 */ /* 0x000fc800078e00ff */
[----:B------:R-:W-:-:S04]  /*1f250*/  IMAD.MOV R2, RZ, RZ, -R5 ;  /* 0x000000ffff027224 */ /* 0x000fc800078e0a05 */
[----:B------:R-:W-:-:S05]  /*1f260*/  IMAD R208, R3, R2, R208 ;  /* 0x0000000203d07224 */ /* 0x000fca00078e02d0 */
[----:B------:R-:W-:Y:S01]  /*1f270*/  ISETP.GT.U32.AND P1, PT, R3, R208, PT ;  /* 0x000000d00300720c */ /* 0x000fe20003f24070 */
[--C-:B------:R-:W-:Y:S02]  /*1f280*/  @!P3 IMAD.IADD R206, R206, 0x1, -R3.reuse ;  /* 0x00000001ceceb824 */ /* 0x100fe400078e0a03 */
[----:B------:R-:W-:Y:S01]  /*1f290*/  @!P6 IMAD.MOV R204, RZ, RZ, -R204 ;  /* 0x000000ffffcce224 */ /* 0x000fe200078e0acc */
[----:B------:R-:W-:Y:S01]  /*1f2a0*/  ISETP.GE.AND P6, PT, R212, RZ, PT ;  /* 0x000000ffd400720c */ /* 0x000fe20003fc6270 */
[--C-:B------:R-:W-:Y:S01]  /*1f2b0*/  @!P5 IMAD.IADD R205, R205, 0x1, -R3.reuse ;  /* 0x00000001cdcdd824 */ /* 0x100fe200078e0a03 */
[----:B------:R-:W-:Y:S01]  /*1f2c0*/  ISETP.GE.AND P4, PT, R209, RZ, PT ;  /* 0x000000ffd100720c */ /* 0x000fe20003f86270 */
[----:B------:R-:W-:Y:S01]  /*1f2d0*/  IMAD.MOV.U32 R212, RZ, RZ, R210 ;  /* 0x000000ffffd47224 */ /* 0x000fe200078e00d2 */
[----:B------:R-:W-:Y:S01]  /*1f2e0*/  ISETP.GE.AND P5, PT, R214, RZ, PT ;  /* 0x000000ffd600720c */ /* 0x000fe20003fa6270 */
[----:B------:R-:W-:Y:S01]  /*1f2f0*/  @!P2 IMAD.IADD R207, R207, 0x1, -R3 ;  /* 0x00000001cfcfa824 */ /* 0x000fe200078e0a03 */
[----:B------:R-:W-:Y:S01]  /*1f300*/  IABS R209, R211 ;  /* 0x000000d300d17213 */ /* 0x000fe20000000000 */
[----:B------:R-:W2:Y:S01]  /*1f310*/  LDL.LU R214, [R1+0x790] ;  /* 0x0007900001d67983 */ /* 0x000ea20000300800 */
[----:B------:R-:W-:-:S02]  /*1f320*/  @!P0 IMAD.MOV R206, RZ, RZ, -R206 ;  /* 0x000000ffffce8224 */ /* 0x000fc400078e0ace */
[----:B------:R-:W-:Y:S01]  /*1f330*/  @!P1 IMAD.IADD R208, R208, 0x1, -R3 ;  /* 0x00000001d0d09824 */ /* 0x000fe200078e0a03 */
[----:B------:R-:W-:Y:S02]  /*1f340*/  ISETP.GE.AND P1, PT, R211, RZ, PT ;  /* 0x000000ffd300720c */ /* 0x000fe40003f26270 */
[----:B------:R-:W-:Y:S02]  /*1f350*/  IABS R211, R251 ;  /* 0x000000fb00d37213 */ /* 0x000fe40000000000 */
[----:B------:R-:W-:Y:S02]  /*1f360*/  ISETP.GE.AND P0, PT, R251, RZ, PT ;  /* 0x000000fffb00720c */ /* 0x000fe40003f06270 */
[----:B---3--:R-:W-:Y:S02]  /*1f370*/  IABS R210, R213 ;  /* 0x000000d500d27213 */ /* 0x008fe40000000000 */
[----:B------:R-:W-:Y:S02]  /*1f380*/  ISETP.GE.AND P2, PT, R213, RZ, PT ;  /* 0x000000ffd500720c */ /* 0x000fe40003f46270 */
[----:B------:R-:W3:Y:S04]  /*1f390*/  LDL.LU R213, [R1+0x7a0] ;  /* 0x0007a00001d57983 */ /* 0x000ee80000300800 */
[----:B------:R-:W4:Y:S01]  /*1f3a0*/  LDL.LU R251, [R1+0x774] ;  /* 0x0007740001fb7983 */ /* 0x000f220000300800 */
[----:B------:R-:W-:-:S03]  /*1f3b0*/  IMAD.HI.U32 R2, R4, R209, RZ ;  /* 0x000000d104027227 */ /* 0x000fc600078e00ff */
[----:B------:R-:W2:Y:S01]  /*1f3c0*/  LDL.LU R221, [R1+0x778] ;  /* 0x0007780001dd7983 */ /* 0x000ea20000300800 */
[----:B------:R-:W-:-:S03]  /*1f3d0*/  IMAD.MOV R2, RZ, RZ, -R2 ;  /* 0x000000ffff027224 */ /* 0x000fc600078e0a02 */
[----:B------:R-:W2:Y:S01]  /*1f3e0*/  LDL.LU R224, [R1+0x77c] ;  /* 0x00077c0001e07983 */ /* 0x000ea20000300800 */
[----:B------:R-:W-:-:S03]  /*1f3f0*/  IMAD R209, R3, R2, R209 ;  /* 0x0000000203d17224 */ /* 0x000fc600078e02d1 */
[----:B------:R-:W2:Y:S02]  /*1f400*/  LDL.LU R225, [R1+0x780] ;  /* 0x0007800001e17983 */ /* 0x000ea40000300800 */
[----:B------:R-:W-:Y:S01]  /*1f410*/  ISETP.GT.U32.AND P3, PT, R3, R209, PT ;  /* 0x000000d10300720c */ /* 0x000fe20003f64070 */
[----:B------:R-:W-:Y:S01]  /*1f420*/  IMAD.HI.U32 R2, R4, R210, RZ ;  /* 0x000000d204027227 */ /* 0x000fe200078e00ff */
[----:B------:R-:W2:Y:S03]  /*1f430*/  LDL.LU R233, [R1+0x788] ;  /* 0x0007880001e97983 */ /* 0x000ea60000300800 */
[----:B------:R-:W-:Y:S01]  /*1f440*/  IMAD.MOV R2, RZ, RZ, -R2 ;  /* 0x000000ffff027224 */ /* 0x000fe200078e0a02 */
[----:B------:R-:W2:Y:S07]  /*1f450*/  LDL.LU R230, [R1+0x78c] ;  /* 0x00078c0001e67983 */ /* 0x000eae0000300800 */
[----:B------:R-:W-:Y:S01]  /*1f460*/  @!P3 IMAD.IADD R209, R209, 0x1, -R3 ;  /* 0x00000001d1d1b824 */ /* 0x000fe200078e0a03 */
[----:B------:R-:W2:Y:S01]  /*1f470*/  LDL.LU R227, [R1+0x794] ;  /* 0x0007940001e37983 */ /* 0x000ea20000300800 */
[----:B------:R-:W-:-:S02]  /*1f480*/  IMAD R210, R3, R2, R210 ;  /* 0x0000000203d27224 */ /* 0x000fc400078e02d2 */
[----:B------:R-:W-:Y:S01]  /*1f490*/  IMAD.HI.U32 R2, R4, R211, RZ ;  /* 0x000000d304027227 */ /* 0x000fe200078e00ff */
[----:B------:R-:W-:Y:S01]  /*1f4a0*/  ISETP.GT.U32.AND P3, PT, R3, R209, PT ;  /* 0x000000d10300720c */ /* 0x000fe20003f64070 */
[----:B------:R-:W2:Y:S02]  /*1f4b0*/  LDL.LU R226, [R1+0x798] ;  /* 0x0007980001e27983 */ /* 0x000ea40000300800 */
[----:B------:R-:W-:-:S04]  /*1f4c0*/  IMAD.MOV R2, RZ, RZ, -R2 ;  /* 0x000000ffff027224 */ /* 0x000fc800078e0a02 */
[----:B------:R-:W-:-:S06]  /*1f4d0*/  IMAD R211, R3, R2, R211 ;  /* 0x0000000203d37224 */ /* 0x000fcc00078e02d3 */
[----:B------:R-:W-:Y:S01]  /*1f4e0*/  @!P3 IMAD.IADD R209, R209, 0x1, -R3 ;  /* 0x00000001d1d1b824 */ /* 0x000fe200078e0a03 */
[----:B------:R-:W-:-:S13]  /*1f4f0*/  ISETP.GT.U32.AND P3, PT, R3, R211, PT ;  /* 0x000000d30300720c */ /* 0x000fda0003f64070 */
[----:B------:R-:W-:-:S05]  /*1f500*/  @!P3 IMAD.IADD R211, R211, 0x1, -R3 ;  /* 0x00000001d3d3b824 */ /* 0x000fca00078e0a03 */
[----:B------:R-:W-:-:S13]  /*1f510*/  ISETP.GT.U32.AND P3, PT, R3, R211, PT ;  /* 0x000000d30300720c */ /* 0x000fda0003f64070 */
[----:B------:R-:W-:-:S04]  /*1f520*/  @!P3 IMAD.IADD R211, R211, 0x1, -R3 ;  /* 0x00000001d3d3b824 */ /* 0x000fc800078e0a03 */
[----:B------:R-:W-:Y:S02]  /*1f530*/  @!P0 IMAD.MOV R211, RZ, RZ, -R211 ;  /* 0x000000ffffd38224 */ /* 0x000fe400078e0ad3 */
[----:B------:R-:W-:Y:S01]  /*1f540*/  @!P4 IMAD.MOV R205, RZ, RZ, -R205 ;  /* 0x000000ffffcdc224 */ /* 0x000fe200078e0acd */
[----:B------:R-:W-:Y:S02]  /*1f550*/  ISETP.GT.U32.AND P4, PT, R3, R208, PT ;  /* 0x000000d00300720c */ /* 0x000fe40003f84070 */
[----:B------:R-:W-:-:S11]  /*1f560*/  IABS R5, R212 ;  /* 0x000000d400057213 */ /* 0x000fd60000000000 */
[--C-:B------:R-:W-:Y:S01]  /*1f570*/  @!P4 IMAD.IADD R208, R208, 0x1, -R3.reuse ;  /* 0x00000001d0d0c824 */ /* 0x100fe200078e0a03 */
[----:B------:R-:W-:Y:S02]  /*1f580*/  ISETP.GT.U32.AND P4, PT, R3, R210, PT ;  /* 0x000000d20300720c */ /* 0x000fe40003f84070 */
[----:B----4-:R-:W-:Y:S02]  /*1f590*/  IABS R215, R251 ;  /* 0x000000fb00d77213 */ /* 0x010fe40000000000 */
[----:B------:R-:W-:Y:S02]  /*1f5a0*/  ISETP.GE.AND P0, PT, R251, RZ, PT ;  /* 0x000000fffb00720c */ /* 0x000fe40003f06270 */
[----:B------:R-:W4:Y:S07]  /*1f5b0*/  LDL.LU R251, [R1+0x79c] ;  /* 0x00079c0001fb7983 */ /* 0x000f2e0000300800 */
[----:B------:R-:W-:-:S02]  /*1f5c0*/  @!P4 IMAD.IADD R210, R210, 0x1, -R3 ;  /* 0x00000001d2d2c824 */ /* 0x000fc400078e0a03 */
[----:B------:R-:W-:Y:S02]  /*1f5d0*/  IMAD.MOV.U32 R6, RZ, RZ, R5 ;  /* 0x000000ffff067224 */ /* 0x000fe400078e0005 */
[----:B------:R-:W-:Y:S01]  /*1f5e0*/  @!P6 IMAD.MOV R207, RZ, RZ, -R207 ;  /* 0x000000ffffcfe224 */ /* 0x000fe200078e0acf */
[----:B------:R-:W-:Y:S01]  /*1f5f0*/  ISETP.GE.AND P6, PT, R212, RZ, PT ;  /* 0x000000ffd400720c */ /* 0x000fe20003fc6270 */
[----:B------:R-:W-:Y:S01]  /*1f600*/  IMAD.HI.U32 R212, R4, R6, RZ ;  /* 0x0000000604d47227 */ /* 0x000fe200078e00ff */
[C---:B------:R-:W-:Y:S01]  /*1f610*/  ISETP.GT.U32.AND P4, PT, R3.reuse, R210, PT ;  /* 0x000000d20300720c */ /* 0x040fe20003f84070 */
[----:B------:R-:W4:Y:S02]  /*1f620*/  LDL.LU R232, [R1+0x7a4] ;  /* 0x0007a40001e87983 */ /* 0x000f240000300800 */
[----:B------:R-:W-:Y:S01]  /*1f630*/  IMAD.MOV R212, RZ, RZ, -R212 ;  /* 0x000000ffffd47224 */ /* 0x000fe200078e0ad4 */
[----:B---3--:R-:W-:Y:S01]  /*1f640*/  IABS R2, R213 ;  /* 0x000000d500027213 */ /* 0x008fe20000000000 */
[----:B------:R-:W-:Y:S01]  /*1f650*/  @!P5 IMAD.MOV R208, RZ, RZ, -R208 ;  /* 0x000000ffffd0d224 */ /* 0x000fe200078e0ad0 */
[----:B--2---:R-:W-:Y:S01]  /*1f660*/  IABS R5, R214 ;  /* 0x000000d600057213 */ /* 0x004fe20000000000 */
[----:B------:R-:W-:-:S06]  /*1f670*/  IMAD R212, R3, R212, R6 ;  /* 0x000000d403d47224 */ /* 0x000fcc00078e0206 */
[----:B------:R-:W-:Y:S01]  /*1f680*/  @!P4 IMAD.IADD R210, R210, 0x1, -R3 ;  /* 0x00000001d2d2c824 */ /* 0x000fe200078e0a03 */
[----:B------:R-:W-:Y:S01]  /*1f690*/  ISETP.GT.U32.AND P4, PT, R3, R212, PT ;  /* 0x000000d40300720c */ /* 0x000fe20003f84070 */
[----:B------:R-:W-:Y:S01]  /*1f6a0*/  @!P1 IMAD.MOV R209, RZ, RZ, -R209 ;  /* 0x000000ffffd19224 */ /* 0x000fe200078e0ad1 */
[----:B------:R-:W-:Y:S01]  /*1f6b0*/  ISETP.GE.AND P5, PT, R214, RZ, PT ;  /* 0x000000ffd600720c */ /* 0x000fe20003fa6270 */
[C---:B------:R-:W-:Y:S01]  /*1f6c0*/  IMAD.HI.U32 R214, R4.reuse, R2, RZ ;  /* 0x0000000204d67227 */ /* 0x040fe200078e00ff */
[----:B------:R-:W-:Y:S01]  /*1f6d0*/  ISETP.GE.AND P1, PT, R213, RZ, PT ;  /* 0x000000ffd500720c */ /* 0x000fe20003f26270 */
[----:B------:R-:W2:Y:S02]  /*1f6e0*/  LDL.LU R229, [R1+0x7a8] ;  /* 0x0007a80001e57983 */ /* 0x000ea40000300800 */
[----:B------:R-:W-:Y:S01]  /*1f6f0*/  IMAD.HI.U32 R213, R4, R5, RZ ;  /* 0x0000000504d57227 */ /* 0x000fe200078e00ff */
[----:B------:R-:W-:Y:S01]  /*1f700*/  IABS R216, R221 ;  /* 0x000000dd00d87213 */ /* 0x000fe20000000000 */
[----:B------:R-:W3:Y:S02]  /*1f710*/  LDL.LU R228, [R1+0x7ac] ;  /* 0x0007ac0001e47983 */ /* 0x000ee40000300800 */
[----:B------:R-:W-:-:S02]  /*1f720*/  IMAD.MOV R214, RZ, RZ, -R214 ;  /* 0x000000ffffd67224 */ /* 0x000fc400078e0ad6 */
[----:B------:R-:W-:Y:S01]  /*1f730*/  @!P4 IMAD.IADD R212, R212, 0x1, -R3 ;  /* 0x00000001d4d4c824 */ /* 0x000fe200078e0a03 */
[----:B------:R-:W-:Y:S01]  /*1f740*/  IABS R217, R224 ;  /* 0x000000e000d97213 */ /* 0x000fe20000000000 */
[----:B------:R-:W-:Y:S01]  /*1f750*/  IMAD.MOV R213, RZ, RZ, -R213 ;  /* 0x000000ffffd57224 */ /* 0x000fe200078e0ad5 */
[----:B------:R-:W-:Y:S01]  /*1f760*/  IABS R218, R225 ;  /* 0x000000e100da7213 */ /* 0x000fe20000000000 */
[C---:B------:R-:W-:Y:S01]  /*1f770*/  IMAD R214, R3.reuse, R214, R2 ;  /* 0x000000d603d67224 */ /* 0x040fe200078e0202 */
[C---:B------:R-:W-:Y:S01]  /*1f780*/  ISETP.GT.U32.AND P4, PT, R3.reuse, R212, PT ;  /* 0x000000d40300720c */ /* 0x040fe20003f84070 */
[C---:B------:R-:W-:Y:S01]  /*1f790*/  IMAD R213, R3.reuse, R213, R5 ;  /* 0x000000d503d57224 */ /* 0x040fe200078e0205 */
[----:B------:R-:W-:Y:S01]  /*1f7a0*/  IABS R219, R233 ;  /* 0x000000e900db7213 */ /* 0x000fe20000000000 */
[----:B------:R-:W-:Y:S01]  /*1f7b0*/  IMAD.HI.U32 R2, R4, R215, RZ ;  /* 0x000000d704027227 */ /* 0x000fe200078e00ff */
[----:B------:R-:W-:Y:S01]  /*1f7c0*/  IABS R220, R230 ;  /* 0x000000e600dc7213 */ /* 0x000fe20000000000 */
[----:B------:R-:W3:Y:S01]  /*1f7d0*/  LDL.LU R231, [R1+0x7b0] ;  /* 0x0007b00001e77983 */ /* 0x000ee20000300800 */
[----:B------:R-:W-:Y:S01]  /*1f7e0*/  ISETP.GT.U32.AND P3, PT, R3, R213, PT ;  /* 0x000000d50300720c */ /* 0x000fe20003f64070 */
[----:B------:R-:W-:-:S02]  /*1f7f0*/  IMAD.MOV R2, RZ, RZ, -R2 ;  /* 0x000000ffff027224 */ /* 0x000fc400078e0a02 */
[----:B------:R-:W-:-:S04]  /*1f800*/  IMAD.HI.U32 R5, R4, R216, RZ ;  /* 0x000000d804057227 */ /* 0x000fc800078e00ff */
[C---:B------:R-:W-:Y:S02]  /*1f810*/  IMAD R215, R3.reuse, R2, R215 ;  /* 0x0000000203d77224 */ /* 0x040fe400078e02d7 */
[----:B------:R-:W-:Y:S02]  /*1f820*/  @!P4 IMAD.IADD R212, R212, 0x1, -R3 ;  /* 0x00000001d4d4c824 */ /* 0x000fe400078e0a03 */
[----:B------:R-:W-:Y:S01]  /*1f830*/  IMAD.MOV R5, RZ, RZ, -R5 ;  /* 0x000000ffff057224 */ /* 0x000fe200078e0a05 */
[----:B------:R-:W-:Y:S01]  /*1f840*/  ISETP.GT.U32.AND P4, PT, R3, R215, PT ;  /* 0x000000d70300720c */ /* 0x000fe20003f84070 */
[----:B------:R-:W-:Y:S02]  /*1f850*/  @!P3 IMAD.IADD R213, R213, 0x1, -R3 ;  /* 0x00000001d5d5b824 */ /* 0x000fe400078e0a03 */
[C---:B------:R-:W-:Y:S02]  /*1f860*/  IMAD R216, R3.reuse, R5, R216 ;  /* 0x0000000503d87224 */ /* 0x040fe400078e02d8 */
[----:B------:R-:W-:Y:S01]  /*1f870*/  @!P6 IMAD.MOV R212, RZ, RZ, -R212 ;  /* 0x000000ffffd4e224 */ /* 0x000fe200078e0ad4 */
[C---:B------:R-:W-:Y:S01]  /*1f880*/  ISETP.GT.U32.AND P3, PT, R3.reuse, R213, PT ;  /* 0x000000d50300720c */ /* 0x040fe20003f64070 */
[----:B------:R-:W-:Y:S01]  /*1f890*/  IMAD.HI.U32 R6, R4, R217, RZ ;  /* 0x000000d904067227 */ /* 0x000fe200078e00ff */
[----:B------:R-:W-:-:S03]  /*1f8a0*/  ISETP.GT.U32.AND P6, PT, R3, R216, PT ;  /* 0x000000d80300720c */ /* 0x000fc60003fc4070 */
[----:B------:R-:W-:Y:S02]  /*1f8b0*/  IMAD.MOV R2, RZ, RZ, -R6 ;  /* 0x000000ffff027224 */ /* 0x000fe400078e0a06 */
[----:B------:R-:W-:Y:S02]  /*1f8c0*/  @!P4 IMAD.IADD R215, R215, 0x1, -R3 ;  /* 0x00000001d7d7c824 */ /* 0x000fe400078e0a03 */
[C---:B------:R-:W-:Y:S02]  /*1f8d0*/  IMAD R217, R3.reuse, R2, R217 ;  /* 0x0000000203d97224 */ /* 0x040fe400078e02d9 */
[----:B------:R-:W-:Y:S01]  /*1f8e0*/  IMAD.HI.U32 R2, R4, R218, RZ ;  /* 0x000000da04027227 */ /* 0x000fe200078e00ff */
[----:B------:R-:W-:-:S03]  /*1f8f0*/  ISETP.GT.U32.AND P4, PT, R3, R215, PT ;  /* 0x000000d70300720c */ /* 0x000fc60003f84070 */
[----:B------:R-:W-:Y:S01]  /*1f900*/  @!P2 IMAD.MOV R210, RZ, RZ, -R210 ;  /* 0x000000ffffd2a224 */ /* 0x000fe200078e0ad2 */
[----:B------:R-:W-:Y:S01]  /*1f910*/  ISETP.GT.U32.AND P2, PT, R3, R214, PT ;  /* 0x000000d60300720c */ /* 0x000fe20003f44070 */
[--C-:B------:R-:W-:Y:S02]  /*1f920*/  @!P6 IMAD.IADD R216, R216, 0x1, -R3.reuse ;  /* 0x00000001d8d8e824 */ /* 0x100fe400078e0a03 */
[----:B------:R-:W-:Y:S01]  /*1f930*/  @!P3 IMAD.IADD R213, R213, 0x1, -R3 ;  /* 0x00000001d5d5b824 */ /* 0x000fe200078e0a03 */
[C---:B------:R-:W-:Y:S01]  /*1f940*/  ISETP.GT.U32.AND P3, PT, R3.reuse, R217, PT ;  /* 0x000000d90300720c */ /* 0x040fe20003f64070 */
[----:B------:R-:W-:Y:S01]  /*1f950*/  IMAD.MOV R2, RZ, RZ, -R2 ;  /* 0x000000ffff027224 */ /* 0x000fe200078e0a02 */
[----:B------:R-:W-:Y:S01]  /*1f960*/  ISETP.GT.U32.AND P6, PT, R3, R216, PT ;  /* 0x000000d80300720c */ /* 0x000fe20003fc4070 */
[----:B------:R-:W-:-:S04]  /*1f970*/  IMAD.HI.U32 R5, R4, R219, RZ ;  /* 0x000000db04057227 */ /* 0x000fc800078e00ff */
[----:B------:R-:W-:Y:S02]  /*1f980*/  IMAD R218, R3, R2, R218 ;  /* 0x0000000203da7224 */ /* 0x000fe400078e02da */
[----:B------:R-:W-:Y:S02]  /*1f990*/  @!P4 IMAD.IADD R215, R215, 0x1, -R3 ;  /* 0x00000001d7d7c824 */ /* 0x000fe400078e0a03 */
[----:B------:R-:W-:Y:S01]  /*1f9a0*/  IMAD.MOV R5, RZ, RZ, -R5 ;  /* 0x000000ffff057224 */ /* 0x000fe200078e0a05 */
[C---:B------:R-:W-:Y:S01]  /*1f9b0*/  ISETP.GT.U32.AND P4, PT, R3.reuse, R218, PT ;  /* 0x000000da0300720c */ /* 0x040fe20003f84070 */
[----:B------:R-:W-:Y:S02]  /*1f9c0*/  @!P2 IMAD.IADD R214, R214, 0x1, -R3 ;  /* 0x00000001d6d6a824 */ /* 0x000fe400078e0a03 */
[----:B------:R-:W-:Y:S02]  /*1f9d0*/  IMAD R219, R3, R5, R219 ;  /* 0x0000000503db7224 */ /* 0x000fe400078e02db */
[--C-:B------:R-:W-:Y:S01]  /*1f9e0*/  @!P3 IMAD.IADD R217, R217, 0x1, -R3.reuse ;  /* 0x00000001d9d9b824 */ /* 0x100fe200078e0a03 */
[C---:B------:R-:W-:Y:S01]  /*1f9f0*/  ISETP.GT.U32.AND P2, PT, R3.reuse, R214, PT ;  /* 0x000000d60300720c */ /* 0x040fe20003f44070 */
[----:B------:R-:W-:Y:S01]  /*1fa00*/  @!P6 IMAD.IADD R216, R216, 0x1, -R3 ;  /* 0x00000001d8d8e824 */ /* 0x000fe200078e0a03 */
[----:B------:R-:W-:-:S02]  /*1fa10*/  ISETP.GT.U32.AND P6, PT, R3, R219, PT ;  /* 0x000000db0300720c */ /* 0x000fc40003fc4070 */
[----:B------:R-:W-:-:S03]  /*1fa20*/  ISETP.GT.U32.AND P3, PT, R3, R217, PT ;  /* 0x000000d90300720c */ /* 0x000fc60003f64070 */
[----:B------:R-:W-:Y:S01]  /*1fa30*/  @!P4 IMAD.IADD R218, R218, 0x1, -R3 ;  /* 0x00000001dadac824 */ /* 0x000fe200078e0a03 */
[----:B------:R-:W-:-:S05]  /*1fa40*/  ISETP.GE.AND P4, PT, R224, RZ, PT ;  /* 0x000000ffe000720c */ /* 0x000fca0003f86270 */
[--C-:B------:R-:W-:Y:S02]  /*1fa50*/  @!P2 IMAD.IADD R214, R214, 0x1, -R3.reuse ;  /* 0x00000001d6d6a824 */ /* 0x100fe400078e0a03 */
[--C-:B------:R-:W-:Y:S02]  /*1fa60*/  @!P6 IMAD.IADD R219, R219, 0x1, -R3.reuse ;  /* 0x00000001dbdbe824 */ /* 0x100fe400078e0a03 */
[----:B------:R-:W-:Y:S02]  /*1fa70*/  @!P3 IMAD.IADD R217, R217, 0x1, -R3 ;  /* 0x00000001d9d9b824 */ /* 0x000fe400078e0a03 */
[----:B------:R-:W-:Y:S01]  /*1fa80*/  @!P1 IMAD.MOV R214, RZ, RZ, -R214 ;  /* 0x000000ffffd69224 */ /* 0x000fe200078e0ad6 */
[----:B------:R-:W-:Y:S01]  /*1fa90*/  ISETP.GT.U32.AND P1, PT, R3, R219, PT ;  /* 0x000000db0300720c */ /* 0x000fe20003f24070 */
[----:B------:R-:W-:-:S12]  /*1faa0*/  @!P4 IMAD.MOV R217, RZ, RZ, -R217 ;  /* 0x000000ffffd9c224 */ /* 0x000fd800078e0ad9 */
[----:B------:R-:W-:Y:S01]  /*1fab0*/  @!P1 IMAD.IADD R219, R219, 0x1, -R3 ;  /* 0x00000001dbdb9824 */ /* 0x000fe200078e0a03 */
[----:B------:R-:W-:Y:S02]  /*1fac0*/  ISETP.GE.AND P1, PT, R230, RZ, PT ;  /* 0x000000ffe600720c */ /* 0x000fe40003f26270 */
[----:B------:R-:W3:Y:S01]  /*1fad0*/  LDL.LU R230, [R1+0x7b4] ;  /* 0x0007b40001e67983 */ /* 0x000ee20000300800 */
[----:B----4-:R-:W-:-:S05]  /*1fae0*/  IABS R223, R251 ;  /* 0x000000fb00df7213 */ /* 0x010fca0000000000 */
[----:B------:R-:W-:-:S04]  /*1faf0*/  IMAD.HI.U32 R5, R4, R223, RZ ;  /* 0x000000df04057227 */ /* 0x000fc800078e00ff */
[----:B------:R-:W-:-:S04]  /*1fb00*/  IMAD.MOV R5, RZ, RZ, -R5 ;  /* 0x000000ffff057224 */ /* 0x000fc800078e0a05 */
[----:B------:R-:W-:-:S05]  /*1fb10*/  IMAD R223, R3, R5, R223 ;  /* 0x0000000503df7224 */ /* 0x000fca00078e02df */
[----:B------:R-:W-:-:S13]  /*1fb20*/  ISETP.GT.U32.AND P4, PT, R3, R223, PT ;  /* 0x000000df0300720c */ /* 0x000fda0003f84070 */
[----:B------:R-:W-:Y:S01]  /*1fb30*/  @!P4 IMAD.IADD R223, R223, 0x1, -R3 ;  /* 0x00000001dfdfc824 */ /* 0x000fe200078e0a03 */
[----:B------:R-:W-:Y:S02]  /*1fb40*/  ISETP.GE.AND P4, PT, R251, RZ, PT ;  /* 0x000000fffb00720c */ /* 0x000fe40003f86270 */
[----:B------:R-:W4:Y:S01]  /*1fb50*/  LDL.LU R251, [R1+0x7b8] ;  /* 0x0007b80001fb7983 */ /* 0x000f220000300800 */
[----:B------:R-:W-:Y:S01]  /*1fb60*/  IMAD.HI.U32 R2, R4, R220, RZ ;  /* 0x000000dc04027227 */ /* 0x000fe200078e00ff */
[----:B------:R-:W-:Y:S02]  /*1fb70*/  ISETP.GE.AND P2, PT, R221, RZ, PT ;  /* 0x000000ffdd00720c */ /* 0x000fe40003f46270 */
[----:B------:R-:W-:Y:S01]  /*1fb80*/  IABS R221, R227 ;  /* 0x000000e300dd7213 */ /* 0x000fe20000000000 */
[----:B------:R-:W-:-:S04]  /*1fb90*/  IMAD.MOV R2, RZ, RZ, -R2 ;  /* 0x000000ffff027224 */ /* 0x000fc800078e0a02 */
[----:B------:R-:W-:Y:S02]  /*1fba0*/  IMAD R220, R3, R2, R220 ;  /* 0x0000000203dc7224 */ /* 0x000fe400078e02dc */
[----:B------:R-:W-:-:S04]  /*1fbb0*/  IMAD.HI.U32 R2, R4, R221, RZ ;  /* 0x000000dd04027227 */ /* 0x000fc800078e00ff */
[----:B------:R-:W-:-:S04]  /*1fbc0*/  IMAD.MOV R2, RZ, RZ, -R2 ;  /* 0x000000ffff027224 */ /* 0x000fc800078e0a02 */
[----:B------:R-:W-:-:S05]  /*1fbd0*/  IMAD R221, R3, R2, R221 ;  /* 0x0000000203dd7224 */ /* 0x000fca00078e02dd */
[C---:B------:R-:W-:Y:S02]  /*1fbe0*/  ISETP.GT.U32.AND P6, PT, R3.reuse, R221, PT ;  /* 0x000000dd0300720c */ /* 0x040fe40003fc4070 */
[----:B------:R-:W-:Y:S02]  /*1fbf0*/  ISETP.GT.U32.AND P3, PT, R3, R220, PT ;  /* 0x000000dc0300720c */ /* 0x000fe40003f64070 */
[----:B------:R-:W-:Y:S01]  /*1fc00*/  IABS R222, R226 ;  /* 0x000000e200de7213 */ /* 0x000fe20000000000 */
[----:B------:R-:W-:Y:S01]  /*1fc10*/  @!P0 IMAD.MOV R215, RZ, RZ, -R215 ;  /* 0x000000ffffd78224 */ /* 0x000fe200078e0ad7 */
[----:B------:R-:W-:-:S07]  /*1fc20*/  IABS R224, R232 ;  /* 0x000000e800e07213 */ /* 0x000fce0000000000 */
[----:B------:R-:W-:Y:S02]  /*1fc30*/  @!P6 IMAD.IADD R221, R221, 0x1, -R3 ;  /* 0x00000001dddde824 */ /* 0x000fe400078e0a03 */
[----:B------:R-:W-:-:S03]  /*1fc40*/  IMAD.HI.U32 R2, R4, R222, RZ ;  /* 0x000000de04027227 */ /* 0x000fc600078e00ff */
[----:B------:R-:W-:Y:S01]  /*1fc50*/  ISETP.GT.U32.AND P0, PT, R3, R221, PT ;  /* 0x000000dd0300720c */ /* 0x000fe20003f04070 */
[----:B------:R-:W-:Y:S02]  /*1fc60*/  IMAD.MOV R2, RZ, RZ, -R2 ;  /* 0x000000ffff027224 */ /* 0x000fe400078e0a02 */
[----:B------:R-:W-:-:S04]  /*1fc70*/  IMAD.HI.U32 R6, R4, R224, RZ ;  /* 0x000000e004067227 */ /* 0x000fc800078e00ff */
[--C-:B------:R-:W-:Y:S01]  /*1fc80*/  @!P3 IMAD.IADD R220, R220, 0x1, -R3.reuse ;  /* 0x00000001dcdcb824 */ /* 0x100fe200078e0a03 */
[----:B------:R-:W-:Y:S01]  /*1fc90*/  ISETP.GE.AND P3, PT, R225, RZ, PT ;  /* 0x000000ffe100720c */ /* 0x000fe20003f66270 */
[----:B------:R-:W-:Y:S01]  /*1fca0*/  IMAD R222, R3, R2, R222 ;  /* 0x0000000203de7224 */ /* 0x000fe200078e02de */
[----:B--2---:R-:W-:Y:S01]  /*1fcb0*/  IABS R225, R229 ;  /* 0x000000e500e17213 */ /* 0x004fe20000000000 */
[----:B------:R-:W-:Y:S02]  /*1fcc0*/  IMAD.MOV R2, RZ, RZ, -R6 ;  /* 0x000000ffff027224 */ /* 0x000fe400078e0a06 */
[----:B------:R-:W-:Y:S01]  /*1fcd0*/  @!P0 IMAD.IADD R221, R221, 0x1, -R3 ;  /* 0x00000001dddd8824 */ /* 0x000fe200078e0a03 */
[----:B------:R-:W-:Y:S01]  /*1fce0*/  ISETP.GE.AND P0, PT, R227, RZ, PT ;  /* 0x000000ffe300720c */ /* 0x000fe20003f06270 */
[----:B------:R-:W-:Y:S02]  /*1fcf0*/  IMAD R224, R3, R2, R224 ;  /* 0x0000000203e07224 */ /* 0x000fe400078e02e0 */
[----:B------:R-:W-:-:S04]  /*1fd00*/  IMAD.HI.U32 R2, R4, R225, RZ ;  /* 0x000000e104027227 */ /* 0x000fc800078e00ff */
[----:B------:R-:W-:-:S04]  /*1fd10*/  IMAD.MOV R2, RZ, RZ, -R2 ;  /* 0x000000ffff027224 */ /* 0x000fc800078e0a02 */
[C---:B------:R-:W-:Y:S02]  /*1fd20*/  IMAD R225, R3.reuse, R2, R225 ;  /* 0x0000000203e17224 */ /* 0x040fe400078e02e1 */
[----:B------:R-:W-:Y:S01]  /*1fd30*/  @!P5 IMAD.MOV R213, RZ, RZ, -R213 ;  /* 0x000000ffffd5d224 */ /* 0x000fe200078e0ad5 */
[C---:B------:R-:W-:Y:S01]  /*1fd40*/  ISETP.GT.U32.AND P5, PT, R3.reuse, R218, PT ;  /* 0x000000da0300720c */ /* 0x040fe20003fa4070 */
[----:B------:R-:W-:Y:S01]  /*1fd50*/  @!P2 IMAD.MOV R216, RZ, RZ, -R216 ;  /* 0x000000ffffd8a224 */ /* 0x000fe200078e0ad8 */
[C---:B------:R-:W-:Y:S01]  /*1fd60*/  ISETP.GT.U32.AND P2, PT, R3.reuse, R222, PT ;  /* 0x000000de0300720c */ /* 0x040fe20003f44070 */
[----:B------:R-:W-:Y:S01]  /*1fd70*/  @!P0 IMAD.MOV R221, RZ, RZ, -R221 ;  /* 0x000000ffffdd8224 */ /* 0x000fe200078e0add */
[----:B------:R-:W-:-:S09]  /*1fd80*/  ISETP.GT.U32.AND P0, PT, R3, R225, PT ;  /* 0x000000e10300720c */ /* 0x000fd20003f04070 */
[--C-:B------:R-:W-:Y:S02]  /*1fd90*/  @!P5 IMAD.IADD R218, R218, 0x1, -R3.reuse ;  /* 0x00000001dadad824 */ /* 0x100fe400078e0a03 */
[--C-:B------:R-:W-:Y:S02]  /*1fda0*/  @!P2 IMAD.IADD R222, R222, 0x1, -R3.reuse ;  /* 0x00000001dedea824 */ /* 0x100fe400078e0a03 */
[----:B------:R-:W-:Y:S02]  /*1fdb0*/  @!P0 IMAD.IADD R225, R225, 0x1, -R3 ;  /* 0x00000001e1e18824 */ /* 0x000fe400078e0a03 */
[----:B------:R-:W-:Y:S01]  /*1fdc0*/  @!P3 IMAD.MOV R218, RZ, RZ, -R218 ;  /* 0x000000ffffdab224 */ /* 0x000fe200078e0ada */
[C---:B------:R-:W-:Y:S02]  /*1fdd0*/  ISETP.GT.U32.AND P3, PT, R3.reuse, R222, PT ;  /* 0x000000de0300720c */ /* 0x040fe40003f64070 */
[----:B------:R-:W-:Y:S02]  /*1fde0*/  ISETP.GT.U32.AND P0, PT, R3, R225, PT ;  /* 0x000000e10300720c */ /* 0x000fe40003f04070 */
[----:B------:R-:W-:-:S02]  /*1fdf0*/  ISETP.GE.AND P5, PT, R233, RZ, PT ;  /* 0x000000ffe900720c */ /* 0x000fc40003fa6270 */
[----:B------:R-:W2:Y:S04]  /*1fe00*/  LDL.LU R233, [R1+0x7bc] ;  /* 0x0007bc0001e97983 */ /* 0x000ea80000300800 */
[----:B------:R-:W2:Y:S03]  /*1fe10*/  LDL.LU R236, [R1+0x7c0] ;  /* 0x0007c00001ec7983 */ /* 0x000ea60000300800 */
[--C-:B------:R-:W-:Y:S01]  /*1fe20*/  @!P3 IMAD.IADD R222, R222, 0x1, -R3.reuse ;  /* 0x00000001dedeb824 */ /* 0x100fe200078e0a03 */
[----:B------:R-:W-:Y:S01]  /*1fe30*/  ISETP.GE.AND P3, PT, R229, RZ, PT ;  /* 0x000000ffe500720c */ /* 0x000fe20003f66270 */
[----:B------:R-:W-:Y:S01]  /*1fe40*/  @!P0 IMAD.IADD R225, R225, 0x1, -R3 ;  /* 0x00000001e1e18824 */ /* 0x000fe200078e0a03 */
[----:B------:R-:W2:Y:S01]  /*1fe50*/  LDL.LU R235, [R1+0x7c4] ;  /* 0x0007c40001eb7983 */ /* 0x000ea20000300800 */
[----:B----4-:R-:W-:-:S02]  /*1fe60*/  IABS R229, R251 ;  /* 0x000000fb00e57213 */ /* 0x010fc40000000000 */
[----:B------:R-:W-:Y:S02]  /*1fe70*/  ISETP.GE.AND P0, PT, R251, RZ, PT ;  /* 0x000000fffb00720c */ /* 0x000fe40003f06270 */
[----:B------:R-:W4:Y:S01]  /*1fe80*/  LDL.LU R251, [R1+0x7c8] ;  /* 0x0007c80001fb7983 */ /* 0x000f220000300800 */
[C---:B------:R-:W-:Y:S02]  /*1fe90*/  ISETP.GT.U32.AND P6, PT, R3.reuse, R220, PT ;  /* 0x000000dc0300720c */ /* 0x040fe40003fc4070 */
[----:B------:R-:W-:Y:S01]  /*1fea0*/  ISETP.GE.AND P2, PT, R226, RZ, PT ;  /* 0x000000ffe200720c */ /* 0x000fe20003f46270 */
[----:B------:R-:W-:Y:S01]  /*1feb0*/  @!P5 IMAD.MOV R219, RZ, RZ, -R219 ;  /* 0x000000ffffdbd224 */ /* 0x000fe200078e0adb */
[----:B------:R-:W4:Y:S09]  /*1fec0*/  LDL.LU R240, [R1+0x7cc] ;  /* 0x0007cc0001f07983 */ /* 0x000f320000300800 */
[--C-:B------:R-:W-:Y:S01]  /*1fed0*/  @!P6 IMAD.IADD R220, R220, 0x1, -R3.reuse ;  /* 0x00000001dcdce824 */ /* 0x100fe200078e0a03 */
[C---:B------:R-:W-:Y:S01]  /*1fee0*/  ISETP.GT.U32.AND P6, PT, R3.reuse, R224, PT ;  /* 0x000000e00300720c */ /* 0x040fe20003fc4070 */
[C---:B------:R-:W-:Y:S01]  /*1fef0*/  IMAD.HI.U32 R5, R4.reuse, R229, RZ ;  /* 0x000000e504057227 */ /* 0x040fe200078e00ff */
[----:B---3--:R-:W-:Y:S01]  /*1ff00*/  IABS R226, R228 ;  /* 0x000000e400e27213 */ /* 0x008fe20000000000 */
[----:B------:R-:W3:Y:S04]  /*1ff10*/  LDL.LU R239, [R1+0x7d0] ;  /* 0x0007d00001ef7983 */ /* 0x000ee80000300800 */
[----:B------:R-:W-:Y:S01]  /*1ff20*/  IMAD.HI.U32 R2, R4, R226, RZ ;  /* 0x000000e204027227 */ /* 0x000fe200078e00ff */
[----:B------:R-:W3:Y:S05]  /*1ff30*/  LDL.LU R237, [R1+0x7d4] ;  /* 0x0007d40001ed7983 */ /* 0x000eea0000300800 */
[----:B------:R-:W-:Y:S01]  /*1ff40*/  @!P6 IMAD.IADD R224, R224, 0x1, -R3 ;  /* 0x00000001e0e0e824 */ /* 0x000fe200078e0a03 */
[----:B------:R-:W3:Y:S04]  /*1ff50*/  LDL.LU R238, [R1+0x7d8] ;  /* 0x0007d80001ee7983 */ /* 0x000ee80000300800 */
[----:B------:R-:W-:Y:S01]  /*1ff60*/  ISETP.GT.U32.AND P5, PT, R3, R224, PT ;  /* 0x000000e00300720c */ /* 0x000fe20003fa4070 */
[----:B------:R-:W-:-:S02]  /*1ff70*/  IMAD.MOV R2, RZ, RZ, -R2 ;  /* 0x000000ffff027224 */ /* 0x000fc400078e0a02 */
[----:B------:R-:W-:Y:S02]  /*1ff80*/  IMAD.MOV R5, RZ, RZ, -R5 ;  /* 0x000000ffff057224 */ /* 0x000fe400078e0a05 */
[C---:B------:R-:W-:Y:S02]  /*1ff90*/  IMAD R226, R3.reuse, R2, R226 ;  /* 0x0000000203e27224 */ /* 0x040fe400078e02e2 */
[----:B------:R-:W-:Y:S02]  /*1ffa0*/  IMAD R229, R3, R5, R229 ;  /* 0x0000000503e57224 */ /* 0x000fe400078e02e5 */
[----:B------:R-:W-:-:S04]  /*1ffb0*/  @!P3 IMAD.MOV R225, RZ, RZ, -R225 ;  /* 0x000000ffffe1b224 */ /* 0x000fc800078e0ae1 */
[----:B------:R-:W-:Y:S01]  /*1ffc0*/  @!P5 IMAD.IADD R224, R224, 0x1, -R3 ;  /* 0x00000001e0e0d824 */ /* 0x000fe200078e0a03 */
[C---:B------:R-:W-:Y:S02]  /*1ffd0*/  ISETP.GT.U32.AND P5, PT, R3.reuse, R226, PT ;  /* 0x000000e20300720c */ /* 0x040fe40003fa4070 */
[C---:B------:R-:W-:Y:S02]  /*1ffe0*/  ISETP.GT.U32.AND P3, PT, R3.reuse, R229, PT ;  /* 0x000000e50300720c */ /* 0x040fe40003f64070 */
[----:B------:R-:W-:-:S09]  /*1fff0*/  ISETP.GT.U32.AND P6, PT, R3, R223, PT ;  /* 0x000000df0300720c */ /* 0x000fd20003fc4070 */
[--C-:B------:R-:W-:Y:S02]  /*20000*/  @!P5 IMAD.IADD R226, R226, 0x1, -R3.reuse ;  /* 0x00000001e2e2d824 */ /* 0x100fe400078e0a03 */
[----:B------:R-:W-:-:S03]  /*20010*/  @!P3 IMAD.IADD R229, R229, 0x1, -R3 ;  /* 0x00000001e5e5b824 */ /* 0x000fc600078e0a03 */
[C---:B------:R-:W-:Y:S02]  /*20020*/  ISETP.GT.U32.AND P5, PT, R3.reuse, R226, PT ;  /* 0x000000e20300720c */ /* 0x040fe40003fa4070 */
[----:B------:R-:W-:Y:S01]  /*20030*/  ISETP.GT.U32.AND P3, PT, R3, R229, PT ;  /* 0x000000e50300720c */ /* 0x000fe20003f64070 */
[----:B------:R-:W-:Y:S01]  /*20040*/  @!P6 IMAD.IADD R223, R223, 0x1, -R3 ;  /* 0x00000001dfdfe824 */ /* 0x000fe200078e0a03 */
[----:B------:R-:W-:Y:S02]  /*20050*/  ISETP.GE.AND P6, PT, R228, RZ, PT ;  /* 0x000000ffe400720c */ /* 0x000fe40003fc6270 */
[----:B------:R-:W-:Y:S01]  /*20060*/  IABS R228, R230 ;  /* 0x000000e600e47213 */ /* 0x000fe20000000000 */
[----:B------:R-:W-:Y:S01]  /*20070*/  @!P4 IMAD.MOV R223, RZ, RZ, -R223 ;  /* 0x000000ffffdfc224 */ /* 0x000fe200078e0adf */
[----:B------:R-:W-:-:S05]  /*20080*/  ISETP.GE.AND P4, PT, R230, RZ, PT ;  /* 0x000000ffe600720c */ /* 0x000fca0003f86270 */
[--C-:B------:R-:W-:Y:S02]  /*20090*/  @!P5 IMAD.IADD R226, R226, 0x1, -R3.reuse ;  /* 0x00000001e2e2d824 */ /* 0x100fe400078e0a03 */
[----:B------:R-:W-:Y:S02]  /*200a0*/  @!P3 IMAD.IADD R229, R229, 0x1, -R3 ;  /* 0x00000001e5e5b824 */ /* 0x000fe400078e0a03 */
[----:B------:R-:W-:Y:S02]  /*200b0*/  @!P6 IMAD.MOV R226, RZ, RZ, -R226 ;  /* 0x000000ffffe2e224 */ /* 0x000fe400078e0ae2 */
[----:B------:R-:W-:Y:S01]  /*200c0*/  @!P0 IMAD.MOV R229, RZ, RZ, -R229 ;  /* 0x000000ffffe58224 */ /* 0x000fe200078e0ae5 */
[----:B--2---:R-:W-:Y:S02]  /*200d0*/  IABS R230, R233 ;  /* 0x000000e900e67213 */ /* 0x004fe40000000000 */
[----:B------:R-:W-:Y:S02]  /*200e0*/  ISETP.GE.AND P6, PT, R233, RZ, PT ;  /* 0x000000ffe900720c */ /* 0x000fe40003fc6270 */
[----:B------:R-:W-:Y:S01]  /*200f0*/  IABS R227, R231 ;  /* 0x000000e700e37213 */ /* 0x000fe20000000000 */
[----:B------:R-:W-:Y:S01]  /*20100*/  @!P1 IMAD.MOV R220, RZ, RZ, -R220 ;  /* 0x000000ffffdc9224 */ /* 0x000fe200078e0adc */
[----:B------:R-:W-:-:S03]  /*20110*/  ISETP.GE.AND P1, PT, R232, RZ, PT ;  /* 0x000000ffe800720c */ /* 0x000fc60003f26270 */
[----:B------:R-:W-:-:S04]  /*20120*/  IMAD.HI.U32 R2, R4, R227, RZ ;  /* 0x000000e304027227 */ /* 0x000fc800078e00ff */
[----:B------:R-:W-:Y:S01]  /*20130*/  IMAD.MOV R2, RZ, RZ, -R2 ;  /* 0x000000ffff027224 */ /* 0x000fe200078e0a02 */
[----:B----4-:R-:W-:Y:S02]  /*20140*/  IABS R233, R251 ;  /* 0x000000fb00e97213 */ /* 0x010fe40000000000 */
[----:B------:R-:W-:Y:S02]  /*20150*/  ISETP.GE.AND P0, PT, R251, RZ, PT ;  /* 0x000000fffb00720c */ /* 0x000fe40003f06270 */
[----:B------:R-:W2:Y:S01]  /*20160*/  LDL.LU R251, [R1+0x7f0] ;  /* 0x0007f00001fb7983 */ /* 0x000ea20000300800 */
[C---:B------:R-:W-:Y:S02]  /*20170*/  IMAD R227, R3.reuse, R2, R227 ;  /* 0x0000000203e37224 */ /* 0x040fe400078e02e3 */
[----:B------:R-:W-:Y:S02]  /*20180*/  @!P1 IMAD.MOV R224, RZ, RZ, -R224 ;  /* 0x000000ffffe09224 */ /* 0x000fe400078e0ae0 */
[----:B------:R-:W-:Y:S01]  /*20190*/  @!P2 IMAD.MOV R222, RZ, RZ, -R222 ;  /* 0x000000ffffdea224 */ /* 0x000fe200078e0ade */
[----:B------:R-:W-:Y:S01]  /*201a0*/  ISETP.GT.U32.AND P1, PT, R3, R227, PT ;  /* 0x000000e30300720c */ /* 0x000fe20003f24070 */
[----:B------:R-:W-:Y:S01]  /*201b0*/  IMAD.HI.U32 R2, R4, R228, RZ ;  /* 0x000000e404027227 */ /* 0x000fe200078e00ff */
[----:B------:R-:W-:Y:S01]  /*201c0*/  IABS R232, R235 ;  /* 0x000000eb00e87213 */ /* 0x000fe20000000000 */
[----:B------:R-:W4:Y:S02]  /*201d0*/  LDL.LU R241, [R1+0x7dc] ;  /* 0x0007dc0001f17983 */ /* 0x000f240000300800 */
[----:B------:R-:W-:Y:S01]  /*201e0*/  IMAD.MOV R2, RZ, RZ, -R2 ;  /* 0x000000ffff027224 */ /* 0x000fe200078e0a02 */
[----:B------:R-:W-:Y:S01]  /*201f0*/  ISETP.GE.AND P2, PT, R231, RZ, PT ;  /* 0x000000ffe700720c */ /* 0x000fe20003f46270 */
[----:B------:R-:W4:Y:S02]  /*20200*/  LDL.LU R244, [R1+0x7e0] ;  /* 0x0007e00001f47983 */ /* 0x000f240000300800 */
[----:B------:R-:W-:-:S04]  /*20210*/  IMAD R228, R3, R2, R228 ;  /* 0x0000000203e47224 */ /* 0x000fc800078e02e4 */
[----:B------:R-:W-:Y:S01]  /*20220*/  @!P1 IMAD.IADD R227, R227, 0x1, -R3 ;  /* 0x00000001e3e39824 */ /* 0x000fe200078e0a03 */
[----:B------:R-:W-:Y:S01]  /*20230*/  IABS R231, R236 ;  /* 0x000000ec00e77213 */ /* 0x000fe20000000000 */
[C---:B------:R-:W-:Y:S01]  /*20240*/  IMAD.HI.U32 R2, R4.reuse, R230, RZ ;  /* 0x000000e604027227 */ /* 0x040fe200078e00ff */
[C---:B------:R-:W-:Y:S02]  /*20250*/  ISETP.GT.U32.AND P5, PT, R3.reuse, R228, PT ;  /* 0x000000e40300720c */ /* 0x040fe40003fa4070 */
[----:B------:R-:W-:Y:S01]  /*20260*/  ISETP.GT.U32.AND P1, PT, R3, R227, PT ;  /* 0x000000e30300720c */ /* 0x000fe20003f24070 */
[----:B------:R-:W-:Y:S02]  /*20270*/  IMAD.MOV R2, RZ, RZ, -R2 ;  /* 0x000000ffff027224 */ /* 0x000fe400078e0a02 */
[----:B------:R-:W-:-:S04]  /*20280*/  IMAD.HI.U32 R5, R4, R231, RZ ;  /* 0x000000e704057227 */ /* 0x000fc800078e00ff */
[----:B------:R-:W-:Y:S02]  /*20290*/  IMAD R230, R3, R2, R230 ;  /* 0x0000000203e67224 */ /* 0x000fe400078e02e6 */
[----:B------:R-:W-:Y:S02]  /*202a0*/  IMAD.MOV R2, RZ, RZ, -R5 ;  /* 0x000000ffff027224 */ /* 0x000fe400078e0a05 */
[--C-:B------:R-:W-:Y:S02]  /*202b0*/  @!P5 IMAD.IADD R228, R228, 0x1, -R3.reuse ;  /* 0x00000001e4e4d824 */ /* 0x100fe400078e0a03 */
[----:B------:R-:W-:Y:S02]  /*202c0*/  @!P1 IMAD.IADD R227, R227, 0x1, -R3 ;  /* 0x00000001e3e39824 */ /* 0x000fe400078e0a03 */
[C---:B------:R-:W-:Y:S01]  /*202d0*/  IMAD R231, R3.reuse, R2, R231 ;  /* 0x0000000203e77224 */ /* 0x040fe200078e02e7 */
[----:B------:R-:W-:Y:S01]  /*202e0*/  ISETP.GT.U32.AND P5, PT, R3, R228, PT ;  /* 0x000000e40300720c */ /* 0x000fe20003fa4070 */
[----:B------:R-:W-:-:S03]  /*202f0*/  @!P2 IMAD.MOV R227, RZ, RZ, -R227 ;  /* 0x000000ffffe3a224 */ /* 0x000fc600078e0ae3 */
[----:B------:R-:W-:Y:S01]  /*20300*/  ISETP.GT.U32.AND P2, PT, R3, R231, PT ;  /* 0x000000e70300720c */ /* 0x000fe20003f44070 */
[----:B------:R-:W-:-:S04]  /*20310*/  IMAD.HI.U32 R2, R4, R232, RZ ;  /* 0x000000e804027227 */ /* 0x000fc800078e00ff */
[----:B------:R-:W-:Y:S01]  /*20320*/  IMAD.MOV R2, RZ, RZ, -R2 ;  /* 0x000000ffff027224 */ /* 0x000fe200078e0a02 */
[----:B------:R-:W-:-:S03]  /*20330*/  IABS R234, R240 ;  /* 0x000000f000ea7213 */ /* 0x000fc60000000000 */
[--C-:B------:R-:W-:Y:S02]  /*20340*/  @!P5 IMAD.IADD R228, R228, 0x1, -R3.reuse ;  /* 0x00000001e4e4d824 */ /* 0x100fe400078e0a03 */
[----:B------:R-:W-:Y:S02]  /*20350*/  IMAD R232, R3, R2, R232 ;  /* 0x0000000203e87224 */ /* 0x000fe400078e02e8 */
[----:B------:R-:W-:Y:S02]  /*20360*/  @!P2 IMAD.IADD R231, R231, 0x1, -R3 ;  /* 0x00000001e7e7a824 */ /* 0x000fe400078e0a03 */
[----:B------:R-:W-:-:S04]  /*20370*/  IMAD.HI.U32 R2, R4, R233, RZ ;  /* 0x000000e904027227 */ /* 0x000fc800078e00ff */
[----:B------:R-:W-:Y:S01]  /*20380*/  @!P4 IMAD.MOV R228, RZ, RZ, -R228 ;  /* 0x000000ffffe4c224 */ /* 0x000fe200078e0ae4 */
[----:B------:R-:W-:Y:S01]  /*20390*/  ISETP.GT.U32.AND P4, PT, R3, R231, PT ;  /* 0x000000e70300720c */ /* 0x000fe20003f84070 */
[----:B------:R-:W-:Y:S02]  /*203a0*/  IMAD.MOV R2, RZ, RZ, -R2 ;  /* 0x000000ffff027224 */ /* 0x000fe400078e0a02 */
[----:B------:R-:W-:-:S04]  /*203b0*/  IMAD.HI.U32 R5, R4, R234, RZ ;  /* 0x000000ea04057227 */ /* 0x000fc800078e00ff */
[----:B------:R-:W-:Y:S02]  /*203c0*/  IMAD R233, R3, R2, R233 ;  /* 0x0000000203e97224 */ /* 0x000fe400078e02e9 */
[----:B------:R-:W-:-:S04]  /*203d0*/  IMAD.MOV R2, RZ, RZ, -R5 ;  /* 0x000000ffff027224 */ /* 0x000fc800078e0a05 */
[----:B------:R-:W-:Y:S02]  /*203e0*/  IMAD R234, R3, R2, R234 ;  /* 0x0000000203ea7224 */ /* 0x000fe400078e02ea */
[----:B------:R-:W-:-:S03]  /*203f0*/  @!P4 IMAD.IADD R231, R231, 0x1, -R3 ;  /* 0x00000001e7e7c824 */ /* 0x000fc600078e0a03 */
[----:B------:R-:W-:Y:S02]  /*20400*/  ISETP.GT.U32.AND P4, PT, R3, R234, PT ;  /* 0x000000ea0300720c */ /* 0x000fe40003f84070 */
[----:B------:R-:W-:Y:S02]  /*20410*/  ISETP.GE.AND P5, PT, R236, RZ, PT ;  /* 0x000000ffec00720c */ /* 0x000fe40003fa6270 */
[----:B---3--:R-:W-:-:S09]  /*20420*/  IABS R236, R237 ;  /* 0x000000ed00ec7213 */ /* 0x008fd20000000000 */
[----:B------:R-:W-:Y:S02]  /*20430*/  @!P4 IMAD.IADD R234, R234, 0x1, -R3 ;  /* 0x00000001eaeac824 */ /* 0x000fe400078e0a03 */
[----:B------:R-:W-:-:S03]  /*20440*/  @!P5 IMAD.MOV R231, RZ, RZ, -R231 ;  /* 0x000000ffffe7d224 */ /* 0x000fc600078e0ae7 */
[----:B------:R-:W-:Y:S01]  /*20450*/  ISETP.GT.U32.AND P5, PT, R3, R234, PT ;  /* 0x000000ea0300720c */ /* 0x000fe20003fa4070 */
[----:B------:R-:W-:-:S04]  /*20460*/  IMAD.HI.U32 R5, R4, R236, RZ ;  /* 0x000000ec04057227 */ /* 0x000fc800078e00ff */
[----:B------:R-:W-:-:S04]  /*20470*/  IMAD.MOV R5, RZ, RZ, -R5 ;  /* 0x000000ffff057224 */ /* 0x000fc800078e0a05 */
[----:B------:R-:W-:-:S04]  /*20480*/  IMAD R236, R3, R5, R236 ;  /* 0x0000000503ec7224 */ /* 0x000fc800078e02ec */
[----:B------:R-:W-:Y:S01]  /*20490*/  @!P5 IMAD.IADD R234, R234, 0x1, -R3 ;  /* 0x00000001eaead824 */ /* 0x000fe200078e0a03 */
[----:B--2---:R-:W-:Y:S02]  /*204a0*/  ISETP.GE.AND P5, PT, R251, RZ, PT ;  /* 0x000000fffb00720c */ /* 0x004fe40003fa6270 */
[----:B------:R-:W-:Y:S02]  /*204b0*/  IABS R5, R251 ;  /* 0x000000fb00057213 */ /* 0x000fe40000000000 */
[----:B------:R-:W2:Y:S04]  /*204c0*/  LDL.LU R251, [R1+0x7e4] ;  /* 0x0007e40001fb7983 */ /* 0x000ea80000300800 */
[----:B0-----:R-:W3:Y:S04]  /*204d0*/  LDL.LU R20, [R1+0x7e8] ;  /* 0x0007e80001147983 */ /* 0x001ee80000300800 */
[----:B------:R-:W3:Y:S04]  /*204e0*/  LDL.LU R19, [R1+0x7ec] ;  /* 0x0007ec0001137983 */ /* 0x000ee80000300800 */
        /* <DEDUP_REMOVED lines=11> */
[----:B------:R-:W3:Y:S01]  /*205a0*/  LDL.LU R9, [R1+0x820] ;  /* 0x0008200001097983 */ /* 0x000ee20000300800 */
[----:B------:R-:W-:-:S13]  /*205b0*/  ISETP.GT.U32.AND P1, PT, R3, R230, PT ;  /* 0x000000e60300720c */ /* 0x000fda0003f24070 */
[----:B------:R-:W-:-:S05]  /*205c0*/  @!P1 IMAD.IADD R230, R230, 0x1, -R3 ;  /* 0x00000001e6e69824 */ /* 0x000fca00078e0a03 */
[----:B------:R-:W-:-:S13]  /*205d0*/  ISETP.GT.U32.AND P1, PT, R3, R230, PT ;  /* 0x000000e60300720c */ /* 0x000fda0003f24070 */
[----:B------:R-:W-:Y:S01]  /*205e0*/  @!P1 IMAD.IADD R230, R230, 0x1, -R3 ;  /* 0x00000001e6e69824 */ /* 0x000fe200078e0a03 */
[C---:B------:R-:W-:Y:S02]  /*205f0*/  ISETP.GT.U32.AND P1, PT, R3.reuse, R233, PT ;  /* 0x000000e90300720c */ /* 0x040fe40003f24070 */
[----:B------:R-:W-:Y:S01]  /*20600*/  ISETP.GT.U32.AND P3, PT, R3, R232, PT ;  /* 0x000000e80300720c */ /* 0x000fe20003f64070 */
[----:B------:R-:W-:-:S10]  /*20610*/  @!P6 IMAD.MOV R230, RZ, RZ, -R230 ;  /* 0x000000ffffe6e224 */ /* 0x000fd400078e0ae6 */
[----:B------:R-:W-:-:S05]  /*20620*/  @!P1 IMAD.IADD R233, R233, 0x1, -R3 ;  /* 0x00000001e9e99824 */ /* 0x000fca00078e0a03 */
[----:B------:R-:W-:Y:S02]  /*20630*/  ISETP.GT.U32.AND P6, PT, R3, R233, PT ;  /* 0x000000e90300720c */ /* 0x000fe40003fc4070 */
[----:B------:R-:W-:Y:S02]  /*20640*/  ISETP.GE.AND P2, PT, R235, RZ, PT ;  /* 0x000000ffeb00720c */ /* 0x000fe40003f46270 */
[----:B------:R-:W-:Y:S01]  /*20650*/  IABS R235, R239 ;  /* 0x000000ef00eb7213 */ /* 0x000fe20000000000 */
[----:B------:R-:W-:-:S04]  /*20660*/  @!P3 IMAD.IADD R232, R232, 0x1, -R3 ;  /* 0x00000001e8e8b824 */ /* 0x000fc800078e0a03 */
[----:B------:R-:W-:-:S04]  /*20670*/  IMAD.HI.U32 R2, R4, R235, RZ ;  /* 0x000000eb04027227 */ /* 0x000fc800078e00ff */
[----:B------:R-:W-:Y:S01]  /*20680*/  @!P6 IMAD.IADD R233, R233, 0x1, -R3 ;  /* 0x00000001e9e9e824 */ /* 0x000fe200078e0a03 */
[----:B------:R-:W-:Y:S01]  /*20690*/  ISETP.GT.U32.AND P3, PT, R3, R232, PT ;  /* 0x000000e80300720c */ /* 0x000fe20003f64070 */
[----:B------:R-:W-:Y:S01]  /*206a0*/  IMAD.MOV R2, RZ, RZ, -R2 ;  /* 0x000000ffff027224 */ /* 0x000fe200078e0a02 */
[----:B------:R-:W-:Y:S01]  /*206b0*/  ISETP.GE.AND P4, PT, R237, RZ, PT ;  /* 0x000000ffed00720c */ /* 0x000fe20003f86270 */
[----:B------:R-:W-:Y:S01]  /*206c0*/  @!P0 IMAD.MOV R233, RZ, RZ, -R233 ;  /* 0x000000ffffe98224 */ /* 0x000fe200078e0ae9 */
[----:B------:R-:W-:Y:S02]  /*206d0*/  IABS R237, R238 ;  /* 0x000000ee00ed7213 */ /* 0x000fe40000000000 */
[C---:B------:R-:W-:Y:S01]  /*206e0*/  ISETP.GT.U32.AND P0, PT, R3.reuse, R236, PT ;  /* 0x000000ec0300720c */ /* 0x040fe20003f04070 */
[----:B------:R-:W-:Y:S01]  /*206f0*/  IMAD R235, R3, R2, R235 ;  /* 0x0000000203eb7224 */ /* 0x000fe200078e02eb */
[----:B------:R-:W-:Y:S01]  /*20700*/  ISETP.GE.AND P1, PT, R240, RZ, PT ;  /* 0x000000fff000720c */ /* 0x000fe20003f26270 */
[----:B------:R-:W-:-:S03]  /*20710*/  IMAD.HI.U32 R2, R4, R237, RZ ;  /* 0x000000ed04027227 */ /* 0x000fc600078e00ff */
[----:B------:R-:W-:Y:S01]  /*20720*/  ISETP.GT.U32.AND P6, PT, R3, R235, PT ;  /* 0x000000eb0300720c */ /* 0x000fe20003fc4070 */
[----:B------:R-:W-:Y:S02]  /*20730*/  IMAD.MOV R2, RZ, RZ, -R2 ;  /* 0x000000ffff027224 */ /* 0x000fe400078e0a02 */
[----:B------:R-:W-:Y:S01]  /*20740*/  @!P3 IMAD.IADD R232, R232, 0x1, -R3 ;  /* 0x00000001e8e8b824 */ /* 0x000fe200078e0a03 */
[----:B------:R-:W-:Y:S01]  /*20750*/  ISETP.GE.AND P3, PT, R239, RZ, PT ;  /* 0x000000ffef00720c */ /* 0x000fe20003f66270 */
[C---:B------:R-:W-:Y:S01]  /*20760*/  IMAD R237, R3.reuse, R2, R237 ;  /* 0x0000000203ed7224 */ /* 0x040fe200078e02ed */
[----:B----4-:R-:W-:Y:S01]  /*20770*/  IABS R239, R241 ;  /* 0x000000f100ef7213 */ /* 0x010fe20000000000 */
[----:B------:R-:W-:Y:S01]  /*20780*/  @!P0 IMAD.IADD R236, R236, 0x1, -R3 ;  /* 0x00000001ecec8824 */ /* 0x000fe200078e0a03 */
[----:B------:R-:W-:Y:S01]  /*20790*/  IABS R240, R244 ;  /* 0x000000f400f07213 */ /* 0x000fe20000000000 */
[----:B------:R-:W-:Y:S01]  /*207a0*/  @!P1 IMAD.MOV R234, RZ, RZ, -R234 ;  /* 0x000000ffffea9224 */ /* 0x000fe200078e0aea */
[C---:B------:R-:W-:Y:S01]  /*207b0*/  ISETP.GT.U32.AND P1, PT, R3.reuse, R237, PT ;  /* 0x000000ed0300720c */ /* 0x040fe20003f24070 */
[----:B------:R-:W-:Y:S01]  /*207c0*/  IMAD.MOV.U32 R6, RZ, RZ, R5 ;  /* 0x000000ffff067224 */ /* 0x000fe200078e0005 */
[----:B------:R-:W-:Y:S01]  /*207d0*/  ISETP.GT.U32.AND P0, PT, R3, R236, PT ;  /* 0x000000ec0300720c */ /* 0x000fe20003f04070 */
[----:B------:R-:W-:-:S04]  /*207e0*/  IMAD.HI.U32 R5, R4, R239, RZ ;  /* 0x000000ef04057227 */ /* 0x000fc800078e00ff */
[----:B------:R-:W-:Y:S02]  /*207f0*/  @!P6 IMAD.IADD R235, R235, 0x1, -R3 ;  /* 0x00000001ebebe824 */ /* 0x000fe400078e0a03 */
[----:B------:R-:W-:-:S04]  /*20800*/  IMAD.HI.U32 R2, R4, R240, RZ ;  /* 0x000000f004027227 */ /* 0x000fc800078e00ff */
[----:B------:R-:W-:Y:S01]  /*20810*/  IMAD.MOV R5, RZ, RZ, -R5 ;  /* 0x000000ffff057224 */ /* 0x000fe200078e0a05 */
[C---:B------:R-:W-:Y:S01]  /*20820*/  ISETP.GT.U32.AND P6, PT, R3.reuse, R235, PT ;  /* 0x000000eb0300720c */ /* 0x040fe20003fc4070 */
[----:B------:R-:W-:Y:S02]  /*20830*/  IMAD.MOV R2, RZ, RZ, -R2 ;  /* 0x000000ffff027224 */ /* 0x000fe400078e0a02 */
[C---:B------:R-:W-:Y:S02]  /*20840*/  IMAD R239, R3.reuse, R5, R239 ;  /* 0x0000000503ef7224 */ /* 0x040fe400078e02ef */
[----:B------:R-:W-:Y:S02]  /*20850*/  IMAD R240, R3, R2, R240 ;  /* 0x0000000203f07224 */ /* 0x000fe400078e02f0 */
[--C-:B------:R-:W-:Y:S02]  /*20860*/  @!P0 IMAD.IADD R236, R236, 0x1, -R3.reuse ;  /* 0x00000001ecec8824 */ /* 0x100fe400078e0a03 */
[----:B------:R-:W-:Y:S01]  /*20870*/  @!P1 IMAD.IADD R237, R237, 0x1, -R3 ;  /* 0x00000001eded9824 */ /* 0x000fe200078e0a03 */
[C---:B------:R-:W-:Y:S01]  /*20880*/  ISETP.GT.U32.AND P1, PT, R3.reuse, R239, PT ;  /* 0x000000ef0300720c */ /* 0x040fe20003f24070 */
[----:B------:R-:W-:Y:S01]  /*20890*/  @!P2 IMAD.MOV R232, RZ, RZ, -R232 ;  /* 0x000000ffffe8a224 */ /* 0x000fe200078e0ae8 */
[----:B------:R-:W-:Y:S01]  /*208a0*/  ISETP.GE.AND P2, PT, R238, RZ, PT ;  /* 0x000000ffee00720c */ /* 0x000fe20003f46270 */
[----:B------:R-:W-:Y:S01]  /*208b0*/  @!P4 IMAD.MOV R236, RZ, RZ, -R236 ;  /* 0x000000ffffecc224 */ /* 0x000fe200078e0aec */
[----:B------:R-:W-:Y:S01]  /*208c0*/  ISETP.GT.U32.AND P4, PT, R3, R240, PT ;  /* 0x000000f00300720c */ /* 0x000fe20003f84070 */
[----:B------:R-:W-:-:S04]  /*208d0*/  IMAD.HI.U32 R238, R4, R6, RZ ;  /* 0x0000000604ee7227 */ /* 0x000fc800078e00ff */
[--C-:B------:R-:W-:Y:S01]  /*208e0*/  @!P6 IMAD.IADD R235, R235, 0x1, -R3.reuse ;  /* 0x00000001ebebe824 */ /* 0x100fe200078e0a03 */
[----:B------:R-:W-:Y:S01]  /*208f0*/  ISETP.GE.AND P6, PT, R241, RZ, PT ;  /* 0x000000fff100720c */ /* 0x000fe20003fc6270 */
[----:B------:R-:W-:Y:S02]  /*20900*/  IMAD.MOV R238, RZ, RZ, -R238 ;  /* 0x000000ffffee7224 */ /* 0x000fe400078e0aee */
[--C-:B------:R-:W-:Y:S02]  /*20910*/  @!P1 IMAD.IADD R239, R239, 0x1, -R3.reuse ;  /* 0x00000001efef9824 */ /* 0x100fe400078e0a03 */
[C---:B------:R-:W-:Y:S02]  /*20920*/  IMAD R238, R3.reuse, R238, R6 ;  /* 0x000000ee03ee7224 */ /* 0x040fe400078e0206 */
[----:B------:R-:W-:Y:S01]  /*20930*/  @!P4 IMAD.IADD R240, R240, 0x1, -R3 ;  /* 0x00000001f0f0c824 */ /* 0x000fe200078e0a03 */
[C---:B------:R-:W-:Y:S02]  /*20940*/  ISETP.GT.U32.AND P1, PT, R3.reuse, R239, PT ;  /* 0x000000ef0300720c */ /* 0x040fe40003f24070 */
[C---:B------:R-:W-:Y:S01]  /*20950*/  ISETP.GT.U32.AND P0, PT, R3.reuse, R238, PT ;  /* 0x000000ee0300720c */ /* 0x040fe20003f04070 */
[----:B------:R-:W-:Y:S01]  /*20960*/  @!P3 IMAD.MOV R235, RZ, RZ, -R235 ;  /* 0x000000ffffebb224 */ /* 0x000fe200078e0aeb */
[----:B------:R-:W-:-:S02]  /*20970*/  ISETP.GT.U32.AND P3, PT, R3, R237, PT ;  /* 0x000000ed0300720c */ /* 0x000fc40003f64070 */
[----:B------:R-:W-:-:S07]  /*20980*/  ISETP.GT.U32.AND P4, PT, R3, R240, PT ;  /* 0x000000f00300720c */ /* 0x000fce0003f84070 */
[--C-:B------:R-:W-:Y:S02]  /*20990*/  @!P1 IMAD.IADD R239, R239, 0x1, -R3.reuse ;  /* 0x00000001efef9824 */ /* 0x100fe400078e0a03 */
[--C-:B------:R-:W-:Y:S02]  /*209a0*/  @!P0 IMAD.IADD R238, R238, 0x1, -R3.reuse ;  /* 0x00000001eeee8824 */ /* 0x100fe400078e0a03 */
[--C-:B------:R-:W-:Y:S01]  /*209b0*/  @!P3 IMAD.IADD R237, R237, 0x1, -R3.reuse ;  /* 0x00000001ededb824 */ /* 0x100fe200078e0a03 */
[----:B------:R-:W-:Y:S01]  /*209c0*/  ISETP.GE.AND P3, PT, R244, RZ, PT ;  /* 0x000000fff400720c */ /* 0x000fe20003f66270 */
[----:B------:R-:W-:Y:S01]  /*209d0*/  @!P4 IMAD.IADD R240, R240, 0x1, -R3 ;  /* 0x00000001f0f0c824 */ /* 0x000fe200078e0a03 */
[----:B------:R-:W-:-:S13]  /*209e0*/  ISETP.GT.U32.AND P0, PT, R3, R238, PT ;  /* 0x000000ee0300720c */ /* 0x000fda0003f04070 */
[----:B------:R-:W-:Y:S02]  /*209f0*/  @!P0 IMAD.IADD R238, R238, 0x1, -R3 ;  /* 0x00000001eeee8824 */ /* 0x000fe400078e0a03 */
[----:B------:R-:W-:Y:S01]  /*20a00*/  @!P2 IMAD.MOV R237, RZ, RZ, -R237 ;  /* 0x000000ffffeda224 */ /* 0x000fe200078e0aed */
[----:B--2---:R-:W-:Y:S02]  /*20a10*/  IABS R241, R251 ;  /* 0x000000fb00f17213 */ /* 0x004fe40000000000 */
[----:B---3--:R-:W-:-:S03]  /*20a20*/  IABS R242, R20 ;  /* 0x0000001400f27213 */ /* 0x008fc60000000000 */
[----:B------:R-:W-:Y:S01]  /*20a30*/  IMAD.HI.U32 R2, R4, R241, RZ ;  /* 0x000000f104027227 */ /* 0x000fe200078e00ff */
[----:B------:R-:W-:-:S03]  /*20a40*/  IABS R243, R19 ;  /* 0x0000001300f37213 */ /* 0x000fc60000000000 */
[----:B------:R-:W-:Y:S02]  /*20a50*/  IMAD.MOV R2, RZ, RZ, -R2 ;  /* 0x000000ffff027224 */ /* 0x000fe400078e0a02 */
[----:B------:R-:W-:-:S04]  /*20a60*/  IMAD.HI.U32 R5, R4, R242, RZ ;  /* 0x000000f204057227 */ /* 0x000fc800078e00ff */
[----:B------:R-:W-:Y:S02]  /*20a70*/  IMAD R241, R3, R2, R241 ;  /* 0x0000000203f17224 */ /* 0x000fe400078e02f1 */
[----:B------:R-:W-:-:S04]  /*20a80*/  IMAD.HI.U32 R6, R4, R243, RZ ;  /* 0x000000f304067227 */ /* 0x000fc800078e00ff */
[----:B------:R-:W-:Y:S02]  /*20a90*/  IMAD.MOV R2, RZ, RZ, -R5 ;  /* 0x000000ffff027224 */ /* 0x000fe400078e0a05 */
[----:B------:R-:W-:Y:S02]  /*20aa0*/  IMAD.MOV R5, RZ, RZ, -R6 ;  /* 0x000000ffff057224 */ /* 0x000fe400078e0a06 */
[C---:B------:R-:W-:Y:S02]  /*20ab0*/  IMAD R242, R3.reuse, R2, R242 ;  /* 0x0000000203f27224 */ /* 0x040fe400078e02f2 */
[----:B------:R-:W-:-:S03]  /*20ac0*/  IMAD R243, R3, R5, R243 ;  /* 0x0000000503f37224 */ /* 0x000fc600078e02f3 */
[C---:B------:R-:W-:Y:S02]  /*20ad0*/  ISETP.GT.U32.AND P1, PT, R3.reuse, R242, PT ;  /* 0x000000f20300720c */ /* 0x040fe40003f24070 */
[----:B------:R-:W-:Y:S02]  /*20ae0*/  ISETP.GT.U32.AND P4, PT, R3, R243, PT ;  /* 0x000000f30300720c */ /* 0x000fe40003f84070 */
[----:B------:R-:W-:-:S05]  /*20af0*/  IABS R244, R18 ;  /* 0x0000001200f47213 */ /* 0x000fca0000000000 */
[----:B------:R-:W-:Y:S01]  /*20b00*/  IMAD.HI.U32 R2, R4, R244, RZ ;  /* 0x000000f404027227 */ /* 0x000fe200078e00ff */
[----:B------:R-:W-:-:S03]  /*20b10*/  IABS R245, R17 ;  /* 0x0000001100f57213 */ /* 0x000fc60000000000 */
[--C-:B------:R-:W-:Y:S02]  /*20b20*/  @!P1 IMAD.IADD R242, R242, 0x1, -R3.reuse ;  /* 0x00000001f2f29824 */ /* 0x100fe400078e0a03 */
[----:B------:R-:W-:Y:S01]  /*20b30*/  IMAD.MOV R2, RZ, RZ, -R2 ;  /* 0x000000ffff027224 */ /* 0x000fe200078e0a02 */
[----:B------:R-:W-:Y:S01]  /*20b40*/  ISETP.GT.U32.AND P0, PT, R3, R241, PT ;  /* 0x000000f10300720c */ /* 0x000fe20003f04070 */
[----:B------:R-:W-:Y:S01]  /*20b50*/  @!P4 IMAD.IADD R243, R243, 0x1, -R3 ;  /* 0x00000001f3f3c824 */ /* 0x000fe200078e0a03 */
[C---:B------:R-:W-:Y:S01]  /*20b60*/  ISETP.GT.U32.AND P4, PT, R3.reuse, R242, PT ;  /* 0x000000f20300720c */ /* 0x040fe20003f84070 */
[----:B------:R-:W-:Y:S01]  /*20b70*/  IMAD R244, R3, R2, R244 ;  /* 0x0000000203f47224 */ /* 0x000fe200078e02f4 */
[----:B------:R-:W-:Y:S01]  /*20b80*/  IABS R247, R15 ;  /* 0x0000000f00f77213 */ /* 0x000fe20000000000 */
[----:B------:R-:W-:-:S04]  /*20b90*/  IMAD.HI.U32 R2, R4, R245, RZ ;  /* 0x000000f504027227 */ /* 0x000fc800078e00ff */
[----:B------:R-:W-:Y:S02]  /*20ba0*/  IMAD.MOV R2, RZ, RZ, -R2 ;  /* 0x000000ffff027224 */ /* 0x000fe400078e0a02 */
[----:B------:R-:W-:Y:S01]  /*20bb0*/  IMAD.HI.U32 R6, R4, R247, RZ ;  /* 0x000000f704067227 */ /* 0x000fe200078e00ff */
[----:B------:R-:W-:-:S03]  /*20bc0*/  IABS R248, R14 ;  /* 0x0000000e00f87213 */ /* 0x000fc60000000000 */
[----:B------:R-:W-:Y:S02]  /*20bd0*/  IMAD R245, R3, R2, R245 ;  /* 0x0000000203f57224 */ /* 0x000fe400078e02f5 */
[----:B------:R-:W-:Y:S02]  /*20be0*/  IMAD.MOV R2, RZ, RZ, -R6 ;  /* 0x000000ffff027224 */ /* 0x000fe400078e0a06 */
[--C-:B------:R-:W-:Y:S02]  /*20bf0*/  @!P0 IMAD.IADD R241, R241, 0x1, -R3.reuse ;  /* 0x00000001f1f18824 */ /* 0x100fe400078e0a03 */
[----:B------:R-:W-:Y:S01]  /*20c00*/  @!P4 IMAD.IADD R242, R242, 0x1, -R3 ;  /* 0x00000001f2f2c824 */ /* 0x000fe200078e0a03 */
[C---:B------:R-:W-:Y:S01]  /*20c10*/  ISETP.GT.U32.AND P4, PT, R3.reuse, R245, PT ;  /* 0x000000f50300720c */ /* 0x040fe20003f84070 */
[C---:B------:R-:W-:Y:S02]  /*20c20*/  IMAD R247, R3.reuse, R2, R247 ;  /* 0x0000000203f77224 */ /* 0x040fe400078e02f7 */
[----:B------:R-:W-:Y:S01]  /*20c30*/  IMAD.HI.U32 R2, R4, R248, RZ ;  /* 0x000000f804027227 */ /* 0x000fe200078e00ff */
[----:B------:R-:W-:-:S03]  /*20c40*/  ISETP.GT.U32.AND P1, PT, R3, R241, PT ;  /* 0x000000f10300720c */ /* 0x000fc60003f24070 */
[----:B------:R-:W-:Y:S01]  /*20c50*/  IMAD.MOV R2, RZ, RZ, -R2 ;  /* 0x000000ffff027224 */ /* 0x000fe200078e0a02 */
[----:B------:R-:W-:-:S03]  /*20c60*/  IABS R249, R13 ;  /* 0x0000000d00f97213 */ /* 0x000fc60000000000 */
[----:B------:R-:W-:Y:S02]  /*20c70*/  IMAD R248, R3, R2, R248 ;  /* 0x0000000203f87224 */ /* 0x000fe400078e02f8 */
[----:B------:R-:W-:Y:S01]  /*20c80*/  @!P4 IMAD.IADD R245, R245, 0x1, -R3 ;  /* 0x00000001f5f5c824 */ /* 0x000fe200078e0a03 */
[----:B------:R-:W-:Y:S01]  /*20c90*/  IABS R246, R16 ;  /* 0x0000001000f67213 */ /* 0x000fe20000000000 */
[----:B------:R-:W-:Y:S01]  /*20ca0*/  IMAD.HI.U32 R2, R4, R249, RZ ;  /* 0x000000f904027227 */ /* 0x000fe200078e00ff */
[----:B------:R-:W-:-:S03]  /*20cb0*/  ISETP.GT.U32.AND P4, PT, R3, R248, PT ;  /* 0x000000f80300720c */ /* 0x000fc60003f84070 */
[----:B------:R-:W-:Y:S01]  /*20cc0*/  @!P1 IMAD.IADD R241, R241, 0x1, -R3 ;  /* 0x00000001f1f19824 */ /* 0x000fe200078e0a03 */
[C---:B------:R-:W-:Y:S01]  /*20cd0*/  ISETP.GT.U32.AND P1, PT, R3.reuse, R244, PT ;  /* 0x000000f40300720c */ /* 0x040fe20003f24070 */
[----:B------:R-:W-:Y:S02]  /*20ce0*/  IMAD.MOV R2, RZ, RZ, -R2 ;  /* 0x000000ffff027224 */ /* 0x000fe400078e0a02 */
[----:B------:R-:W-:Y:S01]  /*20cf0*/  IMAD.HI.U32 R5, R4, R246, RZ ;  /* 0x000000f604057227 */ /* 0x000fe200078e00ff */
[C---:B------:R-:W-:Y:S02]  /*20d00*/  ISETP.GT.U32.AND P2, PT, R3.reuse, R243, PT ;  /* 0x000000f30300720c */ /* 0x040fe40003f44070 */
[----:B------:R-:W-:Y:S01]  /*20d10*/  IABS R250, R12 ;  /* 0x0000000c00fa7213 */ /* 0x000fe20000000000 */
[----:B------:R-:W-:Y:S02]  /*20d20*/  IMAD R249, R3, R2, R249 ;  /* 0x0000000203f97224 */ /* 0x000fe400078e02f9 */
[----:B------:R-:W-:-:S02]  /*20d30*/  IMAD.MOV R5, RZ, RZ, -R5 ;  /* 0x000000ffff057224 */ /* 0x000fc400078e0a05 */
[----:B------:R-:W-:Y:S01]  /*20d40*/  @!P4 IMAD.IADD R248, R248, 0x1, -R3 ;  /* 0x00000001f8f8c824 */ /* 0x000fe200078e0a03 */
[C---:B------:R-:W-:Y:S01]  /*20d50*/  ISETP.GT.U32.AND P4, PT, R3.reuse, R249, PT ;  /* 0x000000f90300720c */ /* 0x040fe20003f84070 */
[----:B------:R-:W-:Y:S02]  /*20d60*/  IMAD R246, R3, R5, R246 ;  /* 0x0000000503f67224 */ /* 0x000fe400078e02f6 */
[----:B------:R-:W-:-:S04]  /*20d70*/  IMAD.HI.U32 R5, R4, R250, RZ ;  /* 0x000000fa04057227 */ /* 0x000fc800078e00ff */
[----:B------:R-:W-:Y:S01]  /*20d80*/  @!P1 IMAD.IADD R244, R244, 0x1, -R3 ;  /* 0x00000001f4f49824 */ /* 0x000fe200078e0a03 */
[----:B------:R-:W-:Y:S01]  /*20d90*/  ISETP.GT.U32.AND P1, PT, R3, R247, PT ;  /* 0x000000f70300720c */ /* 0x000fe20003f24070 */
[----:B------:R-:W-:Y:S01]  /*20da0*/  IMAD.MOV R5, RZ, RZ, -R5 ;  /* 0x000000ffff057224 */ /* 0x000fe200078e0a05 */
[----:B------:R-:W-:Y:S01]  /*20db0*/  ISETP.GE.AND P0, PT, R251, RZ, PT ;  /* 0x000000fffb00720c */ /* 0x000fe20003f06270 */
[--C-:B------:R-:W-:Y:S01]  /*20dc0*/  @!P2 IMAD.IADD R243, R243, 0x1, -R3.reuse ;  /* 0x00000001f3f3a824 */ /* 0x100fe200078e0a03 */
[----:B------:R-:W-:Y:S01]  /*20dd0*/  IABS R251, R252 ;  /* 0x000000fc00fb7213 */ /* 0x000fe20000000000 */
[C---:B------:R-:W-:Y:S01]  /*20de0*/  IMAD R250, R3.reuse, R5, R250 ;  /* 0x0000000503fa7224 */ /* 0x040fe200078e02fa */
[----:B------:R-:W-:Y:S01]  /*20df0*/  ISETP.GT.U32.AND P2, PT, R3, R246, PT ;  /* 0x000000f60300720c */ /* 0x000fe20003f44070 */
[----:B------:R-:W-:Y:S02]  /*20e00*/  @!P4 IMAD.IADD R249, R249, 0x1, -R3 ;  /* 0x00000001f9f9c824 */ /* 0x000fe400078e0a03 */
[----:B------:R-:W-:Y:S01]  /*20e10*/  IMAD.HI.U32 R6, R4, R251, RZ ;  /* 0x000000fb04067227 */ /* 0x000fe200078e00ff */
[----:B------:R-:W-:-:S03]  /*20e20*/  ISETP.GT.U32.AND P4, PT, R3, R250, PT ;  /* 0x000000fa0300720c */ /* 0x000fc60003f84070 */
[----:B------:R-:W-:Y:S02]  /*20e30*/  IMAD.MOV R6, RZ, RZ, -R6 ;  /* 0x000000ffff067224 */ /* 0x000fe400078e0a06 */
[----:B------:R-:W-:Y:S01]  /*20e40*/  @!P1 IMAD.IADD R247, R247, 0x1, -R3 ;  /* 0x00000001f7f79824 */ /* 0x000fe200078e0a03 */
[----:B------:R-:W-:Y:S02]  /*20e50*/  ISETP.GE.AND P1, PT, R19, RZ, PT ;  /* 0x000000ff1300720c */ /* 0x000fe40003f26270 */
[----:B------:R-:W-:Y:S01]  /*20e60*/  IABS R2, R11 ;  /* 0x0000000b00027213 */ /* 0x000fe20000000000 */
[----:B------:R-:W-:Y:S01]  /*20e70*/  IMAD R251, R3, R6, R251 ;  /* 0x0000000603fb7224 */ /* 0x000fe200078e02fb */
[----:B------:R-:W-:Y:S01]  /*20e80*/  IABS R5, R8 ;  /* 0x0000000800057213 */ /* 0x000fe20000000000 */
[----:B------:R-:W-:Y:S01]  /*20e90*/  @!P2 IMAD.IADD R246, R246, 0x1, -R3 ;  /* 0x00000001f6f6a824 */ /* 0x000fe200078e0a03 */
[----:B------:R-:W-:Y:S02]  /*20ea0*/  IABS R6, R0 ;  /* 0x0000000000067213 */ /* 0x000fe40000000000 */
[----:B------:R-:W-:Y:S01]  /*20eb0*/  ISETP.GE.AND P2, PT, R20, RZ, PT ;  /* 0x000000ff1400720c */ /* 0x000fe20003f46270 */
[----:B------:R-:W-:Y:S01]  /*20ec0*/  IMAD.HI.U32 R20, R4, R2, RZ ;  /* 0x0000000204147227 */ /* 0x000fe200078e00ff */
[----:B------:R-:W-:-:S03]  /*20ed0*/  IABS R7, R10 ;  /* 0x0000000a00077213 */ /* 0x000fc60000000000 */
[----:B-1----:R-:W-:Y:S01]  /*20ee0*/  IMAD.HI.U32 R23, R4, R5, RZ ;  /* 0x0000000504177227 */ /* 0x002fe200078e00ff */
[----:B------:R-:W-:-:S03]  /*20ef0*/  IABS R19, R9 ;  /* 0x0000000900137213 */ /* 0x000fc60000000000 */
[----:B------:R-:W-:-:S04]  /*20f00*/  IMAD.HI.U32 R22, R4, R6, RZ ;  /* 0x0000000604167227 */ /* 0x000fc800078e00ff */
[----:B------:R-:W-:Y:S01]  /*20f10*/  @!P4 IMAD.IADD R250, R250, 0x1, -R3 ;  /* 0x00000001fafac824 */ /* 0x000fe200078e0a03 */
[----:B------:R-:W-:Y:S01]  /*20f20*/  ISETP.GT.U32.AND P4, PT, R3, R244, PT ;  /* 0x000000f40300720c */ /* 0x000fe20003f84070 */
[----:B------:R-:W-:-:S04]  /*20f30*/  IMAD.HI.U32 R21, R4, R7, RZ ;  /* 0x0000000704157227 */ /* 0x000fc800078e00ff */
[----:B------:R-:W-:Y:S02]  /*20f40*/  IMAD.MOV R20, RZ, RZ, -R20 ;  /* 0x000000ffff147224 */ /* 0x000fe400078e0a14 */
[----:B------:R-:W-:Y:S02]  /*20f50*/  IMAD.MOV R23, RZ, RZ, -R23 ;  /* 0x000000ffff177224 */ /* 0x000fe400078e0a17 */
[----:B------:R-:W-:Y:S02]  /*20f60*/  IMAD.MOV R22, RZ, RZ, -R22 ;  /* 0x000000ffff167224 */ /* 0x000fe400078e0a16 */
[----:B------:R-:W-:Y:S01]  /*20f70*/  @!P1 IMAD.MOV R243, RZ, RZ, -R243 ;  /* 0x000000fffff39224 */ /* 0x000fe200078e0af3 */
[C---:B------:R-:W-:Y:S01]  /*20f80*/  ISETP.GT.U32.AND P1, PT, R3.reuse, R249, PT ;  /* 0x000000f90300720c */ /* 0x040fe20003f24070 */
[----:B------:R-:W-:Y:S02]  /*20f90*/  IMAD.MOV R21, RZ, RZ, -R21 ;  /* 0x000000ffff157224 */ /* 0x000fe400078e0a15 */
[----:B------:R-:W-:-:S02]  /*20fa0*/  IMAD R2, R3, R20, R2 ;  /* 0x0000001403027224 */ /* 0x000fc400078e0202 */
[----:B------:R-:W-:-:S04]  /*20fb0*/  IMAD.HI.U32 R20, R4, R19, RZ ;  /* 0x0000001304147227 */ /* 0x000fc800078e00ff */
[C---:B------:R-:W-:Y:S02]  /*20fc0*/  IMAD R4, R3.reuse, R23, R5 ;  /* 0x0000001703047224 */ /* 0x040fe400078e0205 */
[C---:B------:R-:W-:Y:S02]  /*20fd0*/  IMAD R5, R3.reuse, R22, R6 ;  /* 0x0000001603057224 */ /* 0x040fe400078e0206 */
[C---:B------:R-:W-:Y:S02]  /*20fe0*/  IMAD R6, R3.reuse, R21, R7 ;  /* 0x0000001503067224 */ /* 0x040fe400078e0207 */
[----:B------:R-:W-:Y:S02]  /*20ff0*/  IMAD.MOV R7, RZ, RZ, -R20 ;  /* 0x000000ffff077224 */ /* 0x000fe400078e0a14 */
[----:B------:R-:W-:Y:S01]  /*21000*/  @!P4 IMAD.IADD R244, R244, 0x1, -R3 ;  /* 0x00000001f4f4c824 */ /* 0x000fe200078e0a03 */
[C---:B------:R-:W-:Y:S01]  /*21010*/  ISETP.GT.U32.AND P4, PT, R3.reuse, R251, PT ;  /* 0x000000fb0300720c */ /* 0x040fe20003f84070 */
[----:B------:R-:W-:-:S02]  /*21020*/  IMAD R7, R3, R7, R19 ;  /* 0x0000000703077224 */ /* 0x000fc400078e0213 */
[----:B------:R-:W-:Y:S02]  /*21030*/  @!P1 IMAD.IADD R249, R249, 0x1, -R3 ;  /* 0x00000001f9f99824 */ /* 0x000fe400078e0a03 */
[----:B------:R-:W-:Y:S01]  /*21040*/  @!P5 IMAD.MOV R238, RZ, RZ, -R238 ;  /* 0x000000ffffeed224 */ /* 0x000fe200078e0aee */
[C---:B------:R-:W-:Y:S02]  /*21050*/  ISETP.GT.U32.AND P1, PT, R3.reuse, R7, PT ;  /* 0x000000070300720c */ /* 0x040fe40003f24070 */
[C---:B------:R-:W-:Y:S01]  /*21060*/  ISETP.GT.U32.AND P5, PT, R3.reuse, R245, PT ;  /* 0x000000f50300720c */ /* 0x040fe20003fa4070 */
[----:B------:R-:W-:Y:S01]  /*21070*/  @!P3 IMAD.MOV R240, RZ, RZ, -R240 ;  /* 0x000000fffff0b224 */ /* 0x000fe200078e0af0 */
[----:B------:R-:W-:-:S03]  /*21080*/  ISETP.GT.U32.AND P3, PT, R3, R246, PT ;  /* 0x000000f60300720c */ /* 0x000fc60003f64070 */
[----:B------:R-:W-:-:S06]  /*21090*/  @!P4 IMAD.IADD R251, R251, 0x1, -R3 ;  /* 0x00000001fbfbc824 */ /* 0x000fcc00078e0a03 */
[--C-:B------:R-:W-:Y:S01]  /*210a0*/  @!P1 IMAD.IADD R7, R7, 0x1, -R3.reuse ;  /* 0x0000000107079824 */ /* 0x100fe200078e0a03 */
[----:B------:R-:W-:Y:S01]  /*210b0*/  ISETP.GT.U32.AND P1, PT, R3, R251, PT ;  /* 0x000000fb0300720c */ /* 0x000fe20003f24070 */
[--C-:B------:R-:W-:Y:S01]  /*210c0*/  @!P5 IMAD.IADD R245, R245, 0x1, -R3.reuse ;  /* 0x00000001f5f5d824 */ /* 0x100fe200078e0a03 */
[C---:B------:R-:W-:Y:S01]  /*210d0*/  ISETP.GT.U32.AND P5, PT, R3.reuse, R2, PT ;  /* 0x000000020300720c */ /* 0x040fe20003fa4070 */
[----:B------:R-:W-:Y:S01]  /*210e0*/  @!P3 IMAD.IADD R246, R246, 0x1, -R3 ;  /* 0x00000001f6f6b824 */ /* 0x000fe200078e0a03 */
[C---:B------:R-:W-:Y:S01]  /*210f0*/  ISETP.GT.U32.AND P3, PT, R3.reuse, R4, PT ;  /* 0x000000040300720c */ /* 0x040fe20003f64070 */
[----:B------:R-:W-:Y:S01]  /*21100*/  @!P0 IMAD.MOV R241, RZ, RZ, -R241 ;  /* 0x000000fffff18224 */ /* 0x000fe200078e0af1 */
[----:B------:R-:W-:-:S07]  /*21110*/  ISETP.GT.U32.AND P0, PT, R3, R247, PT ;  /* 0x000000f70300720c */ /* 0x000fce0003f04070 */
[--C-:B------:R-:W-:Y:S01]  /*21120*/  @!P1 IMAD.IADD R251, R251, 0x1, -R3.reuse ;  /* 0x00000001fbfb9824 */ /* 0x100fe200078e0a03 */
[----:B------:R-:W-:Y:S01]  /*21130*/  ISETP.GE.AND P1, PT, R252, RZ, PT ;  /* 0x000000fffc00720c */ /* 0x000fe20003f26270 */
[--C-:B------:R-:W-:Y:S01]  /*21140*/  @!P5 IMAD.IADD R2, R2, 0x1, -R3.reuse ;  /* 0x000000010202d824 */ /* 0x100fe200078e0a03 */
[----:B------:R-:W-:Y:S01]  /*21150*/  ISETP.GE.AND P5, PT, R16, RZ, PT ;  /* 0x000000ff1000720c */ /* 0x000fe20003fa6270 */
[----:B------:R-:W0:Y:S01]  /*21160*/  LDC R252, c[0x0][0x230] ;  /* 0x00008c00fffc7b82 */ /* 0x000e220000000800 */
[--C-:B------:R-:W-:Y:S02]  /*21170*/  @!P3 IMAD.IADD R4, R4, 0x1, -R3.reuse ;  /* 0x000000010404b824 */ /* 0x100fe400078e0a03 */
[----:B------:R-:W-:Y:S01]  /*21180*/  @!P2 IMAD.MOV R242, RZ, RZ, -R242 ;  /* 0x000000fffff2a224 */ /* 0x000fe200078e0af2 */
[----:B------:R-:W-:Y:S01]  /*21190*/  ISETP.GT.U32.AND P2, PT, R3, R248, PT ;  /* 0x000000f80300720c */ /* 0x000fe20003f44070 */
[----:B------:R-:W-:Y:S01]  /*211a0*/  @!P0 IMAD.IADD R247, R247, 0x1, -R3 ;  /* 0x00000001f7f78824 */ /* 0x000fe200078e0a03 */
[----:B------:R-:W-:-:S06]  /*211b0*/  ISETP.GT.U32.AND P0, PT, R3, R5, PT ;  /* 0x000000050300720c */ /* 0x000fcc0003f04070 */
[----:B------:R-:W-:Y:S01]  /*211c0*/  @!P5 IMAD.MOV R246, RZ, RZ, -R246 ;  /* 0x000000fffff6d224 */ /* 0x000fe200078e0af6 */
[C---:B------:R-:W-:Y:S01]  /*211d0*/  ISETP.GT.U32.AND P5, PT, R3.reuse, R4, PT ;  /* 0x000000040300720c */ /* 0x040fe20003fa4070 */
[----:B------:R-:W-:Y:S01]  /*211e0*/  @!P6 IMAD.MOV R239, RZ, RZ, -R239 ;  /* 0x000000ffffefe224 */ /* 0x000fe200078e0aef */
[C---:B------:R-:W-:Y:S02]  /*211f0*/  ISETP.GT.U32.AND P6, PT, R3.reuse, R250, PT ;  /* 0x000000fa0300720c */ /* 0x040fe40003fc4070 */
[----:B------:R-:W-:Y:S01]  /*21200*/  @!P2 IMAD.IADD R248, R248, 0x1, -R3 ;  /* 0x00000001f8f8a824 */ /* 0x000fe200078e0a03 */
[----:B------:R-:W-:Y:S01]  /*21210*/  ISETP.GT.U32.AND P2, PT, R3, R6, PT ;  /* 0x000000060300720c */ /* 0x000fe20003f44070 */
[----:B0-----:R-:W-:-:S07]  /*21220*/  VIADD R252, R252, 0x7f ;  /* 0x0000007ffcfc7836 */ /* 0x001fce0000000000 */
[--C-:B------:R-:W-:Y:S01]  /*21230*/  @!P5 IMAD.IADD R4, R4, 0x1, -R3.reuse ;  /* 0x000000010404d824 */ /* 0x100fe200078e0a03 */
[----:B------:R-:W-:Y:S02]  /*21240*/  ISETP.GE.AND P5, PT, R8, RZ, PT ;  /* 0x000000ff0800720c */ /* 0x000fe40003fa6270 */
[----:B------:R-:W-:Y:S01]  /*21250*/  SHF.R.S32.HI R8, RZ, 0x1f, R252 ;  /* 0x0000001fff087819 */ /* 0x000fe200000114fc */
[----:B------:R-:W-:Y:S01]  /*21260*/  @!P0 IMAD.IADD R5, R5, 0x1, -R3 ;  /* 0x0000000105058824 */ /* 0x000fe200078e0a03 */
[----:B------:R-:W-:Y:S02]  /*21270*/  ISETP.GE.AND P4, PT, R17, RZ, PT ;  /* 0x000000ff1100720c */ /* 0x000fe40003f86270 */
[----:B------:R-:W-:Y:S02]  /*21280*/  ISETP.GE.AND P3, PT, R15, RZ, PT ;  /* 0x000000ff0f00720c */ /* 0x000fe40003f66270 */
[----:B------:R-:W-:Y:S02]  /*21290*/  ISETP.GE.AND P0, PT, R14, RZ, PT ;  /* 0x000000ff0e00720c */ /* 0x000fe40003f06270 */
[----:B------:R-:W-:-:S02]  /*212a0*/  LEA.HI R8, R8, R252, RZ, 0x7 ;  /* 0x000000fc08087211 */ /* 0x000fc400078f38ff */
[----:B------:R-:W0:Y:S01]  /*212b0*/  S2R R252, SR_TID.X ;  /* 0x0000000000fc7919 */ /* 0x000e220000002100 */
[----:B------:R-:W-:Y:S01]  /*212c0*/  @!P6 IMAD.IADD R250, R250, 0x1, -R3 ;  /* 0x00000001fafae824 */ /* 0x000fe200078e0a03 */
[----:B------:R1:W-:Y:S01]  /*212d0*/  STL [R1+0x1d58], R0 ;  /* 0x001d580001007387 */ /* 0x0003e20000100800 */
[----:B------:R-:W-:-:S03]  /*212e0*/  ISETP.GE.AND P6, PT, R18, RZ, PT ;  /* 0x000000ff1200720c */ /* 0x000fc60003fc6270 */
[----:B------:R-:W2:Y:S01]  /*212f0*/  LDL.LU R21, [R1+0x5e8] ;  /* 0x0005e80001157983 */ /* 0x000ea20000300800 */
[----:B------:R-:W-:Y:S01]  /*21300*/  @!P2 IMAD.IADD R6, R6, 0x1, -R3 ;  /* 0x000000010606a824 */ /* 0x000fe200078e0a03 */
[----:B------:R-:W-:Y:S02]  /*21310*/  ISETP.GE.AND P2, PT, R13, RZ, PT ;  /* 0x000000ff0d00720c */ /* 0x000fe40003f46270 */
[----:B------:R-:W3:Y:S01]  /*21320*/  LDL.LU R20, [R1+0x5e4] ;  /* 0x0005e40001147983 */ /* 0x000ee20000300800 */
[----:B------:R-:W-:Y:S01]  /*21330*/  @!P4 IMAD.MOV R245, RZ, RZ, -R245 ;  /* 0x000000fffff5c224 */ /* 0x000fe200078e0af5 */
[C---:B------:R-:W-:Y:S02]  /*21340*/  ISETP.GT.U32.AND P4, PT, R3.reuse, R2, PT ;  /* 0x000000020300720c */ /* 0x040fe40003f84070 */
[----:B------:R-:W4:Y:S01]  /*21350*/  LDL.LU R19, [R1+0x5dc] ;  /* 0x0005dc0001137983 */ /* 0x000f220000300800 */
[----:B------:R-:W-:Y:S01]  /*21360*/  @!P3 IMAD.MOV R247, RZ, RZ, -R247 ;  /* 0x000000fffff7b224 */ /* 0x000fe200078e0af7 */
[----:B------:R-:W-:-:S02]  /*21370*/  ISETP.GT.U32.AND P3, PT, R3, R5, PT ;  /* 0x000000050300720c */ /* 0x000fc40003f64070 */
[----:B------:R-:W4:Y:S01]  /*21380*/  LDL.LU R18, [R1+0x5d8] ;  /* 0x0005d80001127983 */ /* 0x000f220000300800 */
[----:B------:R-:W-:Y:S01]  /*21390*/  @!P0 IMAD.MOV R248, RZ, RZ, -R248 ;  /* 0x000000fffff88224 */ /* 0x000fe200078e0af8 */
[C---:B------:R-:W-:Y:S02]  /*213a0*/  ISETP.GT.U32.AND P0, PT, R3.reuse, R6, PT ;  /* 0x000000060300720c */ /* 0x040fe40003f04070 */
[----:B------:R-:W4:Y:S04]  /*213b0*/  LDL.LU R17, [R1+0x5cc] ;  /* 0x0005cc0001117983 */ /* 0x000f280000300800 */
[----:B------:R-:W4:Y:S04]  /*213c0*/  LDL.LU R16, [R1+0x5c8] ;  /* 0x0005c80001107983 */ /* 0x000f280000300800 */
[----:B------:R-:W4:Y:S01]  /*213d0*/  LDL.LU R15, [R1+0x5bc] ;  /* 0x0005bc00010f7983 */ /* 0x000f220000300800 */
[----:B------:R-:W-:Y:S01]  /*213e0*/  @!P6 IMAD.MOV R244, RZ, RZ, -R244 ;  /* 0x000000fffff4e224 */ /* 0x000fe200078e0af4 */
[----:B------:R-:W-:Y:S01]  /*213f0*/  ISETP.GE.AND P6, PT, R12, RZ, PT ;  /* 0x000000ff0c00720c */ /* 0x000fe20003fc6270 */
[----:B------:R-:W-:Y:S01]  /*21400*/  @!P2 IMAD.MOV R249, RZ, RZ, -R249 ;  /* 0x000000fffff9a224 */ /* 0x000fe200078e0af9 */
[----:B------:R-:W4:Y:S01]  /*21410*/  LDL.LU R14, [R1+0x5b8] ;  /* 0x0005b800010e7983 */ /* 0x000f220000300800 */
[----:B------:R-:W-:-:S03]  /*21420*/  ISETP.GT.U32.AND P2, PT, R3, R7, PT ;  /* 0x000000070300720c */ /* 0x000fc60003f44070 */
[----:B------:R-:W4:Y:S01]  /*21430*/  LDL.LU R13, [R1+0x5ac] ;  /* 0x0005ac00010d7983 */ /* 0x000f220000300800 */
[----:B------:R-:W-:-:S03]  /*21440*/  @!P4 IMAD.IADD R2, R2, 0x1, -R3 ;  /* 0x000000010202c824 */ /* 0x000fc600078e0a03 */
[----:B------:R-:W4:Y:S01]  /*21450*/  LDL.LU R12, [R1+0x5a8] ;  /* 0x0005a800010c7983 */ /* 0x000f220000300800 */
[----:B------:R-:W-:Y:S01]  /*21460*/  ISETP.GE.AND P4, PT, R11, RZ, PT ;  /* 0x000000ff0b00720c */ /* 0x000fe20003f86270 */
[--C-:B------:R-:W-:Y:S01]  /*21470*/  @!P3 IMAD.IADD R5, R5, 0x1, -R3.reuse ;  /* 0x000000010505b824 */ /* 0x100fe200078e0a03 */
[----:B------:R-:W-:Y:S01]  /*21480*/  ISETP.GE.AND P3, PT, R10, RZ, PT ;  /* 0x000000ff0a00720c */ /* 0x000fe20003f66270 */
[----:B------:R-:W-:Y:S01]  /*21490*/  @!P0 IMAD.IADD R6, R6, 0x1, -R3 ;  /* 0x0000000106068824 */ /* 0x000fe200078e0a03 */
[----:B------:R-:W4:Y:S01]  /*214a0*/  LDL.LU R11, [R1+0x5a0] ;  /* 0x0005a000010b7983 */ /* 0x000f220000300800 */
[----:B------:R-:W-:-:S03]  /*214b0*/  ISETP.GE.AND P0, PT, R9, RZ, PT ;  /* 0x000000ff0900720c */ /* 0x000fc60003f06270 */
[----:B------:R-:W4:Y:S04]  /*214c0*/  LDL.LU R10, [R1+0x598] ;  /* 0x00059800010a7983 */ /* 0x000f280000300800 */
[----:B------:R-:W4:Y:S01]  /*214d0*/  LDL.LU R9, [R1+0x594] ;  /* 0x0005940001097983 */ /* 0x000f220000300800 */
[----:B0-----:R-:W-:Y:S01]  /*214e0*/  LOP3.LUT R252, R252, 0x7f, RZ, 0xc0, !PT ;  /* 0x0000007ffcfc7812 */ /* 0x001fe200078ec0ff */
[----:B------:R-:W-:Y:S02]  /*214f0*/  @!P2 IMAD.IADD R7, R7, 0x1, -R3 ;  /* 0x000000010707a824 */ /* 0x000fe400078e0a03 */
[----:B------:R-:W4:Y:S01]  /*21500*/  LDL.LU R8, [R1+0x590] ;  /* 0x0005900001087983 */ /* 0x000f220000300800 */
[----:B------:R-:W-:Y:S01]  /*21510*/  ISETP.GE.AND P2, PT, R0, RZ, PT ;  /* 0x000000ff0000720c */ /* 0x000fe20003f46270 */
[----:B-1----:R-:W-:-:S02]  /*21520*/  IMAD R0, R252, UR5, RZ ;  /* 0x00000005fc007c24 */ /* 0x002fc4000f8e02ff */
[----:B------:R-:W4:Y:S01]  /*21530*/  LDL.LU R252, [R1+0x58c] ;  /* 0x00058c0001fc7983 */ /* 0x000f220000300800 */
[----:B------:R-:W-:Y:S02]  /*21540*/  @!P6 IMAD.MOV R250, RZ, RZ, -R250 ;  /* 0x000000fffffae224 */ /* 0x000fe400078e0afa */
[----:B------:R-:W-:Y:S01]  /*21550*/  @!P1 IMAD.MOV R251, RZ, RZ, -R251 ;  /* 0x000000fffffb9224 */ /* 0x000fe200078e0afb */
[----:B------:R-:W-:Y:S01]  /*21560*/  IADD3 R3, P6, R0, UR8, RZ ;  /* 0x0000000800037c10 */ /* 0x000fe2000ffde0ff */
[----:B------:R-:W-:Y:S01]  /*21570*/  @!P4 IMAD.MOV R2, RZ, RZ, -R2 ;  /* 0x000000ffff02c224 */ /* 0x000fe200078e0a02 */
[----:B------:R-:W-:Y:S01]  /*21580*/  ISETP.NE.AND P1, PT, R125, RZ, PT ;  /* 0x000000ff7d00720c */ /* 0x000fe20003f25270 */
[----:B------:R-:W-:Y:S01]  /*21590*/  ULDC UR8, c[0x0][0x234] ;  /* 0x00008d0000087ab9 */ /* 0x000fe20000000800 */
[----:B------:R-:W-:Y:S01]  /*215a0*/  LOP3.LUT R125, RZ, R125, RZ, 0x33, !PT ;  /* 0x0000007dff7d7212 */ /* 0x000fe200078e33ff */
[----:B------:R2:W-:Y:S03]  /*215b0*/  STL [R1+0x1d64], R3 ;  /* 0x001d640301007387 */ /* 0x0005e60000100800 */
[----:B--2---:R-:W-:-:S02]  /*215c0*/  SEL R3, R125, R21, !P1 ;  /* 0x000000157d037207 */ /* 0x004fc40004800000 */
[----:B---3--:R-:W-:-:S03]  /*215d0*/  SEL R20, R125, R20, !P1 ;  /* 0x000000147d147207 */ /* 0x008fc60004800000 */
[----:B------:R0:W-:Y:S01]  /*215e0*/  STL [R1+0xcc], R3 ;  /* 0x0000cc0301007387 */ /* 0x0001e20000100800 */
[----:B----4-:R-:W-:-:S03]  /*215f0*/  SEL R19, R125, R19, !P1 ;  /* 0x000000137d137207 */ /* 0x010fc60004800000 */
[----:B------:R-:W-:Y:S01]  /*21600*/  STL [R1+0xd4], R20 ;  /* 0x0000d41401007387 */ /* 0x000fe20000100800 */
[----:B0-----:R-:W-:-:S03]  /*21610*/  SEL R3, R125, R18, !P1 ;  /* 0x000000127d037207 */ /* 0x001fc60004800000 */
[----:B------:R-:W-:Y:S01]  /*21620*/  STL [R1+0xf0], R19 ;  /* 0x0000f01301007387 */ /* 0x000fe20000100800 */
[C---:B------:R-:W-:Y:S02]  /*21630*/  SEL R17, R125.reuse, R17, !P1 ;  /* 0x000000117d117207 */ /* 0x040fe40004800000 */
[C---:B------:R-:W-:Y:S01]  /*21640*/  SEL R16, R125.reuse, R16, !P1 ;  /* 0x000000107d107207 */ /* 0x040fe20004800000 */
[----:B------:R0:W-:Y:S04]  /*21650*/  STL [R1+0xfc], R3 ;  /* 0x0000fc0301007387 */ /* 0x0001e80000100800 */
[----:B------:R-:W-:Y:S01]  /*21660*/  STL [R1+0x154], R17 ;  /* 0x0001541101007387 */ /* 0x000fe20000100800 */
[----:B0-----:R-:W-:-:S03]  /*21670*/  SEL R3, R125, R15, !P1 ;  /* 0x0000000f7d037207 */ /* 0x001fc60004800000 */
[----:B------:R-:W-:Y:S01]  /*21680*/  STL [R1+0x1e4], R16 ;  /* 0x0001e41001007387 */ /* 0x000fe20000100800 */
[C---:B------:R-:W-:Y:S02]  /*21690*/  SEL R14, R125.reuse, R14, !P1 ;  /* 0x0000000e7d0e7207 */ /* 0x040fe40004800000 */
[C---:B------:R-:W-:Y:S01]  /*216a0*/  SEL R13, R125.reuse, R13, !P1 ;  /* 0x0000000d7d0d7207 */ /* 0x040fe20004800000 */
[----:B------:R0:W-:Y:S04]  /*216b0*/  STL [R1+0x1ec], R3 ;  /* 0x0001ec0301007387 */ /* 0x0001e80000100800 */
[----:B------:R-:W-:Y:S01]  /*216c0*/  STL [R1+0x1fc], R14 ;  /* 0x0001fc0e01007387 */ /* 0x000fe20000100800 */
[C---:B------:R-:W-:Y:S02]  /*216d0*/  SEL R11, R125.reuse, R11, !P1 ;  /* 0x0000000b7d0b7207 */ /* 0x040fe40004800000 */
[C---:B0-----:R-:W-:Y:S01]  /*216e0*/  SEL R3, R125.reuse, R12, !P1 ;  /* 0x0000000c7d037207 */ /* 0x041fe20004800000 */
[----:B------:R-:W-:Y:S01]  /*216f0*/  STL [R1+0x214], R13 ;  /* 0x0002140d01007387 */ /* 0x000fe20000100800 */
[----:B------:R-:W-:-:S03]  /*21700*/  SEL R10, R125, R10, !P1 ;  /* 0x0000000a7d0a7207 */ /* 0x000fc60004800000 */
[----:B------:R0:W-:Y:S04]  /*21710*/  STL [R1+0x254], R3 ;  /* 0x0002540301007387 */ /* 0x0001e80000100800 */
[----:B------:R-:W-:Y:S01]  /*21720*/  STL [R1+0x25c], R11 ;  /* 0x00025c0b01007387 */ /* 0x000fe20000100800 */
[----:B0-----:R-:W-:-:S03]  /*21730*/  SEL R3, R125, R9, !P1 ;  /* 0x000000097d037207 */ /* 0x001fc60004800000 */
[----:B------:R-:W-:Y:S01]  /*21740*/  STL [R1+0x260], R10 ;  /* 0x0002600a01007387 */ /* 0x000fe20000100800 */
[----:B------:R-:W-:-:S03]  /*21750*/  SEL R9, R125, R8, !P1 ;  /* 0x000000087d097207 */ /* 0x000fc60004800000 */
[----:B------:R0:W-:Y:S01]  /*21760*/  STL [R1+0x274], R3 ;  /* 0x0002740301007387 */ /* 0x0001e20000100800 */
[----:B------:R-:W-:-:S03]  /*21770*/  SEL R8, R125, R252, !P1 ;  /* 0x000000fc7d087207 */ /* 0x000fc60004800000 */
[----:B0-----:R-:W2:Y:S04]  /*21780*/  LDL.LU R3, [R1+0x584] ;  /* 0x0005840001037983 */ /* 0x001ea80000300800 */
[----:B------:R0:W-:Y:S04]  /*21790*/  STL [R1+0x28c], R9 ;  /* 0x00028c0901007387 */ /* 0x0001e80000100800 */
[----:B------:R-:W3:Y:S04]  /*217a0*/  LDL.LU R36, [R1+0x580] ;  /* 0x0005800001247983 */ /* 0x000ee80000300800 */
[----:B------:R1:W-:Y:S04]  /*217b0*/  STL [R1+0x29c], R8 ;  /* 0x00029c0801007387 */ /* 0x0003e80000100800 */
[----:B------:R-:W4:Y:S04]  /*217c0*/  LDL.LU R35, [R1+0x578] ;  /* 0x0005780001237983 */ /* 0x000f280000300800 */
        /* <DEDUP_REMOVED lines=25> */
[----:B0-----:R-:W4:Y:S04]  /*21960*/  LDL.LU R9, [R1+0x4cc] ;  /* 0x0004cc0001097983 */ /* 0x001f280000300800 */
[----:B-1----:R-:W4:Y:S04]  /*21970*/  LDL.LU R8, [R1+0x4c8] ;  /* 0x0004c80001087983 */ /* 0x002f280000300800 */
[----:B------:R-:W4:Y:S01]  /*21980*/  LDL.LU R252, [R1+0x41c] ;  /* 0x00041c0001fc7983 */ /* 0x000f220000300800 */
[----:B--2---:R-:W-:-:S05]  /*21990*/  SEL R3, R125, R3, !P1 ;  /* 0x000000037d037207 */ /* 0x004fca0004800000 */
[----:B------:R3:W-:Y:S02]  /*219a0*/  STL [R1+0x2a4], R3 ;  /* 0x0002a40301007387 */ /* 0x0007e40000100800 */
[C---:B---3--:R-:W-:Y:S02]  /*219b0*/  SEL R3, R125.reuse, R36, !P1 ;  /* 0x000000247d037207 */ /* 0x048fe40004800000 */
[C---:B----4-:R-:W-:Y:S02]  /*219c0*/  SEL R35, R125.reuse, R35, !P1 ;  /* 0x000000237d237207 */ /* 0x050fe40004800000 */
        /* <DEDUP_REMOVED lines=13> */
[----:B------:R0:W-:Y:S01]  /*21aa0*/  STL [R1+0x2f0], R3 ;  /* 0x0002f00301007387 */ /* 0x0001e20000100800 */
[----:B------:R-:W-:-:S03]  /*21ab0*/  SEL R26, R125, R26, !P1 ;  /* 0x0000001a7d1a7207 */ /* 0x000fc60004800000 */
[----:B------:R-:W-:Y:S01]  /*21ac0*/  STL [R1+0x314], R29 ;  /* 0x0003141d01007387 */ /* 0x000fe20000100800 */
[C---:B------:R-:W-:Y:S02]  /*21ad0*/  SEL R25, R125.reuse, R25, !P1 ;  /* 0x000000197d197207 */ /* 0x040fe40004800000 */
[C---:B0-----:R-:W-:Y:S01]  /*21ae0*/  SEL R3, R125.reuse, R27, !P1 ;  /* 0x0000001b7d037207 */ /* 0x041fe20004800000 */
[----:B------:R-:W-:Y:S04]  /*21af0*/  STL [R1+0x320], R28 ;  /* 0x0003201c01007387 */ /* 0x000fe80000100800 */
        /* <DEDUP_REMOVED lines=499> */
[C---:B------:R-:W-:Y:S02]  /*23a30*/  SEL R9, R125.reuse, R8, !P1 ;  /* 0x000000087d097207 */ /* 0x040fe40004800000 */
[C---:B------:R-:W-:Y:S01]  /*23a40*/  SEL R8, R125.reuse, R252, !P1 ;  /* 0x000000fc7d087207 */ /* 0x040fe20004800000 */
[----:B------:R0:W-:Y:S04]  /*23a50*/  STL [R1+0x39c], R3 ;  /* 0x00039c0301007387 */ /* 0x0001e80000100800 */
        /* <DEDUP_REMOVED lines=34> */
[----:B------:R0:W-:Y:S01]  /*23c80*/  STL [R1+0x380], R3 ;  /* 0x0003800301007387 */ /* 0x0001e20000100800 */
[C---:B---3--:R-:W-:Y:S02]  /*23c90*/  SEL R36, R125.reuse, R36, !P1 ;  /* 0x000000247d247207 */ /* 0x048fe40004800000 */
[----:B----4-:R-:W-:-:S03]  /*23ca0*/  SEL R35, R125, R35, !P1 ;  /* 0x000000237d237207 */ /* 0x010fc60004800000 */
[----:B------:R-:W-:Y:S01]  /*23cb0*/  STL [R1+0x378], R36 ;  /* 0x0003782401007387 */ /* 0x000fe20000100800 */
[----:B0-----:R-:W-:-:S03]  /*23cc0*/  SEL R3, R125, R34, !P1 ;  /* 0x000000227d037207 */ /* 0x001fc60004800000 */
[----:B------:R-:W-:Y:S01]  /*23cd0*/  STL [R1+0x36c], R35 ;  /* 0x00036c2301007387 */ /* 0x000fe20000100800 */
[----:B------:R-:W-:-:S03]  /*23ce0*/  SEL R33, R125, R33, !P1 ;  /* 0x000000217d217207 */ /* 0x000fc60004800000 */
[----:B------:R0:W-:Y:S01]  /*23cf0*/  STL [R1+0x360], R3 ;  /* 0x0003600301007387 */ /* 0x0001e20000100800 */
[----:B------:R-:W-:-:S03]  /*23d00*/  SEL R32, R125, R32, !P1 ;  /* 0x000000207d207207 */ /* 0x000fc60004800000 */
        /* <DEDUP_REMOVED lines=45> */
[----:B0-----:R-:W-:-:S03]  /*23fe0*/  SEL R3, R125, R10, !P1 ;  /* 0x0000000a7d037207 */ /* 0x001fc60004800000 */
[----:B------:R-:W-:Y:S04]  /*23ff0*/  STL [R1+0x2a8], R11 ;  /* 0x0002a80b01007387 */ /* 0x000fe80000100800 */
[----:B------:R0:W-:Y:S04]  /*24000*/  STL [R1+0x2a0], R3 ;  /* 0x0002a00301007387 */ /* 0x0001e80000100800 */
[----:B------:R1:W-:Y:S04]  /*24010*/  STL [R1+0x298], R9 ;  /* 0x0002980901007387 */ /* 0x0003e80000100800 */
[----:B------:R-:W2:Y:S01]  /*24020*/  LDL.LU R36, [R1+0x78] ;  /* 0x0000780001247983 */ /* 0x000ea20000300800 */
[----:B0-----:R-:W-:-:S03]  /*24030*/  SEL R3, R125, R252, !P1 ;  /* 0x000000fc7d037207 */ /* 0x001fc60004800000 */
[----:B------:R0:W-:Y:S04]  /*24040*/  STL [R1+0x290], R8 ;  /* 0x0002900801007387 */ /* 0x0001e80000100800 */
[----:B------:R-:W3:Y:S04]  /*24050*/  LDL.LU R35, [R1+0x74] ;  /* 0x0000740001237983 */ /* 0x000ee80000300800 */
[----:B------:R4:W-:Y:S04]  /*24060*/  STL [R1+0x288], R3 ;  /* 0x0002880301007387 */ /* 0x0009e80000100800 */
        /* <DEDUP_REMOVED lines=25> */
[----:B-1----:R-:W3:Y:S04]  /*24200*/  LDL.LU R9, [R1+0xc] ;  /* 0x00000c0001097983 */ /* 0x002ee80000300800 */
[----:B0-----:R-:W3:Y:S04]  /*24210*/  LDL.LU R8, [R1+0x8] ;  /* 0x0000080001087983 */ /* 0x001ee80000300800 */
[----:B------:R-:W3:Y:S04]  /*24220*/  LDL.LU R252, [R1+0x4] ;  /* 0x0000040001fc7983 */ /* 0x000ee80000300800 */
[----:B----4-:R-:W4:Y:S01]  /*24230*/  LDL.LU R3, [R1] ;  /* 0x0000000001037983 */ /* 0x010f220000300800 */
[----:B--2---:R-:W-:-:S05]  /*24240*/  SEL R36, R125, R36, !P1 ;  /* 0x000000247d247207 */ /* 0x004fca0004800000 */
[----:B------:R0:W-:Y:S01]  /*24250*/  STL [R1+0x27c], R36 ;  /* 0x00027c2401007387 */ /* 0x0001e20000100800 */
[----:B---3--:R-:W-:-:S03]  /*24260*/  SEL R35, R125, R35, !P1 ;  /* 0x000000237d237207 */ /* 0x008fc60004800000 */
[----:B0-----:R-:W2:Y:S01]  /*24270*/  LDL.LU R36, [R1+0x1e50] ;  /* 0x001e500001247983 */ /* 0x001ea20000300800 */
[----:B------:R-:W-:-:S03]  /*24280*/  SEL R34, R125, R34, !P1 ;  /* 0x000000227d227207 */ /* 0x000fc60004800000 */
[----:B------:R0:W-:Y:S01]  /*24290*/  STL [R1+0x278], R35 ;  /* 0x0002782301007387 */ /* 0x0001e20000100800 */
[C---:B------:R-:W-:Y:S02]  /*242a0*/  SEL R33, R125.reuse, R33, !P1 ;  /* 0x000000217d217207 */ /* 0x040fe40004800000 */
[C---:B------:R-:W-:Y:S01]  /*242b0*/  SEL R32, R125.reuse, R32, !P1 ;  /* 0x000000207d207207 */ /* 0x040fe20004800000 */
[----:B0-----:R-:W3:Y:S01]  /*242c0*/  LDL.LU R35, [R1+0x1e4c] ;  /* 0x001e4c0001237983 */ /* 0x001ee20000300800 */
[----:B------:R-:W-:-:S03]  /*242d0*/  SEL R31, R125, R31, !P1 ;  /* 0x0000001f7d1f7207 */ /* 0x000fc60004800000 */
[----:B------:R0:W-:Y:S01]  /*242e0*/  STL [R1+0x270], R34 ;  /* 0x0002702201007387 */ /* 0x0001e20000100800 */
[C---:B------:R-:W-:Y:S02]  /*242f0*/  SEL R30, R125.reuse, R30, !P1 ;  /* 0x0000001e7d1e7207 */ /* 0x040fe40004800000 */
[C---:B------:R-:W-:Y:S01]  /*24300*/  SEL R29, R125.reuse, R29, !P1 ;  /* 0x0000001d7d1d7207 */ /* 0x040fe20004800000 */
[----:B0-----:R-:W2:Y:S04]  /*24310*/  LDL.LU R34, [R1+0x1e48] ;  /* 0x001e480001227983 */ /* 0x001ea80000300800 */
[----:B------:R0:W-:Y:S01]  /*24320*/  STL [R1+0x268], R33 ;  /* 0x0002682101007387 */ /* 0x0001e20000100800 */
[C---:B------:R-:W-:Y:S02]  /*24330*/  SEL R28, R125.reuse, R28, !P1 ;  /* 0x0000001c7d1c7207 */ /* 0x040fe40004800000 */
[C---:B------:R-:W-:Y:S01]  /*24340*/  SEL R27, R125.reuse, R27, !P1 ;  /* 0x0000001b7d1b7207 */ /* 0x040fe20004800000 */
[----:B0-----:R-:W3:Y:S04]  /*24350*/  LDL.LU R33, [R1+0x1e44] ;  /* 0x001e440001217983 */ /* 0x001ee80000300800 */
[----:B------:R0:W-:Y:S01]  /*24360*/  STL [R1+0x264], R32 ;  /* 0x0002642001007387 */ /* 0x0001e20000100800 */
[----:B------:R-:W-:-:S03]  /*24370*/  SEL R26, R125, R26, !P1 ;  /* 0x0000001a7d1a7207 */ /* 0x000fc60004800000 */
[----:B0-----:R-:W2:Y:S04]  /*24380*/  LDL.LU R32, [R1+0x1e40] ;  /* 0x001e400001207983 */ /* 0x001ea80000300800 */
[----:B------:R0:W-:Y:S01]  /*24390*/  STL [R1+0x258], R31 ;  /* 0x0002581f01007387 */ /* 0x0001e20000100800 */
[----:B------:R-:W-:-:S03]  /*243a0*/  SEL R25, R125, R25, !P1 ;  /* 0x000000197d197207 */ /* 0x000fc60004800000 */
        /* <DEDUP_REMOVED lines=55> */
[----:B------:R0:W-:Y:S04]  /*24720*/  STL [R1+0x1e0], R12 ;  /* 0x0001e00c01007387 */ /* 0x0001e80000100800 */
[----:B0-----:R-:W2:Y:S04]  /*24730*/  LDL.LU R12, [R1+0x1df0] ;  /* 0x001df000010c7983 */ /* 0x001ea80000300800 */
[----:B------:R0:W-:Y:S04]  /*24740*/  STL [R1+0x1dc], R11 ;  /* 0x0001dc0b01007387 */ /* 0x0001e80000100800 */
        /* <DEDUP_REMOVED lines=8> */
[----:B0-----:R-:W3:Y:S01]  /*247d0*/  LDL.LU R252, [R1+0x1ddc] ;  /* 0x001ddc0001fc7983 */ /* 0x001ee20000300800 */
[----:B----4-:R-:W-:-:S05]  /*247e0*/  SEL R3, R125, R3, !P1 ;  /* 0x000000037d037207 */ /* 0x010fca0004800000 */
[----:B------:R3:W-:Y:S01]  /*247f0*/  STL [R1+0x1c0], R3 ;  /* 0x0001c00301007387 */ /* 0x0007e20000100800 */
[C---:B------:R-:W-:Y:S02]  /*24800*/  SEL R84, R125.reuse, R84, !P1 ;  /* 0x000000547d547207 */ /* 0x040fe40004800000 */
[C---:B------:R-:W-:Y:S02]  /*24810*/  SEL R85, R125.reuse, R85, !P1 ;  /* 0x000000557d557207 */ /* 0x040fe40004800000 */
[C---:B------:R-:W-:Y:S02]  /*24820*/  SEL R86, R125.reuse, R86, !P1 ;  /* 0x000000567d567207 */ /* 0x040fe40004800000 */
[C---:B------:R-:W-:Y:S02]  /*24830*/  SEL R87, R125.reuse, R87, !P1 ;  /* 0x000000577d577207 */ /* 0x040fe40004800000 */
[C---:B------:R-:W-:Y:S02]  /*24840*/  SEL R88, R125.reuse, R88, !P1 ;  /* 0x000000587d587207 */ /* 0x040fe40004800000 */
[----:B------:R-:W-:-:S02]  /*24850*/  SEL R89, R125, R89, !P1 ;  /* 0x000000597d597207 */ /* 0x000fc40004800000 */
        /* <DEDUP_REMOVED lines=21> */
[C---:B---3--:R-:W-:Y:S02]  /*249b0*/  SEL R3, R125.reuse, R252, !P1 ;  /* 0x000000fc7d037207 */ /* 0x048fe40004800000 */
[C---:B--2---:R-:W-:Y:S02]  /*249c0*/  SEL R252, R125.reuse, R8, !P1 ;  /* 0x000000087dfc7207 */ /* 0x044fe40004800000 */
[C---:B------:R-:W-:Y:S01]  /*249d0*/  SEL R8, R125.reuse, R9, !P1 ;  /* 0x000000097d087207 */ /* 0x040fe20004800000 */
[----:B------:R0:W-:Y:S01]  /*249e0*/  STL [R1+0x1b8], R3 ;  /* 0x0001b80301007387 */ /* 0x0001e20000100800 */
[----:B------:R-:W-:-:S03]  /*249f0*/  SEL R9, R125, R11, !P1 ;  /* 0x0000000b7d097207 */ /* 0x000fc60004800000 */
[----:B------:R-:W-:Y:S01]  /*24a00*/  STL [R1+0x1b4], R252 ;  /* 0x0001b4fc01007387 */ /* 0x000fe20000100800 */
[----:B0-----:R-:W-:-:S03]  /*24a10*/  SEL R3, R125, R10, !P1 ;  /* 0x0000000a7d037207 */ /* 0x001fc60004800000 */
[----:B------:R0:W-:Y:S04]  /*24a20*/  STL [R1+0x1ac], R8 ;  /* 0x0001ac0801007387 */ /* 0x0001e80000100800 */
[----:B------:R1:W-:Y:S01]  /*24a30*/  STL [R1+0x1a8], R3 ;  /* 0x0001a80301007387 */ /* 0x0003e20000100800 */
[----:B0-----:R-:W-:-:S03]  /*24a40*/  SEL R8, R125, R12, !P1 ;  /* 0x0000000c7d087207 */ /* 0x001fc60004800000 */
[----:B------:R0:W-:Y:S01]  /*24a50*/  STL [R1+0x1a0], R9 ;  /* 0x0001a00901007387 */ /* 0x0001e20000100800 */
[----:B-1----:R-:W-:-:S03]  /*24a60*/  SEL R3, R125, R13, !P1 ;  /* 0x0000000d7d037207 */ /* 0x002fc60004800000 */
[----:B------:R1:W-:Y:S04]  /*24a70*/  STL [R1+0x19c], R8 ;  /* 0x00019c0801007387 */ /* 0x0003e80000100800 */
[----:B------:R2:W-:Y:S01]  /*24a80*/  STL [R1+0x198], R3 ;  /* 0x0001980301007387 */ /* 0x0005e20000100800 */
[C---:B0-----:R-:W-:Y:S02]  /*24a90*/  SEL R9, R125.reuse, R14, !P1 ;  /* 0x0000000e7d097207 */ /* 0x041fe40004800000 */
[----:B-1----:R-:W-:-:S03]  /*24aa0*/  SEL R8, R125, R15, !P1 ;  /* 0x0000000f7d087207 */ /* 0x002fc60004800000 */
[----:B------:R0:W-:Y:S01]  /*24ab0*/  STL [R1+0x190], R9 ;  /* 0x0001900901007387 */ /* 0x0001e20000100800 */
[----:B--2---:R-:W-:-:S03]  /*24ac0*/  SEL R3, R125, R16, !P1 ;  /* 0x000000107d037207 */ /* 0x004fc60004800000 */
        /* <DEDUP_REMOVED lines=126> */
[----:B------:R1:W-:Y:S01]  /*252b0*/  STL [R1+0x1c], R8 ;  /* 0x00001c0801007387 */ /* 0x0003e20000100800 */
[----:B------:R-:W-:-:S03]  /*252c0*/  SEL R252, R125, R83, !P1 ;  /* 0x000000537dfc7207 */ /* 0x000fc60004800000 */
[----:B------:R2:W-:Y:S01]  /*252d0*/  STL [R1+0x14], R3 ;  /* 0x0000140301007387 */ /* 0x0005e20000100800 */
[C---:B0-----:R-:W-:Y:S02]  /*252e0*/  SEL R9, R125.reuse, R80, !P1 ;  /* 0x000000507d097207 */ /* 0x041fe40004800000 */
[C---:B-1----:R-:W-:Y:S02]  /*252f0*/  SEL R8, R125.reuse, R81, !P1 ;  /* 0x000000517d087207 */ /* 0x042fe40004800000 */
[C---:B--2---:R-:W-:Y:S01]  /*25300*/  SEL R3, R125.reuse, R82, !P1 ;  /* 0x000000527d037207 */ /* 0x044fe20004800000 */
[----:B------:R0:W-:Y:S04]  /*25310*/  STL [R1+0x10], R9 ;  /* 0x0000100901007387 */ /* 0x0001e80000100800 */
[----:B------:R-:W-:Y:S04]  /*25320*/  STL [R1+0x1d68], R3 ;  /* 0x001d680301007387 */ /* 0x000fe80000100800 */
[----:B------:R1:W-:Y:S04]  /*25330*/  STL [R1+0x8], R8 ;  /* 0x0000080801007387 */ /* 0x0003e80000100800 */
[----:B------:R-:W-:Y:S04]  /*25340*/  STL [R1+0x1d6c], R252 ;  /* 0x001d6cfc01007387 */ /* 0x000fe80000100800 */
        /* <DEDUP_REMOVED lines=15> */
[----:B------:R2:W-:Y:S04]  /*25440*/  STL [R1+0x1dac], R99 ;  /* 0x001dac6301007387 */ /* 0x0005e80000100800 */
[----:B------:R-:W-:Y:S04]  /*25450*/  STL [R1+0x1db0], R100 ;  /* 0x001db06401007387 */ /* 0x000fe80000100800 */
[----:B------:R-:W-:Y:S04]  /*25460*/  STL [R1+0x1db4], R101 ;  /* 0x001db46501007387 */ /* 0x000fe80000100800 */
[----:B------:R-:W-:Y:S04]  /*25470*/  STL [R1+0x1db8], R102 ;  /* 0x001db86601007387 */ /* 0x000fe80000100800 */
[----:B------:R-:W-:Y:S04]  /*25480*/  STL [R1+0x1dbc], R103 ;  /* 0x001dbc6701007387 */ /* 0x000fe80000100800 */
[----:B------:R-:W-:Y:S04]  /*25490*/  STL [R1+0x1dc0], R104 ;  /* 0x001dc06801007387 */ /* 0x000fe80000100800 */
[----:B------:R-:W-:Y:S01]  /*254a0*/  STL [R1+0x1dc4], R105 ;  /* 0x001dc46901007387 */ /* 0x000fe20000100800 */
[----:B------:R-:W-:-:S03]  /*254b0*/  SEL R80, R125, R2, !P1 ;  /* 0x000000027d507207 */ /* 0x000fc60004800000 */
[----:B------:R-:W-:Y:S01]  /*254c0*/  STL [R1+0x1dc8], R106 ;  /* 0x001dc86a01007387 */ /* 0x000fe20000100800 */
[----:B------:R-:W-:Y:S01]  /*254d0*/  LEA.HI.X.SX32 R2, R0, UR9, 0x1, P6 ;  /* 0x0000000900027c11 */ /* 0x000fe2000b0f0eff */
[----:B------:R-:W-:Y:S02]  /*254e0*/  ULDC UR9, c[0x0][0x240] ;  /* 0x0000900000097ab9 */ /* 0x000fe40000000800 */
[----:B------:R-:W-:Y:S04]  /*254f0*/  STL [R1+0x1dcc], R107 ;  /* 0x001dcc6b01007387 */ /* 0x000fe80000100800 */
[----:B------:R-:W-:Y:S04]  /*25500*/  STL [R1+0x1dd0], R108 ;  /* 0x001dd06c01007387 */ /* 0x000fe80000100800 */
[----:B------:R-:W-:Y:S04]  /*25510*/  STL [R1+0x1dd4], R109 ;  /* 0x001dd46d01007387 */ /* 0x000fe80000100800 */
[----:B------:R-:W-:Y:S04]  /*25520*/  STL [R1+0x1dd8], R110 ;  /* 0x001dd86e01007387 */ /* 0x000fe80000100800 */
[----:B------:R-:W3:Y:S04]  /*25530*/  LDL.LU R0, [R1+0x600] ;  /* 0x0006000001007983 */ /* 0x000ee80000300800 */
[----:B------:R-:W4:Y:S04]  /*25540*/  LDL.LU R35, [R1+0xcc] ;  /* 0x0000cc0001237983 */ /* 0x000f280000300800 */
[----:B------:R-:W2:Y:S04]  /*25550*/  LDL.LU R34, [R1+0xd4] ;  /* 0x0000d40001227983 */ /* 0x000ea80000300800 */
        /* <DEDUP_REMOVED lines=24> */
[----:B0-----:R-:W2:Y:S04]  /*256e0*/  LDL.LU R9, [R1+0x3b0] ;  /* 0x0003b00001097983 */ /* 0x001ea80000300800 */
[----:B-1----:R-:W2:Y:S04]  /*256f0*/  LDL.LU R8, [R1+0x3c0] ;  /* 0x0003c00001087983 */ /* 0x002ea80000300800 */
[----:B------:R0:W-:Y:S01]  /*25700*/  STL [R1+0x1d60], R2 ;  /* 0x001d600201007387 */ /* 0x0001e20000100800 */
[----:B---3--:R-:W-:-:S05]  /*25710*/  IMAD R0, R0, UR8, RZ ;  /* 0x0000000800007c24 */ /* 0x008fca000f8e02ff */
[----:B------:R1:W-:Y:S01]  /*25720*/  STL [R1+0x1d5c], R0 ;  /* 0x001d5c0001007387 */ /* 0x0003e20000100800 */
[----:B----4-:R-:W-:-:S03]  /*25730*/  IMAD R79, R35, UR9, RZ ;  /* 0x00000009234f7c24 */ /* 0x010fc6000f8e02ff */
[----:B------:R-:W3:Y:S01]  /*25740*/  LDL.LU R38, [R1+0x3cc] ;  /* 0x0003cc0001267983 */ /* 0x000ee20000300800 */
[----:B--2---:R-:W-:-:S03]  /*25750*/  IMAD R78, R34, UR9, RZ ;  /* 0x00000009224e7c24 */ /* 0x004fc6000f8e02ff */
[----:B------:R-:W2:Y:S01]  /*25760*/  LDL.LU R37, [R1+0x3d4] ;  /* 0x0003d40001257983 */ /* 0x000ea20000300800 */
[----:B------:R-:W-:-:S03]  /*25770*/  IMAD R77, R33, UR9, RZ ;  /* 0x00000009214d7c24 */ /* 0x000fc6000f8e02ff */
[----:B------:R-:W4:Y:S01]  /*25780*/  LDL.LU R36, [R1+0x3d8] ;  /* 0x0003d80001247983 */ /* 0x000f220000300800 */
        /* <DEDUP_REMOVED lines=49> */
[----:B------:R-:W4:Y:S04]  /*25aa0*/  LDL.LU R11, [R1+0x44c] ;  /* 0x00044c00010b7983 */ /* 0x000f280000300800 */
[----:B------:R-:W4:Y:S04]  /*25ab0*/  LDL.LU R10, [R1+0x450] ;  /* 0x00045000010a7983 */ /* 0x000f280000300800 */
[----:B------:R-:W4:Y:S04]  /*25ac0*/  LDL.LU R9, [R1+0x454] ;  /* 0x0004540001097983 */ /* 0x000f280000300800 */
[----:B------:R-:W4:Y:S01]  /*25ad0*/  LDL.LU R8, [R1+0x458] ;  /* 0x0004580001087983 */ /* 0x000f220000300800 */
[----:B---3--:R-:W-:-:S02]  /*25ae0*/  IMAD R51, R38, UR9, RZ ;  /* 0x0000000926337c24 */ /* 0x008fc4000f8e02ff */
[----:B--2---:R-:W-:Y:S02]  /*25af0*/  IMAD R50, R37, UR9, RZ ;  /* 0x0000000925327c24 */ /* 0x004fe4000f8e02ff */
[----:B----4-:R-:W-:Y:S02]  /*25b00*/  IMAD R49, R36, UR9, RZ ;  /* 0x0000000924317c24 */ /* 0x010fe4000f8e02ff */
[----:B------:R-:W-:Y:S02]  /*25b10*/  IMAD R46, R33, UR9, RZ ;  /* 0x00000009212e7c24 */ /* 0x000fe4000f8e02ff */
[----:B------:R-:W-:Y:S02]  /*25b20*/  IMAD R45, R32, UR9, RZ ;  /* 0x00000009202d7c24 */ /* 0x000fe4000f8e02ff */
[----:B------:R-:W-:Y:S02]  /*25b30*/  IMAD R44, R31, UR9, RZ ;  /* 0x000000091f2c7c24 */ /* 0x000fe4000f8e02ff */
[----:B------:R-:W-:-:S02]  /*25b40*/  IMAD R43, R30, UR9, RZ ;  /* 0x000000091e2b7c24 */ /* 0x000fc4000f8e02ff */
[----:B------:R-:W-:Y:S02]  /*25b50*/  IMAD R42, R29, UR9, RZ ;  /* 0x000000091d2a7c24 */ /* 0x000fe4000f8e02ff */
[----:B------:R-:W-:Y:S02]  /*25b60*/  IMAD R41, R28, UR9, RZ ;  /* 0x000000091c297c24 */ /* 0x000fe4000f8e02ff */
        /* <DEDUP_REMOVED lines=8> */
[----:B------:R-:W2:Y:S01]  /*25bf0*/  LDL.LU R20, [R1+0x45c] ;  /* 0x00045c0001147983 */ /* 0x000ea20000300800 */
[----:B------:R-:W-:-:S03]  /*25c00*/  IMAD R32, R19, UR9, RZ ;  /* 0x0000000913207c24 */ /* 0x000fc6000f8e02ff */
[----:B------:R-:W3:Y:S01]  /*25c10*/  LDL.LU R19, [R1+0x464] ;  /* 0x0004640001137983 */ /* 0x000ee20000300800 */
        /* <DEDUP_REMOVED lines=14> */
[----:B------:R-:W-:Y:S02]  /*25d00*/  IMAD R35, R22, UR9, RZ ;  /* 0x0000000916237c24 */ /* 0x000fe4000f8e02ff */
[----:B------:R-:W-:Y:S02]  /*25d10*/  IMAD R24, R11, UR9, RZ ;  /* 0x000000090b187c24 */ /* 0x000fe4000f8e02ff */
[----:B------:R-:W4:Y:S01]  /*25d20*/  LDL.LU R11, [R1+0x484] ;  /* 0x00048400010b7983 */ /* 0x000f220000300800 */
[----:B------:R-:W-:Y:S02]  /*25d30*/  IMAD R23, R10, UR9, RZ ;  /* 0x000000090a177c24 */ /* 0x000fe4000f8e02ff */
[----:B------:R-:W-:Y:S01]  /*25d40*/  IMAD R34, R21, UR9, RZ ;  /* 0x0000000915227c24 */ /* 0x000fe2000f8e02ff */
[----:B------:R-:W4:Y:S01]  /*25d50*/  LDL.LU R10, [R1+0x488] ;  /* 0x00048800010a7983 */ /* 0x000f220000300800 */
[----:B------:R-:W-:-:S03]  /*25d60*/  IMAD R22, R9, UR9, RZ ;  /* 0x0000000909167c24 */ /* 0x000fc6000f8e02ff */
[----:B------:R-:W4:Y:S01]  /*25d70*/  LDL.LU R9, [R1+0x48c] ;  /* 0x00048c0001097983 */ /* 0x000f220000300800 */
[----:B------:R-:W-:-:S03]  /*25d80*/  IMAD R21, R8, UR9, RZ ;  /* 0x0000000908157c24 */ /* 0x000fc6000f8e02ff */
[----:B------:R-:W4:Y:S04]  /*25d90*/  LDL.LU R8, [R1+0x490] ;  /* 0x0004900001087983 */ /* 0x000f280000300800 */
[----:B------:R-:W2:Y:S04]  /*25da0*/  LDL.LU R99, [R1+0x494] ;  /* 0x0004940001637983 */ /* 0x000ea80000300800 */
[----:B------:R-:W3:Y:S04]  /*25db0*/  LDL.LU R98, [R1+0x498] ;  /* 0x0004980001627983 */ /* 0x000ee80000300800 */
[----:B------:R-:W4:Y:S04]  /*25dc0*/  LDL.LU R97, [R1+0x49c] ;  /* 0x00049c0001617983 */ /* 0x000f280000300800 */
[----:B------:R-:W4:Y:S04]  /*25dd0*/  LDL.LU R96, [R1+0x4a0] ;  /* 0x0004a00001607983 */ /* 0x000f280000300800 */
[----:B------:R-:W0:Y:S04]  /*25de0*/  LDL.LU R95, [R1+0x4a4] ;  /* 0x0004a400015f7983 */ /* 0x000e280000300800 */
[----:B------:R-:W2:Y:S04]  /*25df0*/  LDL.LU R94, [R1+0x4a8] ;  /* 0x0004a800015e7983 */ /* 0x000ea80000300800 */
[----:B------:R-:W1:Y:S04]  /*25e00*/  LDL.LU R93, [R1+0x4ac] ;  /* 0x0004ac00015d7983 */ /* 0x000e680000300800 */
[----:B------:R-:W3:Y:S04]  /*25e10*/  LDL.LU R92, [R1+0x4b0] ;  /* 0x0004b000015c7983 */ /* 0x000ee80000300800 */
        /* <DEDUP_REMOVED lines=9> */
[----:B------:R-:W4:Y:S01]  /*25eb0*/  LDL.LU R3, [R1+0x4c0] ;  /* 0x0004c00001037983 */ /* 0x000f220000300800 */
[----:B------:R-:W-:-:S02]  /*25ec0*/  @!P5 IMAD.MOV R4, RZ, RZ, -R4 ;  /* 0x000000ffff04d224 */ /* 0x000fc400078e0a04 */
[----:B------:R-:W-:Y:S02]  /*25ed0*/  @!P2 IMAD.MOV R5, RZ, RZ, -R5 ;  /* 0x000000ffff05a224 */ /* 0x000fe400078e0a05 */
[----:B------:R-:W-:Y:S02]  /*25ee0*/  @!P3 IMAD.MOV R6, RZ, RZ, -R6 ;  /* 0x000000ffff06b224 */ /* 0x000fe400078e0a06 */
[----:B------:R-:W-:Y:S01]  /*25ef0*/  @!P0 IMAD.MOV R7, RZ, RZ, -R7 ;  /* 0x000000ffff078224 */ /* 0x000fe200078e0a07 */
        /* <DEDUP_REMOVED lines=93> */
[----:B------:R-:W-:Y:S01]  /*264d0*/  SEL R205, R125, R205, !P1 ;  /* 0x000000cd7dcd7207 */ /* 0x000fe20004800000 */
[----:B0-----:R-:W-:-:S02]  /*264e0*/  IMAD R2, R95, UR9, RZ ;  /* 0x000000095f027c24 */ /* 0x001fc4000f8e02ff */
[----:B--2---:R-:W-:-:S03]  /*264f0*/  IMAD R94, R94, UR9, RZ ;  /* 0x000000095e5e7c24 */ /* 0x004fc6000f8e02ff */
[----:B------:R3:W-:Y:S01]  /*26500*/  STL [R1], R2 ;  /* 0x0000000201007387 */ /* 0x0007e20000100800 */
[----:B-1----:R-:W-:-:S03]  /*26510*/  IMAD R0, R93, UR9, RZ ;  /* 0x000000095d007c24 */ /* 0x002fc6000f8e02ff */
[----:B------:R-:W-:Y:S04]  /*26520*/  STL [R1+0xc], R94 ;  /* 0x00000c5e01007387 */ /* 0x000fe80000100800 */
[----:B------:R0:W-:Y:S01]  /*26530*/  STL [R1+0x18], R0 ;  /* 0x0000180001007387 */ /* 0x0001e20000100800 */
[----:B---3--:R-:W-:Y:S02]  /*26540*/  IMAD R2, R92, UR9, RZ ;  /* 0x000000095c027c24 */ /* 0x008fe4000f8e02ff */
[----:B----4-:R-:W-:-:S03]  /*26550*/  IMAD R91, R91, UR9, RZ ;  /* 0x000000095b5b7c24 */ /* 0x010fc6000f8e02ff */
[----:B------:R1:W-:Y:S01]  /*26560*/  STL [R1+0x24], R2 ;  /* 0x0000240201007387 */ /* 0x0003e20000100800 */
[----:B0-----:R-:W-:-:S03]  /*26570*/  IMAD R0, R90, UR9, RZ ;  /* 0x000000095a007c24 */ /* 0x001fc6000f8e02ff */
[----:B------:R-:W-:Y:S01]  /*26580*/  STL [R1+0x34], R91 ;  /* 0x0000345b01007387 */ /* 0x000fe20000100800 */
[----:B------:R-:W-:-:S03]  /*26590*/  IMAD R88, R88, UR9, RZ ;  /* 0x0000000958587c24 */ /* 0x000fc6000f8e02ff */
[----:B------:R0:W-:Y:S01]  /*265a0*/  STL [R1+0x3c], R0 ;  /* 0x00003c0001007387 */ /* 0x0001e20000100800 */
[----:B-1----:R-:W-:-:S05]  /*265b0*/  IMAD R2, R89, UR9, RZ ;  /* 0x0000000959027c24 */ /* 0x002fca000f8e02ff */
        /* <DEDUP_REMOVED lines=8> */
[----:B------:R-:W-:Y:S04]  /*26640*/  STL [R1+0x80], R85 ;  /* 0x0000805501007387 */ /* 0x000fe80000100800 */
[----:B------:R0:W-:Y:S01]  /*26650*/  STL [R1+0x8c], R0 ;  /* 0x00008c0001007387 */ /* 0x0001e20000100800 */
[----:B-1----:R-:W-:Y:S02]  /*26660*/  IMAD R2, R252, UR9, RZ ;  /* 0x00000009fc027c24 */ /* 0x002fe4000f8e02ff */
[----:B------:R-:W-:Y:S01]  /*26670*/  IMAD R3, R3, UR9, RZ ;  /* 0x0000000903037c24 */ /* 0x000fe2000f8e02ff */
[----:B0-----:R-:W2:Y:S04]  /*26680*/  LDL.LU R0, [R1+0x43c] ;  /* 0x00043c0001007983 */ /* 0x001ea80000300800 */
[----:B------:R0:W-:Y:S04]  /*26690*/  STL [R1+0x98], R2 ;  /* 0x0000980201007387 */ /* 0x0001e80000100800 */
[----:B0-----:R-:W3:Y:S04]  /*266a0*/  LDL.LU R2, [R1+0x3c4] ;  /* 0x0003c40001027983 */ /* 0x001ee80000300800 */
        /* <DEDUP_REMOVED lines=9> */
[----:B------:R-:W-:-:S03]  /*26740*/  SEL R206, R125, R206, !P1 ;  /* 0x000000ce7dce7207 */ /* 0x000fc60004800000 */
[----:B------:R-:W4:Y:S01]  /*26750*/  LDL.LU R102, [R1+0x5dc] ;  /* 0x0005dc0001667983 */ /* 0x000f220000300800 */
[C---:B------:R-:W-:Y:S02]  /*26760*/  SEL R207, R125.reuse, R207, !P1 ;  /* 0x000000cf7dcf7207 */ /* 0x040fe40004800000 */
[C---:B------:R-:W-:Y:S01]  /*26770*/  SEL R208, R125.reuse, R208, !P1 ;  /* 0x000000d07dd07207 */ /* 0x040fe20004800000 */
[----:B------:R-:W4:Y:S01]  /*26780*/  LDL.LU R101, [R1+0x5d8] ;  /* 0x0005d80001657983 */ /* 0x000f220000300800 */
[C---:B------:R-:W-:Y:S02]  /*26790*/  SEL R209, R125.reuse, R209, !P1 ;  /* 0x000000d17dd17207 */ /* 0x040fe40004800000 */
[C---:B------:R-:W-:Y:S01]  /*267a0*/  SEL R210, R125.reuse, R210, !P1 ;  /* 0x000000d27dd27207 */ /* 0x040fe20004800000 */
[----:B------:R-:W4:Y:S01]  /*267b0*/  LDL.LU R100, [R1+0x5d4] ;  /* 0x0005d40001647983 */ /* 0x000f220000300800 */
        /* <DEDUP_REMOVED lines=44> */
[----:B------:R-:W-:Y:S01]  /*26a80*/  SEL R125, R125, R7, !P1 ;  /* 0x000000077d7d7207 */ /* 0x000fe20004800000 */
[----:B------:R-:W-:Y:S02]  /*26a90*/  IMAD R7, R99, UR9, RZ ;  /* 0x0000000963077c24 */ /* 0x000fe4000f8e02ff */
[----:B------:R-:W4:Y:S01]  /*26aa0*/  LDL.LU R99, [R1+0x5d0] ;  /* 0x0005d00001637983 */ /* 0x000f220000300800 */
[----:B------:R-:W-:Y:S02]  /*26ab0*/  IMAD R6, R98, UR9, RZ ;  /* 0x0000000962067c24 */ /* 0x000fe4000f8e02ff */
[----:B------:R-:W-:Y:S01]  /*26ac0*/  IMAD R5, R97, UR9, RZ ;  /* 0x0000000961057c24 */ /* 0x000fe2000f8e02ff */
[----:B------:R-:W4:Y:S01]  /*26ad0*/  LDL.LU R98, [R1+0x5cc] ;  /* 0x0005cc0001627983 */ /* 0x000f220000300800 */
[----:B------:R-:W-:-:S03]  /*26ae0*/  IMAD R4, R96, UR9, RZ ;  /* 0x0000000960047c24 */ /* 0x000fc6000f8e02ff */
        /* <DEDUP_REMOVED lines=15> */
[----:B0-----:R-:W4:Y:S01]  /*26be0*/  LDL.LU R3, [R1+0x58c] ;  /* 0x00058c0001037983 */ /* 0x001f220000300800 */
[----:B--2---:R-:W-:-:S05]  /*26bf0*/  IMAD R0, R0, UR9, RZ ;  /* 0x0000000900007c24 */ /* 0x004fca000f8e02ff */
[----:B------:R3:W-:Y:S02]  /*26c00*/  STL [R1+0xb4], R0 ;  /* 0x0000b40001007387 */ /* 0x0007e40000100800 */
[----:B---3--:R-:W-:-:S05]  /*26c10*/  IMAD R0, R2, UR9, RZ ;  /* 0x0000000902007c24 */ /* 0x008fca000f8e02ff */
[----:B------:R0:W-:Y:S01]  /*26c20*/  STL [R1+0xbc], R0 ;  /* 0x0000bc0001007387 */ /* 0x0001e20000100800 */
[----:B----4-:R-:W-:Y:S02]  /*26c30*/  IMAD R2, R110, UR9, RZ ;  /* 0x000000096e027c24 */ /* 0x010fe4000f8e02ff */
[----:B------:R-:W-:-:S03]  /*26c40*/  IMAD R109, R109, UR9, RZ ;  /* 0x000000096d6d7c24 */ /* 0x000fc6000f8e02ff */
[----:B------:R1:W-:Y:S01]  /*26c50*/  STL [R1+0xcc], R2 ;  /* 0x0000cc0201007387 */ /* 0x0003e20000100800 */
[----:B0-----:R-:W-:-:S03]  /*26c60*/  IMAD R0, R108, UR9, RZ ;  /* 0x000000096c007c24 */ /* 0x001fc6000f8e02ff */
[----:B------:R-:W-:Y:S04]  /*26c70*/  STL [R1+0xd4], R109 ;  /* 0x0000d46d01007387 */ /* 0x000fe80000100800 */
[----:B------:R0:W-:Y:S01]  /*26c80*/  STL [R1+0xe4], R0 ;  /* 0x0000e40001007387 */ /* 0x0001e20000100800 */
[----:B-1----:R-:W-:Y:S02]  /*26c90*/  IMAD R2, R107, UR9, RZ ;  /* 0x000000096b027c24 */ /* 0x002fe4000f8e02ff */
[----:B------:R-:W-:-:S03]  /*26ca0*/  IMAD R106, R106, UR9, RZ ;  /* 0x000000096a6a7c24 */ /* 0x000fc6000f8e02ff */
        /* <DEDUP_REMOVED lines=12> */
[----:B------:R1:W-:Y:S04]  /*26d70*/  STL [R1+0x13c], R2 ;  /* 0x00013c0201007387 */ /* 0x0003e80000100800 */
[----:B------:R-:W-:Y:S01]  /*26d80*/  STL [R1+0x14c], R100 ;  /* 0x00014c6401007387 */ /* 0x000fe20000100800 */
[----:B0-----:R-:W-:Y:S02]  /*26d90*/  IMAD R0, R99, UR9, RZ ;  /* 0x0000000963007c24 */ /* 0x001fe4000f8e02ff */
[----:B-1----:R-:W-:-:S03]  /*26da0*/  IMAD R2, R98, UR9, RZ ;  /* 0x0000000962027c24 */ /* 0x002fc6000f8e02ff */
[----:B------:R0:W-:Y:S01]  /*26db0*/  STL [R1+0x154], R0 ;  /* 0x0001540001007387 */ /* 0x0001e20000100800 */
[----:B------:R-:W-:-:S03]  /*26dc0*/  IMAD R97, R97, UR9, RZ ;  /* 0x0000000961617c24 */ /* 0x000fc6000f8e02ff */
[----:B------:R1:W-:Y:S01]  /*26dd0*/  STL [R1+0x164], R2 ;  /* 0x0001640201007387 */ /* 0x0003e20000100800 */
[----:B0-----:R-:W-:-:S03]  /*26de0*/  IMAD R0, R96, UR9, RZ ;  /* 0x0000000960007c24 */ /* 0x001fc6000f8e02ff */
[----:B------:R-:W-:Y:S01]  /*26df0*/  STL [R1+0x170], R97 ;  /* 0x0001706101007387 */ /* 0x000fe20000100800 */
[----:B-1----:R-:W-:-:S03]  /*26e00*/  IMAD R2, R95, UR9, RZ ;  /* 0x000000095f027c24 */ /* 0x002fc6000f8e02ff */
[----:B------:R0:W-:Y:S01]  /*26e10*/  STL [R1+0x17c], R0 ;  /* 0x00017c0001007387 */ /* 0x0001e20000100800 */
[----:B------:R-:W-:-:S03]  /*26e20*/  IMAD R94, R94, UR9, RZ ;  /* 0x000000095e5e7c24 */ /* 0x000fc6000f8e02ff */
[----:B------:R1:W-:Y:S01]  /*26e30*/  STL [R1+0x188], R2 ;  /* 0x0001880201007387 */ /* 0x0003e20000100800 */
[----:B0-----:R-:W-:-:S03]  /*26e40*/  IMAD R0, R93, UR9, RZ ;  /* 0x000000095d007c24 */ /* 0x001fc6000f8e02ff */
[----:B------:R-:W-:Y:S01]  /*26e50*/  STL [R1+0x194], R94 ;  /* 0x0001945e01007387 */ /* 0x000fe20000100800 */
[----:B------:R-:W-:Y:S02]  /*26e60*/  IMAD R91, R91, UR9, RZ ;  /* 0x000000095b5b7c24 */ /* 0x000fe4000f8e02ff */
[----:B-1----:R-:W-:Y:S01]  /*26e70*/  IMAD R2, R92, UR9, RZ ;  /* 0x000000095c027c24 */ /* 0x002fe2000f8e02ff */
[----:B------:R0:W-:Y:S04]  /*26e80*/  STL [R1+0x1a4], R0 ;  /* 0x0001a40001007387 */ /* 0x0001e80000100800 */
        /* <DEDUP_REMOVED lines=15> */
[----:B-1----:R-:W-:-:S03]  /*26f80*/  IMAD R2, R252, UR9, RZ ;  /* 0x00000009fc027c24 */ /* 0x002fc6000f8e02ff */
[----:B------:R0:W-:Y:S01]  /*26f90*/  STL [R1+0x214], R0 ;  /* 0x0002140001007387 */ /* 0x0001e20000100800 */
[----:B------:R-:W-:-:S03]  /*26fa0*/  IMAD R3, R3, UR9, RZ ;  /* 0x0000000903037c24 */ /* 0x000fc6000f8e02ff */
        /* <DEDUP_REMOVED lines=68> */
[----:B-1----:R-:W-:Y:S02]  /*273f0*/  IMAD R2, R95, UR9, RZ ;  /* 0x000000095f027c24 */ /* 0x002fe4000f8e02ff */
        /* <DEDUP_REMOVED lines=433> */
[----:B----4-:R-:W-:-:S05]  /*28f10*/  IMAD R2, R110, UR9, RZ ;  /* 0x000000096e027c24 */ /* 0x010fca000f8e02ff */
[----:B------:R1:W-:Y:S01]  /*28f20*/  STL [R1+0x160], R2 ;  /* 0x0001600201007387 */ /* 0x0003e20000100800 */
[----:B0-----:R-:W-:Y:S02]  /*28f30*/  IMAD R0, R109, UR9, RZ ;  /* 0x000000096d007c24 */ /* 0x001fe4000f8e02ff */
[----:B------:R-:W-:-:S03]  /*28f40*/  IMAD R108, R108, UR9, RZ ;  /* 0x000000096c6c7c24 */ /* 0x000fc6000f8e02ff */
[----:B------:R0:W-:Y:S01]  /*28f50*/  STL [R1+0x15c], R0 ;  /* 0x00015c0001007387 */ /* 0x0001e20000100800 */
[----:B-1----:R-:W-:-:S03]  /*28f60*/  IMAD R2, R107, UR9, RZ ;  /* 0x000000096b027c24 */ /* 0x002fc6000f8e02ff */
[----:B------:R-:W-:Y:S01]  /*28f70*/  STL [R1+0x158], R108 ;  /* 0x0001586c01007387 */ /* 0x000fe20000100800 */
[----:B------:R-:W-:Y:S02]  /*28f80*/  IMAD R105, R105, UR9, RZ ;  /* 0x0000000969697c24 */ /* 0x000fe4000f8e02ff */
[----:B0-----:R-:W-:Y:S01]  /*28f90*/  IMAD R0, R106, UR9, RZ ;  /* 0x000000096a007c24 */ /* 0x001fe2000f8e02ff */
[----:B------:R0:W-:Y:S04]  /*28fa0*/  STL [R1+0x150], R2 ;  /* 0x0001500201007387 */ /* 0x0001e80000100800 */
[----:B------:R1:W-:Y:S01]  /*28fb0*/  STL [R1+0x148], R0 ;  /* 0x0001480001007387 */ /* 0x0003e20000100800 */
[----:B0-----:R-:W-:-:S03]  /*28fc0*/  IMAD R2, R104, UR9, RZ ;  /* 0x0000000968027c24 */ /* 0x001fc6000f8e02ff */
[----:B------:R-:W-:Y:S01]  /*28fd0*/  STL [R1+0x144], R105 ;  /* 0x0001446901007387 */ /* 0x000fe20000100800 */
[----:B-1----:R-:W-:-:S03]  /*28fe0*/  IMAD R0, R103, UR9, RZ ;  /* 0x0000000967007c24 */ /* 0x002fc6000f8e02ff */
[----:B------:R0:W-:Y:S01]  /*28ff0*/  STL [R1+0x140], R2 ;  /* 0x0001400201007387 */ /* 0x0001e20000100800 */
[----:B------:R-:W-:-:S03]  /*29000*/  IMAD R102, R102, UR9, RZ ;  /* 0x0000000966667c24 */ /* 0x000fc6000f8e02ff */
[----:B------:R1:W-:Y:S01]  /*29010*/  STL [R1+0x138], R0 ;  /* 0x0001380001007387 */ /* 0x0003e20000100800 */
[----:B------:R-:W-:Y:S02]  /*29020*/  IMAD R99, R99, UR9, RZ ;  /* 0x0000000963637c24 */ /* 0x000fe4000f8e02ff */
[----:B0-----:R-:W-:Y:S01]  /*29030*/  IMAD R2, R101, UR9, RZ ;  /* 0x0000000965027c24 */ /* 0x001fe2000f8e02ff */
[----:B------:R-:W-:Y:S01]  /*29040*/  STL [R1+0x134], R102 ;  /* 0x0001346601007387 */ /* 0x000fe20000100800 */
[----:B-1----:R-:W-:-:S03]  /*29050*/  IMAD R0, R100, UR9, RZ ;  /* 0x0000000964007c24 */ /* 0x002fc6000f8e02ff */
[----:B------:R0:W-:Y:S04]  /*29060*/  STL [R1+0x12c], R2 ;  /* 0x00012c0201007387 */ /* 0x0001e80000100800 */
        /* <DEDUP_REMOVED lines=23> */
[----:B------:R0:W-:Y:S01]  /*291e0*/  STL [R1+0xe8], R2 ;  /* 0x0000e80201007387 */ /* 0x0001e20000100800 */
[----:B------:R-:W-:-:S03]  /*291f0*/  IMAD R84, R84, UR9, RZ ;  /* 0x0000000954547c24 */ /* 0x000fc6000f8e02ff */
[----:B------:R1:W-:Y:S01]  /*29200*/  STL [R1+0xe0], R0 ;  /* 0x0000e00001007387 */ /* 0x0003e20000100800 */
[----:B0-----:R-:W-:-:S03]  /*29210*/  IMAD R2, R86, UR9, RZ ;  /* 0x0000000956027c24 */ /* 0x001fc6000f8e02ff */
[----:B------:R-:W-:Y:S01]  /*29220*/  STL [R1+0xdc], R87 ;  /* 0x0000dc5701007387 */ /* 0x000fe20000100800 */
[----:B-1----:R-:W-:-:S03]  /*29230*/  IMAD R0, R85, UR9, RZ ;  /* 0x0000000955007c24 */ /* 0x002fc6000f8e02ff */
[----:B------:R0:W-:Y:S04]  /*29240*/  STL [R1+0xd8], R2 ;  /* 0x0000d80201007387 */ /* 0x0001e80000100800 */
[----:B------:R1:W-:Y:S01]  /*29250*/  STL [R1+0xd0], R0 ;  /* 0x0000d00001007387 */ /* 0x0003e20000100800 */
[----:B0-----:R-:W-:-:S03]  /*29260*/  IMAD R2, R252, UR9, RZ ;  /* 0x00000009fc027c24 */ /* 0x001fc6000f8e02ff */
[----:B------:R0:W-:Y:S01]  /*29270*/  STL [R1+0xc8], R84 ;  /* 0x0000c85401007387 */ /* 0x0001e20000100800 */
[----:B-1----:R-:W-:-:S03]  /*29280*/  IMAD R0, R3, UR9, RZ ;  /* 0x0000000903007c24 */ /* 0x002fc6000f8e02ff */
[----:B------:R-:W2:Y:S04]  /*29290*/  LDL.LU R110, [R1+0xb8] ;  /* 0x0000b800016e7983 */ /* 0x000ea80000300800 */
[----:B------:R-:W-:Y:S04]  /*292a0*/  STL [R1+0xc4], R2 ;  /* 0x0000c40201007387 */ /* 0x000fe80000100800 */
        /* <DEDUP_REMOVED lines=27> */
[----:B------:R-:W4:Y:S04]  /*29460*/  LDL.LU R252, [R1+0x1c] ;  /* 0x00001c0001fc7983 */ /* 0x000f280000300800 */
[----:B------:R-:W4:Y:S04]  /*29470*/  LDL.LU R3, [R1+0x14] ;  /* 0x0000140001037983 */ /* 0x000f280000300800 */
[----:B-1----:R-:W4:Y:S04]  /*29480*/  LDL.LU R0, [R1+0x10] ;  /* 0x0000100001007983 */ /* 0x002f280000300800 */
[----:B------:R-:W4:Y:S01]  /*29490*/  LDL.LU R2, [R1+0x8] ;  /* 0x0000080001027983 */ /* 0x000f220000300800 */
[----:B--2---:R-:W-:-:S05]  /*294a0*/  IMAD R110, R110, UR9, RZ ;  /* 0x000000096e6e7c24 */ /* 0x004fca000f8e02ff */
[----:B------:R0:W-:Y:S01]  /*294b0*/  STL [R1+0xb8], R110 ;  /* 0x0000b86e01007387 */ /* 0x0001e20000100800 */
[----:B---3--:R-:W-:-:S03]  /*294c0*/  IMAD R109, R109, UR9, RZ ;  /* 0x000000096d6d7c24 */ /* 0x008fc6000f8e02ff */
[----:B0-----:R-:W2:Y:S01]  /*294d0*/  LDL.LU R110, [R1+0x1dd8] ;  /* 0x001dd800016e7983 */ /* 0x001ea20000300800 */
[----:B----4-:R-:W-:-:S03]  /*294e0*/  IMAD R108, R108, UR9, RZ ;  /* 0x000000096c6c7c24 */ /* 0x010fc6000f8e02ff */
[----:B------:R0:W-:Y:S01]  /*294f0*/  STL [R1+0xb0], R109 ;  /* 0x0000b06d01007387 */ /* 0x0001e20000100800 */
[----:B------:R-:W-:Y:S02]  /*29500*/  IMAD R107, R107, UR9, RZ ;  /* 0x000000096b6b7c24 */ /* 0x000fe4000f8e02ff */
[----:B------:R-:W-:Y:S01]  /*29510*/  IMAD R106, R106, UR9, RZ ;  /* 0x000000096a6a7c24 */ /* 0x000fe2000f8e02ff */
[----:B0-----:R-:W3:Y:S01]  /*29520*/  LDL.LU R109, [R1+0x1dd4] ;  /* 0x001dd400016d7983 */ /* 0x001ee20000300800 */
[----:B------:R-:W-:-:S03]  /*29530*/  IMAD R105, R105, UR9, RZ ;  /* 0x0000000969697c24 */ /* 0x000fc6000f8e02ff */
[----:B------:R0:W-:Y:S01]  /*29540*/  STL [R1+0xac], R108 ;  /* 0x0000ac6c01007387 */ /* 0x0001e20000100800 */
[----:B------:R-:W-:Y:S02]  /*29550*/  IMAD R104, R104, UR9, RZ ;  /* 0x0000000968687c24 */ /* 0x000fe4000f8e02ff */
[----:B------:R-:W-:Y:S01]  /*29560*/  IMAD R103, R103, UR9, RZ ;  /* 0x0000000967677c24 */ /* 0x000fe2000f8e02ff */
[----:B0-----:R-:W4:Y:S04]  /*29570*/  LDL.LU R108, [R1+0x1dd0] ;  /* 0x001dd000016c7983 */ /* 0x001f280000300800 */
[----:B------:R0:W-:Y:S01]  /*29580*/  STL [R1+0xa8], R107 ;  /* 0x0000a86b01007387 */ /* 0x0001e20000100800 */
[----:B------:R-:W-:Y:S02]  /*29590*/  IMAD R102, R102, UR9, RZ ;  /* 0x0000000966667c24 */ /* 0x000fe4000f8e02ff */
[----:B------:R-:W-:Y:S01]  /*295a0*/  IMAD R101, R101, UR9, RZ ;  /* 0x0000000965657c24 */ /* 0x000fe2000f8e02ff */
[----:B0-----:R-:W2:Y:S04]  /*295b0*/  LDL.LU R107, [R1+0x1dcc] ;  /* 0x001dcc00016b7983 */ /* 0x001ea80000300800 */
[----:B------:R0:W-:Y:S01]  /*295c0*/  STL [R1+0xa0], R106 ;  /* 0x0000a06a01007387 */ /* 0x0001e20000100800 */
[----:B------:R-:W-:-:S03]  /*295d0*/  IMAD R100, R100, UR9, RZ ;  /* 0x0000000964647c24 */ /* 0x000fc6000f8e02ff */
[----:B0-----:R-:W3:Y:S04]  /*295e0*/  LDL.LU R106, [R1+0x1dc8] ;  /* 0x001dc800016a7983 */ /* 0x001ee80000300800 */
[----:B------:R0:W-:Y:S01]  /*295f0*/  STL [R1+0x9c], R105 ;  /* 0x00009c6901007387 */ /* 0x0001e20000100800 */
[----:B------:R-:W-:-:S03]  /*29600*/  IMAD R99, R99, UR9, RZ ;  /* 0x0000000963637c24 */ /* 0x000fc6000f8e02ff */
[----:B0-----:R-:W4:Y:S04]  /*29610*/  LDL.LU R105, [R1+0x1dc4] ;  /* 0x001dc40001697983 */ /* 0x001f280000300800 */
[----:B------:R0:W-:Y:S01]  /*29620*/  STL [R1+0x94], R104 ;  /* 0x0000946801007387 */ /* 0x0001e20000100800 */
[----:B------:R-:W-:-:S03]  /*29630*/  IMAD R98, R98, UR9, RZ ;  /* 0x0000000962627c24 */ /* 0x000fc6000f8e02ff */
        /* <DEDUP_REMOVED lines=49> */
[----:B------:R0:W-:Y:S04]  /*29950*/  STL [R1+0x30], R87 ;  /* 0x0000305701007387 */ /* 0x0001e80000100800 */
[----:B0-----:R-:W4:Y:S04]  /*29960*/  LDL.LU R87, [R1+0x1d7c] ;  /* 0x001d7c0001577983 */ /* 0x001f280000300800 */
[----:B------:R0:W-:Y:S04]  /*29970*/  STL [R1+0x2c], R86 ;  /* 0x00002c5601007387 */ /* 0x0001e80000100800 */
[----:B0-----:R-:W2:Y:S04]  /*29980*/  LDL.LU R86, [R1+0x1d78] ;  /* 0x001d780001567983 */ /* 0x001ea80000300800 */
[----:B------:R0:W-:Y:S04]  /*29990*/  STL [R1+0x28], R85 ;  /* 0x0000285501007387 */ /* 0x0001e80000100800 */
[----:B0-----:R-:W3:Y:S04]  /*299a0*/  LDL.LU R85, [R1+0x1d74] ;  /* 0x001d740001557983 */ /* 0x001ee80000300800 */
[----:B------:R0:W-:Y:S04]  /*299b0*/  STL [R1+0x20], R84 ;  /* 0x0000205401007387 */ /* 0x0001e80000100800 */
[----:B0-----:R-:W4:Y:S04]  /*299c0*/  LDL.LU R84, [R1+0x1d70] ;  /* 0x001d700001547983 */ /* 0x001f280000300800 */
[----:B------:R0:W-:Y:S04]  /*299d0*/  STL [R1+0x1c], R252 ;  /* 0x00001cfc01007387 */ /* 0x0001e80000100800 */
[----:B0-----:R-:W2:Y:S04]  /*299e0*/  LDL.LU R252, [R1+0x1d6c] ;  /* 0x001d6c0001fc7983 */ /* 0x001ea80000300800 */
[----:B------:R0:W-:Y:S04]  /*299f0*/  STL [R1+0x14], R3 ;  /* 0x0000140301007387 */ /* 0x0001e80000100800 */
[----:B0-----:R-:W3:Y:S01]  /*29a00*/  LDL.LU R3, [R1+0x1d68] ;  /* 0x001d680001037983 */ /* 0x001ee20000300800 */
[----:B------:R-:W-:-:S05]  /*29a10*/  IMAD R0, R0, UR9, RZ ;  /* 0x0000000900007c24 */ /* 0x000fca000f8e02ff */
[----:B------:R3:W-:Y:S02]  /*29a20*/  STL [R1+0x10], R0 ;  /* 0x0000100001007387 */ /* 0x0007e40000100800 */
[----:B---3--:R-:W-:Y:S02]  /*29a30*/  IMAD R0, R3, UR9, RZ ;  /* 0x0000000903007c24 */ /* 0x008fe4000f8e02ff */
[----:B------:R-:W3:Y:S01]  /*29a40*/  LDL.LU R3, [R1+0x1d64] ;  /* 0x001d640001037983 */ /* 0x000ee20000300800 */
[----:B------:R-:W-:-:S05]  /*29a50*/  IMAD R2, R2, UR9, RZ ;  /* 0x0000000902027c24 */ /* 0x000fca000f8e02ff */
[----:B------:R3:W-:Y:S02]  /*29a60*/  STL [R1+0x8], R2 ;  /* 0x0000080201007387 */ /* 0x0007e40000100800 */
[----:B---3--:R-:W-:-:S05]  /*29a70*/  IADD3 R2, P0, R79, R3, RZ ;  /* 0x000000034f027210 */ /* 0x008fca0007f1e0ff */
[----:B------:R0:W-:Y:S02]  /*29a80*/  STL [R1+0x938], R2 ;  /* 0x0009380201007387 */ /* 0x0001e40000100800 */
[----:B0-----:R-:W-:-:S05]  /*29a90*/  IADD3 R2, P6, R78, R3, RZ ;  /* 0x000000034e027210 */ /* 0x001fca0007fde0ff */
        /* <DEDUP_REMOVED lines=10> */
[----:B------:R0:W-:Y:S04]  /*29b40*/  STL [R1+0x968], R2 ;  /* 0x0009680201007387 */ /* 0x0001e80000100800 */
[----:B0-----:R-:W3:Y:S01]  /*29b50*/  LDL.LU R2, [R1+0x1d60] ;  /* 0x001d600001027983 */ /* 0x001ee20000300800 */
        /* <DEDUP_REMOVED lines=12> */
[----:B------:R-:W-:Y:S01]  /*29c20*/  IMAD R8, R8, UR9, RZ ;  /* 0x0000000908087c24 */ /* 0x000fe2000f8e02ff */
[-C--:B---3--:R-:W-:Y:S02]  /*29c30*/  LEA.HI.X.SX32 R79, R79, R2.reuse, 0x1, P0 ;  /* 0x000000024f4f7211 */ /* 0x088fe400000f0eff */
[----:B------:R-:W-:-:S03]  /*29c40*/  LEA.HI.X.SX32 R78, R78, R2, 0x1, P6 ;  /* 0x000000024e4e7211 */ /* 0x000fc600030f0eff */
[----:B------:R0:W-:Y:S01]  /*29c50*/  STL [R1+0x934], R79 ;  /* 0x0009344f01007387 */ /* 0x0001e20000100800 */
[----:B------:R-:W-:Y:S02]  /*29c60*/  LEA.HI.X.SX32 R76, R76, R2, 0x1, P4 ;  /* 0x000000024c4c7211 */ /* 0x000fe400020f0eff */
[----:B0-----:R-:W-:-:S05]  /*29c70*/  IADD3 R79, P0, R72, R3, RZ ;  /* 0x00000003484f7210 */ /* 0x001fca0007f1e0ff */
[----:B------:R0:W-:Y:S04]  /*29c80*/  STL [R1+0x970], R79 ;  /* 0x0009704f01007387 */ /* 0x0001e80000100800 */
[----:B------:R1:W-:Y:S01]  /*29c90*/  STL [R1+0x93c], R78 ;  /* 0x00093c4e01007387 */ /* 0x0003e20000100800 */
[-C--:B0-----:R-:W-:Y:S02]  /*29ca0*/  IADD3 R79, P6, R71, R3.reuse, RZ ;  /* 0x00000003474f7210 */ /* 0x081fe40007fde0ff */
[----:B-1----:R-:W-:Y:S02]  /*29cb0*/  LEA.HI.X.SX32 R78, R77, R2, 0x1, P5 ;  /* 0x000000024d4e7211 */ /* 0x002fe400028f0eff */
[-C--:B------:R-:W-:Y:S01]  /*29cc0*/  IADD3 R77, P5, R70, R3.reuse, RZ ;  /* 0x00000003464d7210 */ /* 0x080fe20007fbe0ff */
[----:B------:R-:W-:Y:S04]  /*29cd0*/  STL [R1+0x978], R79 ;  /* 0x0009784f01007387 */ /* 0x000fe80000100800 */
[----:B------:R0:W-:Y:S04]  /*29ce0*/  STL [R1+0x944], R78 ;  /* 0x0009444e01007387 */ /* 0x0001e80000100800 */
[----:B------:R1:W-:Y:S04]  /*29cf0*/  STL [R1+0x980], R77 ;  /* 0x0009804d01007387 */ /* 0x0003e80000100800 */
[----:B------:R3:W-:Y:S01]  /*29d00*/  STL [R1+0x94c], R76 ;  /* 0x00094c4c01007387 */ /* 0x0007e20000100800 */
[----:B0-----:R-:W-:-:S02]  /*29d10*/  IADD3 R78, P4, R69, R3, RZ ;  /* 0x00000003454e7210 */ /* 0x001fc40007f9e0ff */
[-C--:B-1----:R-:W-:Y:S02]  /*29d20*/  LEA.HI.X.SX32 R77, R75, R2.reuse, 0x1, P3 ;  /* 0x000000024b4d7211 */ /* 0x082fe400018f0eff */
[-C--:B------:R-:W-:Y:S02]  /*29d30*/  LEA.HI.X.SX32 R75, R74, R2.reuse, 0x1, P2 ;  /* 0x000000024a4b7211 */ /* 0x080fe400010f0eff */
[-C--:B---3--:R-:W-:Y:S01]  /*29d40*/  IADD3 R76, P3, R68, R3.reuse, RZ ;  /* 0x00000003444c7210 */ /* 0x088fe20007f7e0ff */
[----:B------:R-:W-:Y:S01]  /*29d50*/  STL [R1+0x988], R78 ;  /* 0x0009884e01007387 */ /* 0x000fe20000100800 */
[-C--:B------:R-:W-:Y:S02]  /*29d60*/  IADD3 R74, P2, R67, R3.reuse, RZ ;  /* 0x00000003434a7210 */ /* 0x080fe40007f5e0ff */
[----:B------:R-:W-:Y:S01]  /*29d70*/  LEA.HI.X.SX32 R73, R73, R2, 0x1, P1 ;  /* 0x0000000249497211 */ /* 0x000fe200008f0eff */
[----:B------:R-:W-:Y:S04]  /*29d80*/  STL [R1+0x954], R77 ;  /* 0x0009544d01007387 */ /* 0x000fe80000100800 */
        /* <DEDUP_REMOVED lines=198> */
[----:B------:R-:W-:Y:S02]  /*2a9f0*/  LEA.HI.X.SX32 R24, R23, R2, 0x1, P0 ;  /* 0x0000000217187211 */ /* 0x000fe400000f0eff */
[-C--:B---3--:R-:W-:Y:S01]  /*2aa00*/  IADD3 R25, P1, R17, R3.reuse, RZ ;  /* 0x0000000311197210 */ /* 0x088fe20007f3e0ff */
[----:B------:R-:W-:Y:S01]  /*2aa10*/  STL [R1+0xb20], R27 ;  /* 0x000b201b01007387 */ /* 0x000fe20000100800 */
[----:B------:R-:W-:-:S03]  /*2aa20*/  IADD3 R23, P0, R16, R3, RZ ;  /* 0x0000000310177210 */ /* 0x000fc60007f1e0ff */
[----:B------:R-:W-:Y:S01]  /*2aa30*/  STL [R1+0xaec], R26 ;  /* 0x000aec1a01007387 */ /* 0x000fe20000100800 */
[----:B------:R-:W-:-:S03]  /*2aa40*/  LEA.HI.X.SX32 R22, R22, R2, 0x1, P6 ;  /* 0x0000000216167211 */ /* 0x000fc600030f0eff */
[----:B------:R-:W-:Y:S04]  /*2aa50*/  STL [R1+0xb28], R25 ;  /* 0x000b281901007387 */ /* 0x000fe80000100800 */
[----:B------:R0:W-:Y:S04]  /*2aa60*/  STL [R1+0xaf4], R24 ;  /* 0x000af41801007387 */ /* 0x0001e80000100800 */
[----:B------:R1:W-:Y:S01]  /*2aa70*/  STL [R1+0xb30], R23 ;  /* 0x000b301701007387 */ /* 0x0003e20000100800 */
[----:B0-----:R-:W-:-:S03]  /*2aa80*/  IADD3 R24, P6, R15, R3, RZ ;  /* 0x000000030f187210 */ /* 0x001fc60007fde0ff */
[----:B------:R0:W-:Y:S01]  /*2aa90*/  STL [R1+0xafc], R22 ;  /* 0x000afc1601007387 */ /* 0x0001e20000100800 */
[----:B-1----:R-:W-:-:S03]  /*2aaa0*/  LEA.HI.X.SX32 R23, R21, R2, 0x1, P5 ;  /* 0x0000000215177211 */ /* 0x002fc600028f0eff */
[----:B------:R-:W-:Y:S01]  /*2aab0*/  STL [R1+0xb38], R24 ;  /* 0x000b381801007387 */ /* 0x000fe20000100800 */
[----:B------:R-:W-:-:S03]  /*2aac0*/  LEA.HI.X.SX32 R21, R20, R2, 0x1, P4 ;  /* 0x0000000214157211 */ /* 0x000fc600020f0eff */
[----:B------:R-:W-:Y:S01]  /*2aad0*/  STL [R1+0xb04], R23 ;  /* 0x000b041701007387 */ /* 0x000fe20000100800 */
[----:B0-----:R-:W-:-:S03]  /*2aae0*/  IADD3 R22, P5, R14, R3, RZ ;  /* 0x000000030e167210 */ /* 0x001fc60007fbe0ff */
[----:B------:R-:W3:Y:S01]  /*2aaf0*/  LDL.LU R79, [R1] ;  /* 0x00000000014f7983 */ /* 0x000ee20000300800 */
[----:B------:R-:W-:-:S03]  /*2ab00*/  IADD3 R20, P4, R13, R3, RZ ;  /* 0x000000030d147210 */ /* 0x000fc60007f9e0ff */
[----:B------:R-:W-:Y:S01]  /*2ab10*/  STL [R1+0xb40], R22 ;  /* 0x000b401601007387 */ /* 0x000fe20000100800 */
[----:B------:R-:W-:-:S03]  /*2ab20*/  LEA.HI.X.SX32 R19, R19, R2, 0x1, P3 ;  /* 0x0000000213137211 */ /* 0x000fc600018f0eff */
[----:B------:R-:W-:Y:S04]  /*2ab30*/  STL [R1+0xb0c], R21 ;  /* 0x000b0c1501007387 */ /* 0x000fe80000100800 */
[----:B------:R-:W4:Y:S04]  /*2ab40*/  LDL.LU R65, [R1+0xc] ;  /* 0x00000c0001417983 */ /* 0x000f280000300800 */
[----:B------:R0:W-:Y:S04]  /*2ab50*/  STL [R1+0xb48], R20 ;  /* 0x000b481401007387 */ /* 0x0001e80000100800 */
[----:B------:R1:W-:Y:S04]  /*2ab60*/  STL [R1+0xb14], R19 ;  /* 0x000b141301007387 */ /* 0x0003e80000100800 */
[----:B------:R-:W2:Y:S01]  /*2ab70*/  LDL.LU R66, [R1+0x18] ;  /* 0x0000180001427983 */ /* 0x000ea20000300800 */
[----:B0-----:R-:W-:-:S02]  /*2ab80*/  IADD3 R20, P3, R12, R3, RZ ;  /* 0x000000030c147210 */ /* 0x001fc40007f7e0ff */
[----:B-1----:R-:W-:-:S03]  /*2ab90*/  LEA.HI.X.SX32 R19, R18, R2, 0x1, P2 ;  /* 0x0000000212137211 */ /* 0x002fc600010f0eff */
[----:B------:R-:W-:Y:S01]  /*2aba0*/  STL [R1+0xb50], R20 ;  /* 0x000b501401007387 */ /* 0x000fe20000100800 */
[-C--:B------:R-:W-:Y:S02]  /*2abb0*/  IADD3 R18, P2, R11, R3.reuse, RZ ;  /* 0x000000030b127210 */ /* 0x080fe40007f5e0ff */
[----:B------:R-:W-:Y:S01]  /*2abc0*/  LEA.HI.X.SX32 R17, R17, R2, 0x1, P1 ;  /* 0x0000000211117211 */ /* 0x000fe200008f0eff */
[----:B------:R-:W-:Y:S04]  /*2abd0*/  STL [R1+0xb1c], R19 ;  /* 0x000b1c1301007387 */ /* 0x000fe80000100800 */
[----:B------:R-:W2:Y:S04]  /*2abe0*/  LDL.LU R67, [R1+0x24] ;  /* 0x0000240001437983 */ /* 0x000ea80000300800 */
[----:B------:R0:W-:Y:S04]  /*2abf0*/  STL [R1+0xb58], R18 ;  /* 0x000b581201007387 */ /* 0x0001e80000100800 */
[----:B------:R1:W-:Y:S04]  /*2ac00*/  STL [R1+0xb24], R17 ;  /* 0x000b241101007387 */ /* 0x0003e80000100800 */
[----:B------:R-:W2:Y:S01]  /*2ac10*/  LDL.LU R68, [R1+0x34] ;  /* 0x0000340001447983 */ /* 0x000ea20000300800 */
[----:B0-----:R-:W-:-:S02]  /*2ac20*/  IADD3 R18, P1, R10, R3, RZ ;  /* 0x000000030a127210 */ /* 0x001fc40007f3e0ff */
[----:B-1----:R-:W-:-:S03]  /*2ac30*/  LEA.HI.X.SX32 R17, R16, R2, 0x1, P0 ;  /* 0x0000000210117211 */ /* 0x002fc600000f0eff */
[----:B------:R-:W-:Y:S01]  /*2ac40*/  STL [R1+0xb60], R18 ;  /* 0x000b601201007387 */ /* 0x000fe20000100800 */
[----:B------:R-:W-:-:S03]  /*2ac50*/  IADD3 R16, P0, R9, R3, RZ ;  /* 0x0000000309107210 */ /* 0x000fc60007f1e0ff */
[----:B------:R-:W-:Y:S01]  /*2ac60*/  STL [R1+0xb2c], R17 ;  /* 0x000b2c1101007387 */ /* 0x000fe20000100800 */
[----:B------:R-:W-:-:S03]  /*2ac70*/  LEA.HI.X.SX32 R15, R15, R2, 0x1, P6 ;  /* 0x000000020f0f7211 */ /* 0x000fc600030f0eff */
[----:B------:R-:W2:Y:S04]  /*2ac80*/  LDL.LU R69, [R1+0x3c] ;  /* 0x00003c0001457983 */ /* 0x000ea80000300800 */
[----:B------:R0:W-:Y:S04]  /*2ac90*/  STL [R1+0xb68], R16 ;  /* 0x000b681001007387 */ /* 0x0001e80000100800 */
[----:B------:R1:W-:Y:S04]  /*2aca0*/  STL [R1+0xb34], R15 ;  /* 0x000b340f01007387 */ /* 0x0003e80000100800 */
[----:B------:R-:W2:Y:S01]  /*2acb0*/  LDL.LU R70, [R1+0x4c] ;  /* 0x00004c0001467983 */ /* 0x000ea20000300800 */
[----:B0-----:R-:W-:-:S02]  /*2acc0*/  IADD3 R16, P6, R8, R3, RZ ;  /* 0x0000000308107210 */ /* 0x001fc40007fde0ff */
[----:B-1----:R-:W-:-:S03]  /*2acd0*/  LEA.HI.X.SX32 R15, R14, R2, 0x1, P5 ;  /* 0x000000020e0f7211 */ /* 0x002fc600028f0eff */
[----:B------:R-:W-:Y:S04]  /*2ace0*/  STL [R1+0xb70], R16 ;  /* 0x000b701001007387 */ /* 0x000fe80000100800 */
[----:B------:R-:W-:Y:S04]  /*2acf0*/  STL [R1+0xb3c], R15 ;  /* 0x000b3c0f01007387 */ /* 0x000fe80000100800 */
[----:B------:R-:W2:Y:S01]  /*2ad00*/  LDL.LU R71, [R1+0x58] ;  /* 0x0000580001477983 */ /* 0x000ea20000300800 */
[----:B------:R-:W-:Y:S02]  /*2ad10*/  IADD3 R14, P5, R7, R3, RZ ;  /* 0x00000003070e7210 */ /* 0x000fe40007fbe0ff */
[----:B------:R-:W-:-:S03]  /*2ad20*/  LEA.HI.X.SX32 R13, R13, R2, 0x1, P4 ;  /* 0x000000020d0d7211 */ /* 0x000fc600020f0eff */
[----:B------:R0:W-:Y:S04]  /*2ad30*/  STL [R1+0xb78], R14 ;  /* 0x000b780e01007387 */ /* 0x0001e80000100800 */
[----:B------:R1:W-:Y:S04]  /*2ad40*/  STL [R1+0xb44], R13 ;  /* 0x000b440d01007387 */ /* 0x0003e80000100800 */
[----:B------:R-:W2:Y:S01]  /*2ad50*/  LDL.LU R72, [R1+0x64] ;  /* 0x0000640001487983 */ /* 0x000ea20000300800 */
[----:B0-----:R-:W-:Y:S02]  /*2ad60*/  IADD3 R14, P4, R6, R3, RZ ;  /* 0x00000003060e7210 */ /* 0x001fe40007f9e0ff */
        /* <DEDUP_REMOVED lines=12> */
[----:B------:R-:W-:-:S03]  /*2ae30*/  LEA.HI.X.SX32 R9, R9, R2, 0x1, P0 ;  /* 0x0000000209097211 */ /* 0x000fc600000f0eff */
[----:B------:R-:W-:Y:S04]  /*2ae40*/  STL [R1+0xb5c], R11 ;  /* 0x000b5c0b01007387 */ /* 0x000fe80000100800 */
[----:B------:R-:W2:Y:S01]  /*2ae50*/  LDL.LU R75, [R1+0x8c] ;  /* 0x00008c00014b7983 */ /* 0x000ea20000300800 */
[-C--:B------:R-:W-:Y:S02]  /*2ae60*/  LEA.HI.X.SX32 R7, R7, R2.reuse, 0x1, P5 ;  /* 0x0000000207077211 */ /* 0x080fe400028f0eff */
[----:B------:R-:W-:Y:S02]  /*2ae70*/  LEA.HI.X.SX32 R5, R5, R2, 0x1, P3 ;  /* 0x0000000205057211 */ /* 0x000fe400018f0eff */
[----:B---3--:R-:W-:-:S05]  /*2ae80*/  IADD3 R10, P1, R79, R3, RZ ;  /* 0x000000034f0a7210 */ /* 0x008fca0007f3e0ff */
[----:B------:R4:W-:Y:S04]  /*2ae90*/  STL [R1+0xb98], R10 ;  /* 0x000b980a01007387 */ /* 0x0009e80000100800 */
[----:B------:R0:W-:Y:S04]  /*2aea0*/  STL [R1+0xb64], R9 ;  /* 0x000b640901007387 */ /* 0x0001e80000100800 */
[----:B------:R-:W3:Y:S01]  /*2aeb0*/  LDL.LU R76, [R1+0x98] ;  /* 0x00009800014c7983 */ /* 0x000ee20000300800 */
[----:B----4-:R-:W-:Y:S02]  /*2aec0*/  IADD3 R10, P0, R65, R3, RZ ;  /* 0x00000003410a7210 */ /* 0x010fe40007f1e0ff */
[----:B0-----:R-:W-:-:S03]  /*2aed0*/  LEA.HI.X.SX32 R9, R8, R2, 0x1, P6 ;  /* 0x0000000208097211 */ /* 0x001fc600030f0eff */
[----:B------:R-:W-:Y:S01]  /*2aee0*/  STL [R1+0xba0], R10 ;  /* 0x000ba00a01007387 */ /* 0x000fe20000100800 */
[----:B--2---:R-:W-:-:S03]  /*2aef0*/  IADD3 R8, P6, R66, R3, RZ ;  /* 0x0000000342087210 */ /* 0x004fc60007fde0ff */
[----:B------:R-:W-:Y:S04]  /*2af00*/  STL [R1+0xb6c], R9 ;  /* 0x000b6c0901007387 */ /* 0x000fe80000100800 */
[----:B------:R-:W2:Y:S04]  /*2af10*/  LDL.LU R77, [R1+0xa4] ;  /* 0x0000a400014d7983 */ /* 0x000ea80000300800 */
[----:B------:R0:W-:Y:S04]  /*2af20*/  STL [R1+0xba8], R8 ;  /* 0x000ba80801007387 */ /* 0x0001e80000100800 */
[----:B------:R1:W-:Y:S04]  /*2af30*/  STL [R1+0xb74], R7 ;  /* 0x000b740701007387 */ /* 0x0003e80000100800 */
[----:B------:R-:W4:Y:S01]  /*2af40*/  LDL.LU R63, [R1+0xb4] ;  /* 0x0000b400013f7983 */ /* 0x000f220000300800 */
[----:B0-----:R-:W-:-:S02]  /*2af50*/  IADD3 R8, P5, R67, R3, RZ ;  /* 0x0000000343087210 */ /* 0x001fc40007fbe0ff */
[----:B-1----:R-:W-:-:S03]  /*2af60*/  LEA.HI.X.SX32 R7, R6, R2, 0x1, P4 ;  /* 0x0000000206077211 */ /* 0x002fc600020f0eff */
[----:B------:R-:W-:Y:S01]  /*2af70*/  STL [R1+0xbb0], R8 ;  /* 0x000bb00801007387 */ /* 0x000fe20000100800 */
[----:B------:R-:W-:-:S03]  /*2af80*/  IADD3 R6, P4, R68, R3, RZ ;  /* 0x0000000344067210 */ /* 0x000fc60007f9e0ff */
[----:B------:R-:W-:Y:S04]  /*2af90*/  STL [R1+0xb7c], R7 ;  /* 0x000b7c0701007387 */ /* 0x000fe80000100800 */
[----:B------:R-:W4:Y:S04]  /*2afa0*/  LDL.LU R78, [R1+0xbc] ;  /* 0x0000bc00014e7983 */ /* 0x000f280000300800 */
[----:B------:R0:W-:Y:S04]  /*2afb0*/  STL [R1+0xbb8], R6 ;  /* 0x000bb80601007387 */ /* 0x0001e80000100800 */
[----:B------:R1:W-:Y:S04]  /*2afc0*/  STL [R1+0xb84], R5 ;  /* 0x000b840501007387 */ /* 0x0003e80000100800 */
[----:B------:R-:W4:Y:S01]  /*2afd0*/  LDL.LU R64, [R1+0xcc] ;  /* 0x0000cc0001407983 */ /* 0x000f220000300800 */
[----:B0-----:R-:W-:-:S02]  /*2afe0*/  IADD3 R6, P3, R69, R3, RZ ;  /* 0x0000000345067210 */ /* 0x001fc40007f7e0ff */
[----:B-1----:R-:W-:-:S03]  /*2aff0*/  LEA.HI.X.SX32 R5, R4, R2, 0x1, P2 ;  /* 0x0000000204057211 */ /* 0x002fc600010f0eff */
[----:B------:R-:W-:Y:S01]  /*2b000*/  STL [R1+0xbc0], R6 ;  /* 0x000bc00601007387 */ /* 0x000fe20000100800 */
[----:B------:R-:W-:-:S03]  /*2b010*/  IADD3 R4, P2, R70, R3, RZ ;  /* 0x0000000346047210 */ /* 0x000fc60007f5e0ff */
[----:B------:R0:W-:Y:S02]  /*2b020*/  STL [R1+0xb8c], R5 ;  /* 0x000b8c0501007387 */ /* 0x0001e40000100800 */
[----:B0-----:R-:W-:Y:S02]  /*2b030*/  LEA.HI.X.SX32 R5, R79, R2, 0x1, P1 ;  /* 0x000000024f057211 */ /* 0x001fe400008f0eff */
[----:B------:R-:W4:Y:S04]  /*2b040*/  LDL.LU R79, [R1+0xd4] ;  /* 0x0000d400014f7983 */ /* 0x000f280000300800 */
[----:B------:R0:W-:Y:S04]  /*2b050*/  STL [R1+0xbc8], R4 ;  /* 0x000bc80401007387 */ /* 0x0001e80000100800 */
[----:B------:R1:W-:Y:S01]  /*2b060*/  STL [R1+0xb94], R5 ;  /* 0x000b940501007387 */ /* 0x0003e20000100800 */
[----:B0-----:R-:W-:-:S02]  /*2b070*/  IADD3 R4, P1, R71, R3, RZ ;  /* 0x0000000347047210 */ /* 0x001fc40007f3e0ff */
[-C--:B-1----:R-:W-:Y:S02]  /*2b080*/  LEA.HI.X.SX32 R5, R65, R2.reuse, 0x1, P0 ;  /* 0x0000000241057211 */ /* 0x082fe400000f0eff */
[----:B------:R-:W4:Y:S04]  /*2b090*/  LDL.LU R65, [R1+0xe4] ;  /* 0x0000e40001417983 */ /* 0x000f280000300800 */
[----:B------:R-:W-:Y:S04]  /*2b0a0*/  STL [R1+0xbd0], R4 ;  /* 0x000bd00401007387 */ /* 0x000fe80000100800 */
[----:B------:R0:W-:Y:S02]  /*2b0b0*/  STL [R1+0xb9c], R5 ;  /* 0x000b9c0501007387 */ /* 0x0001e40000100800 */
[----:B0-----:R-:W-:-:S02]  /*2b0c0*/  LEA.HI.X.SX32 R5, R66, R2, 0x1, P6 ;  /* 0x0000000242057211 */ /* 0x001fc400030f0eff */
[----:B------:R-:W4:Y:S01]  /*2b0d0*/  LDL.LU R66, [R1+0xf0] ;  /* 0x0000f00001427983 */ /* 0x000f220000300800 */
[----:B------:R-:W-:-:S05]  /*2b0e0*/  IADD3 R4, P0, R72, R3, RZ ;  /* 0x0000000348047210 */ /* 0x000fca0007f1e0ff */
[----:B------:R0:W-:Y:S04]  /*2b0f0*/  STL [R1+0xbd8], R4 ;  /* 0x000bd80401007387 */ /* 0x0001e80000100800 */
[----:B------:R1:W-:Y:S01]  /*2b100*/  STL [R1+0xba4], R5 ;  /* 0x000ba40501007387 */ /* 0x0003e20000100800 */
[-C--:B0-----:R-:W-:Y:S02]  /*2b110*/  IADD3 R4, P6, R73, R3.reuse, RZ ;  /* 0x0000000349047210 */ /* 0x081fe40007fde0ff */
[----:B-1----:R-:W-:Y:S02]  /*2b120*/  LEA.HI.X.SX32 R5, R67, R2, 0x1, P5 ;  /* 0x0000000243057211 */ /* 0x002fe400028f0eff */
[----:B------:R-:W4:Y:S04]  /*2b130*/  LDL.LU R67, [R1+0xfc] ;  /* 0x0000fc0001437983 */ /* 0x000f280000300800 */
[----:B------:R0:W-:Y:S04]  /*2b140*/  STL [R1+0xbe0], R4 ;  /* 0x000be00401007387 */ /* 0x0001e80000100800 */
[----:B------:R1:W-:Y:S01]  /*2b150*/  STL [R1+0xbac], R5 ;  /* 0x000bac0501007387 */ /* 0x0003e20000100800 */
[----:B0-----:R-:W-:-:S02]  /*2b160*/  IADD3 R4, P5, R74, R3, RZ ;  /* 0x000000034a047210 */ /* 0x001fc40007fbe0ff */
[----:B-1----:R-:W-:Y:S02]  /*2b170*/  LEA.HI.X.SX32 R5, R68, R2, 0x1, P4 ;  /* 0x0000000244057211 */ /* 0x002fe400020f0eff */
        /* <DEDUP_REMOVED lines=10> */
[----:B---3--:R-:W-:-:S05]  /*2b220*/  IADD3 R4, P3, R76, R3, RZ ;  /* 0x000000034c047210 */ /* 0x008fca0007f7e0ff */
[----:B------:R2:W-:Y:S04]  /*2b230*/  STL [R1+0xbf8], R4 ;  /* 0x000bf80401007387 */ /* 0x0005e80000100800 */
[----:B------:R0:W-:Y:S01]  /*2b240*/  STL [R1+0xbc4], R5 ;  /* 0x000bc40501007387 */ /* 0x0001e20000100800 */
[-C--:B--2---:R-:W-:Y:S02]  /*2b250*/  IADD3 R4, P2, R77, R3.reuse, RZ ;  /* 0x000000034d047210 */ /* 0x084fe40007f5e0ff */
[----:B0-----:R-:W-:Y:S02]  /*2b260*/  LEA.HI.X.SX32 R5, R71, R2, 0x1, P1 ;  /* 0x0000000247057211 */ /* 0x001fe400008f0eff */
[----:B------:R-:W2:Y:S04]  /*2b270*/  LDL.LU R71, [R1+0x130] ;  /* 0x0001300001477983 */ /* 0x000ea80000300800 */
[----:B------:R4:W-:Y:S04]  /*2b280*/  STL [R1+0xc00], R4 ;  /* 0x000c000401007387 */ /* 0x0009e80000100800 */
[----:B------:R0:W-:Y:S01]  /*2b290*/  STL [R1+0xbcc], R5 ;  /* 0x000bcc0501007387 */ /* 0x0001e20000100800 */
[----:B----4-:R-:W-:-:S02]  /*2b2a0*/  IADD3 R4, P1, R63, R3, RZ ;  /* 0x000000033f047210 */ /* 0x010fc40007f3e0ff */
[----:B0-----:R-:W-:Y:S02]  /*2b2b0*/  LEA.HI.X.SX32 R5, R72, R2, 0x1, P0 ;  /* 0x0000000248057211 */ /* 0x001fe400000f0eff */
[----:B------:R-:W3:Y:S04]  /*2b2c0*/  LDL.LU R72, [R1+0x13c] ;  /* 0x00013c0001487983 */ /* 0x000ee80000300800 */
        /* <DEDUP_REMOVED lines=49> */
[----:B--2---:R-:W-:-:S05]  /*2b5e0*/  IADD3 R4, P5, R71, R3, RZ ;  /* 0x0000000347047210 */ /* 0x004fca0007fbe0ff */
[----:B------:R-:W-:Y:S04]  /*2b5f0*/  STL [R1+0xc58], R4 ;  /* 0x000c580401007387 */ /* 0x000fe80000100800 */
[----:B------:R0:W-:Y:S02]  /*2b600*/  STL [R1+0xc24], R5 ;  /* 0x000c240501007387 */ /* 0x0001e40000100800 */
[----:B0-----:R-:W-:Y:S02]  /*2b610*/  LEA.HI.X.SX32 R5, R66, R2, 0x1, P3 ;  /* 0x0000000242057211 */ /* 0x001fe400018f0eff */
[-C--:B---3--:R-:W-:Y:S01]  /*2b620*/  IADD3 R4, P4, R72, R3.reuse, RZ ;  /* 0x0000000348047210 */ /* 0x088fe20007f9e0ff */
        /* <DEDUP_REMOVED lines=59> */
[----:B------:R-:W2:Y:S01]  /*2b9e0*/  LDL.LU R63, [R1+0x254] ;  /* 0x00025400013f7983 */ /* 0x000ea20000300800 */
[----:B---3--:R-:W-:-:S05]  /*2b9f0*/  IADD3 R4, P6, R67, R3, RZ ;  /* 0x0000000343047210 */ /* 0x008fca0007fde0ff */
[----:B------:R-:W-:Y:S04]  /*2ba00*/  STL [R1+0xcc0], R4 ;  /* 0x000cc00401007387 */ /* 0x000fe80000100800 */
[----:B------:R0:W-:Y:S02]  /*2ba10*/  STL [R1+0xc8c], R5 ;  /* 0x000c8c0501007387 */ /* 0x0001e40000100800 */
[----:B0-----:R-:W-:Y:S02]  /*2ba20*/  LEA.HI.X.SX32 R5, R78, R2, 0x1, P4 ;  /* 0x000000024e057211 */ /* 0x001fe400020f0eff */
[-C--:B----4-:R-:W-:Y:S01]  /*2ba30*/  IADD3 R4, P5, R68, R3.reuse, RZ ;  /* 0x0000000344047210 */ /* 0x090fe20007fbe0ff */
        /* <DEDUP_REMOVED lines=59> */
[----:B------:R-:W3:Y:S01]  /*2bdf0*/  LDL.LU R74, [R1+0x2b8] ;  /* 0x0002b800014a7983 */ /* 0x000ee20000300800 */
[----:B----4-:R-:W-:-:S05]  /*2be00*/  IADD3 R4, P0, R64, R3, RZ ;  /* 0x0000000340047210 */ /* 0x010fca0007f1e0ff */
[----:B------:R-:W-:Y:S04]  /*2be10*/  STL [R1+0x1140], R4 ;  /* 0x0011400401007387 */ /* 0x000fe80000100800 */
[----:B------:R0:W-:Y:S02]  /*2be20*/  STL [R1+0xcf4], R5 ;  /* 0x000cf40501007387 */ /* 0x0001e40000100800 */
[----:B0-----:R-:W-:Y:S02]  /*2be30*/  LEA.HI.X.SX32 R5, R75, R2, 0x1, P5 ;  /* 0x000000024b057211 */ /* 0x001fe400028f0eff */
[-C--:B------:R-:W-:Y:S01]  /*2be40*/  IADD3 R4, P6, R79, R3.reuse, RZ ;  /* 0x000000034f047210 */ /* 0x080fe20007fde0ff */
        /* <DEDUP_REMOVED lines=59> */
[----:B------:R-:W4:Y:S01]  /*2c200*/  LDL.LU R70, [R1+0x32c] ;  /* 0x00032c0001467983 */ /* 0x000f220000300800 */
[----:B------:R-:W-:-:S05]  /*2c210*/  IADD3 R4, P1, R76, R3, RZ ;  /* 0x000000034c047210 */ /* 0x000fca0007f3e0ff */
        /* <DEDUP_REMOVED lines=197> */
[-C--:B0-----:R-:W-:Y:S02]  /*2ce70*/  LEA.HI.X.SX32 R5, R76, R2.reuse, 0x1, P2 ;  /* 0x000000024c057211 */ /* 0x081fe400010f0eff */
[----:B------:R-:W-:Y:S01]  /*2ce80*/  IADD3 R4, P3, R65, R3, RZ ;  /* 0x0000000341047210 */ /* 0x000fe20007f7e0ff */
        /* <DEDUP_REMOVED lines=432> */
[----:B------:R0:W-:Y:S04]  /*2e990*/  STL [R1+0x1564], R5 ;  /* 0x0015640501007387 */ /* 0x0001e80000100800 */
[----:B------:R-:W4:Y:S01]  /*2e9a0*/  LDL.LU R62, [R1+0x168] ;  /* 0x00016800013e7983 */ /* 0x000f220000300800 */
[----:B0-----:R-:W-:-:S02]  /*2e9b0*/  LEA.HI.X.SX32 R5, R63, R2, 0x1, P6 ;  /* 0x000000023f057211 */ /* 0x001fc400030f0eff */
        /* <DEDUP_REMOVED lines=10> */
[----:B--2---:R-:W-:-:S05]  /*2ea60*/  IADD3 R4, P5, R69, R3, RZ ;  /* 0x0000000345047210 */ /* 0x004fca0007fbe0ff */
[----:B------:R-:W-:Y:S04]  /*2ea70*/  STL [R1+0x15b0], R4 ;  /* 0x0015b00401007387 */ /* 0x000fe80000100800 */
[----:B------:R0:W-:Y:S02]  /*2ea80*/  STL [R1+0x157c], R5 ;  /* 0x00157c0501007387 */ /* 0x0001e40000100800 */
[----:B0-----:R-:W-:Y:S02]  /*2ea90*/  LEA.HI.X.SX32 R5, R79, R2, 0x1, P3 ;  /* 0x000000024f057211 */ /* 0x001fe400018f0eff */
[----:B------:R-:W2:Y:S01]  /*2eaa0*/  LDL.LU R79, [R1+0x158] ;  /* 0x00015800014f7983 */ /* 0x000ea20000300800 */
[----:B---3--:R-:W-:-:S05]  /*2eab0*/  IADD3 R4, P4, R70, R3, RZ ;  /* 0x0000000346047210 */ /* 0x008fca0007f9e0ff */
[----:B------:R-:W-:Y:S04]  /*2eac0*/  STL [R1+0x15b8], R4 ;  /* 0x0015b80401007387 */ /* 0x000fe80000100800 */
[----:B------:R0:W-:Y:S04]  /*2ead0*/  STL [R1+0x1584], R5 ;  /* 0x0015840501007387 */ /* 0x0001e80000100800 */
[----:B------:R-:W3:Y:S01]  /*2eae0*/  LDL.LU R64, [R1+0x150] ;  /* 0x0001500001407983 */ /* 0x000ee20000300800 */
[----:B0-----:R-:W-:Y:S02]  /*2eaf0*/  LEA.HI.X.SX32 R5, R65, R2, 0x1, P2 ;  /* 0x0000000241057211 */ /* 0x001fe400010f0eff */
[----:B----4-:R-:W-:-:S05]  /*2eb00*/  IADD3 R4, P3, R71, R3, RZ ;  /* 0x0000000347047210 */ /* 0x010fca0007f7e0ff */
[----:B------:R-:W-:Y:S04]  /*2eb10*/  STL [R1+0x15c0], R4 ;  /* 0x0015c00401007387 */ /* 0x000fe80000100800 */
[----:B------:R0:W-:Y:S04]  /*2eb20*/  STL [R1+0x158c], R5 ;  /* 0x00158c0501007387 */ /* 0x0001e80000100800 */
[----:B------:R-:W4:Y:S01]  /*2eb30*/  LDL.LU R65, [R1+0x148] ;  /* 0x0001480001417983 */ /* 0x000f220000300800 */
[----:B0-----:R-:W-:Y:S02]  /*2eb40*/  LEA.HI.X.SX32 R5, R66, R2, 0x1, P1 ;  /* 0x0000000242057211 */ /* 0x001fe400008f0eff */
[----:B------:R-:W-:-:S05]  /*2eb50*/  IADD3 R4, P2, R72, R3, RZ ;  /* 0x0000000348047210 */ /* 0x000fca0007f5e0ff */
        /* <DEDUP_REMOVED lines=25> */
[----:B------:R0:W-:Y:S04]  /*2ecf0*/  STL [R1+0x15f0], R4 ;  /* 0x0015f00401007387 */ /* 0x0001e80000100800 */
[----:B------:R1:W-:Y:S04]  /*2ed00*/  STL [R1+0x15bc], R5 ;  /* 0x0015bc0501007387 */ /* 0x0003e80000100800 */
[----:B------:R-:W4:Y:S01]  /*2ed10*/  LDL.LU R71, [R1+0x128] ;  /* 0x0001280001477983 */ /* 0x000f220000300800 */
[----:B0-----:R-:W-:Y:S02]  /*2ed20*/  IADD3 R4, P3, R62, R3, RZ ;  /* 0x000000033e047210 */ /* 0x001fe40007f7e0ff */
[----:B-1----:R-:W-:-:S03]  /*2ed30*/  LEA.HI.X.SX32 R5, R72, R2, 0x1, P2 ;  /* 0x0000000248057211 */ /* 0x002fc600010f0eff */
        /* <DEDUP_REMOVED lines=11> */
[----:B------:R-:W4:Y:S04]  /*2edf0*/  LDL.LU R74, [R1+0x114] ;  /* 0x00011400014a7983 */ /* 0x000f280000300800 */
[----:B------:R0:W-:Y:S02]  /*2ee00*/  STL [R1+0x15d4], R5 ;  /* 0x0015d40501007387 */ /* 0x0001e40000100800 */
[----:B0-----:R-:W-:-:S02]  /*2ee10*/  LEA.HI.X.SX32 R5, R75, R2, 0x1, P6 ;  /* 0x000000024b057211 */ /* 0x001fc400030f0eff */
[----:B------:R-:W-:Y:S02]  /*2ee20*/  LEA.HI.X.SX32 R6, R62, R2, 0x1, P3 ;  /* 0x000000023e067211 */ /* 0x000fe400018f0eff */
[----:B--2---:R-:W-:-:S05]  /*2ee30*/  IADD3 R4, P0, R79, R3, RZ ;  /* 0x000000034f047210 */ /* 0x004fca0007f1e0ff */
[----:B------:R3:W-:Y:S04]  /*2ee40*/  STL [R1+0x1610], R4 ;  /* 0x0016100401007387 */ /* 0x0007e80000100800 */
[----:B------:R-:W2:Y:S01]  /*2ee50*/  LDL.LU R75, [R1+0x110] ;  /* 0x00011000014b7983 */ /* 0x000ea20000300800 */
[----:B---3--:R-:W-:-:S03]  /*2ee60*/  IADD3 R4, P6, R64, R3, RZ ;  /* 0x0000000340047210 */ /* 0x008fc60007fde0ff */
[----:B------:R0:W-:Y:S04]  /*2ee70*/  STL [R1+0x15dc], R5 ;  /* 0x0015dc0501007387 */ /* 0x0001e80000100800 */
[----:B------:R4:W-:Y:S01]  /*2ee80*/  STL [R1+0x1618], R4 ;  /* 0x0016180401007387 */ /* 0x0009e20000100800 */
[----:B0-----:R-:W-:-:S03]  /*2ee90*/  LEA.HI.X.SX32 R5, R76, R2, 0x1, P5 ;  /* 0x000000024c057211 */ /* 0x001fc600028f0eff */
[----:B------:R-:W3:Y:S04]  /*2eea0*/  LDL.LU R76, [R1+0x108] ;  /* 0x00010800014c7983 */ /* 0x000ee80000300800 */
[----:B------:R0:W-:Y:S01]  /*2eeb0*/  STL [R1+0x15e4], R5 ;  /* 0x0015e40501007387 */ /* 0x0001e20000100800 */
[----:B----4-:R-:W-:Y:S02]  /*2eec0*/  IADD3 R4, P5, R65, R3, RZ ;  /* 0x0000000341047210 */ /* 0x010fe40007fbe0ff */
[----:B0-----:R-:W-:-:S03]  /*2eed0*/  LEA.HI.X.SX32 R5, R77, R2, 0x1, P4 ;  /* 0x000000024d057211 */ /* 0x001fc600020f0eff */
[----:B------:R0:W-:Y:S04]  /*2eee0*/  STL [R1+0x1620], R4 ;  /* 0x0016200401007387 */ /* 0x0001e80000100800 */
[----:B------:R-:W4:Y:S04]  /*2eef0*/  LDL.LU R77, [R1+0x104] ;  /* 0x00010400014d7983 */ /* 0x000f280000300800 */
[----:B------:R-:W-:Y:S01]  /*2ef00*/  STL [R1+0x15ec], R5 ;  /* 0x0015ec0501007387 */ /* 0x000fe20000100800 */
[----:B0-----:R-:W-:-:S05]  /*2ef10*/  IADD3 R4, P4, R66, R3, RZ ;  /* 0x0000000342047210 */ /* 0x001fca0007f9e0ff */
[----:B------:R0:W-:Y:S04]  /*2ef20*/  STL [R1+0x1628], R4 ;  /* 0x0016280401007387 */ /* 0x0001e80000100800 */
[----:B------:R-:W-:Y:S01]  /*2ef30*/  STL [R1+0x15f4], R6 ;  /* 0x0015f40601007387 */ /* 0x000fe20000100800 */
[----:B0-----:R-:W-:-:S03]  /*2ef40*/  LEA.HI.X.SX32 R4, R78, R2, 0x1, P2 ;  /* 0x000000024e047211 */ /* 0x001fc600010f0eff */
[----:B------:R-:W4:Y:S01]  /*2ef50*/  LDL.LU R78, [R1+0x100] ;  /* 0x00010000014e7983 */ /* 0x000f220000300800 */
[----:B------:R-:W-:-:S05]  /*2ef60*/  IADD3 R5, P3, R67, R3, RZ ;  /* 0x0000000343057210 */ /* 0x000fca0007f7e0ff */
[----:B------:R-:W-:Y:S04]  /*2ef70*/  STL [R1+0x1630], R5 ;  /* 0x0016300501007387 */ /* 0x000fe80000100800 */
[----:B------:R0:W-:Y:S04]  /*2ef80*/  STL [R1+0x15fc], R4 ;  /* 0x0015fc0401007387 */ /* 0x0001e80000100800 */
[----:B------:R-:W4:Y:S01]  /*2ef90*/  LDL.LU R61, [R1+0xf8] ;  /* 0x0000f800013d7983 */ /* 0x000f220000300800 */
[----:B0-----:R-:W-:Y:S02]  /*2efa0*/  LEA.HI.X.SX32 R4, R63, R2, 0x1, P1 ;  /* 0x000000023f047211 */ /* 0x001fe400008f0eff */
[----:B------:R-:W-:-:S05]  /*2efb0*/  IADD3 R5, P2, R68, R3, RZ ;  /* 0x0000000344057210 */ /* 0x000fca0007f5e0ff */
[----:B------:R-:W-:Y:S04]  /*2efc0*/  STL [R1+0x1638], R5 ;  /* 0x0016380501007387 */ /* 0x000fe80000100800 */
[----:B------:R0:W-:Y:S02]  /*2efd0*/  STL [R1+0x1604], R4 ;  /* 0x0016040401007387 */ /* 0x0001e40000100800 */
[----:B0-----:R-:W-:Y:S02]  /*2efe0*/  LEA.HI.X.SX32 R4, R79, R2, 0x1, P0 ;  /* 0x000000024f047211 */ /* 0x001fe400000f0eff */
        /* <DEDUP_REMOVED lines=13> */
[----:B------:R-:W-:Y:S01]  /*2f0c0*/  STL [R1+0x161c], R4 ;  /* 0x00161c0401007387 */ /* 0x000fe20000100800 */
[----:B------:R-:W-:Y:S02]  /*2f0d0*/  IADD3 R6, P5, R72, R3, RZ ;  /* 0x0000000348067210 */ /* 0x000fe40007fbe0ff */
[----:B0-----:R-:W-:-:S03]  /*2f0e0*/  LEA.HI.X.SX32 R5, R66, R2, 0x1, P4 ;  /* 0x0000000242057211 */ /* 0x001fc600020f0eff */
[----:B------:R-:W-:Y:S04]  /*2f0f0*/  STL [R1+0x1658], R6 ;  /* 0x0016580601007387 */ /* 0x000fe80000100800 */
[----:B------:R-:W4:Y:S04]  /*2f100*/  LDL.LU R64, [R1+0xe0] ;  /* 0x0000e00001407983 */ /* 0x000f280000300800 */
[----:B------:R0:W-:Y:S02]  /*2f110*/  STL [R1+0x1624], R5 ;  /* 0x0016240501007387 */ /* 0x0001e40000100800 */
[----:B0-----:R-:W-:-:S02]  /*2f120*/  LEA.HI.X.SX32 R5, R67, R2, 0x1, P3 ;  /* 0x0000000243057211 */ /* 0x001fc400018f0eff */
[----:B------:R-:W-:-:S05]  /*2f130*/  IADD3 R4, P4, R73, R3, RZ ;  /* 0x0000000349047210 */ /* 0x000fca0007f9e0ff */
[----:B------:R0:W-:Y:S04]  /*2f140*/  STL [R1+0x1660], R4 ;  /* 0x0016600401007387 */ /* 0x0001e80000100800 */
[----:B------:R-:W4:Y:S04]  /*2f150*/  LDL.LU R65, [R1+0xdc] ;  /* 0x0000dc0001417983 */ /* 0x000f280000300800 */
[----:B------:R1:W-:Y:S01]  /*2f160*/  STL [R1+0x162c], R5 ;  /* 0x00162c0501007387 */ /* 0x0003e20000100800 */
[----:B0-----:R-:W-:-:S05]  /*2f170*/  IADD3 R4, P3, R74, R3, RZ ;  /* 0x000000034a047210 */ /* 0x001fca0007f7e0ff */
[----:B------:R-:W-:Y:S01]  /*2f180*/  STL [R1+0x1668], R4 ;  /* 0x0016680401007387 */ /* 0x000fe20000100800 */
[----:B-1----:R-:W-:-:S03]  /*2f190*/  LEA.HI.X.SX32 R5, R68, R2, 0x1, P2 ;  /* 0x0000000244057211 */ /* 0x002fc600010f0eff */
[----:B------:R-:W4:Y:S04]  /*2f1a0*/  LDL.LU R66, [R1+0xd8] ;  /* 0x0000d80001427983 */ /* 0x000f280000300800 */
[----:B------:R0:W-:Y:S02]  /*2f1b0*/  STL [R1+0x1634], R5 ;  /* 0x0016340501007387 */ /* 0x0001e40000100800 */
[----:B0-----:R-:W-:Y:S02]  /*2f1c0*/  LEA.HI.X.SX32 R5, R69, R2, 0x1, P1 ;  /* 0x0000000245057211 */ /* 0x001fe400008f0eff */
[----:B--2---:R-:W-:-:S05]  /*2f1d0*/  IADD3 R4, P2, R75, R3, RZ ;  /* 0x000000034b047210 */ /* 0x004fca0007f5e0ff */
[----:B------:R3:W-:Y:S04]  /*2f1e0*/  STL [R1+0x1670], R4 ;  /* 0x0016700401007387 */ /* 0x0007e80000100800 */
[----:B------:R-:W2:Y:S04]  /*2f1f0*/  LDL.LU R67, [R1+0xd0] ;  /* 0x0000d00001437983 */ /* 0x000ea80000300800 */
[----:B------:R0:W-:Y:S01]  /*2f200*/  STL [R1+0x163c], R5 ;  /* 0x00163c0501007387 */ /* 0x0001e20000100800 */
[----:B---3--:R-:W-:Y:S02]  /*2f210*/  IADD3 R4, P1, R76, R3, RZ ;  /* 0x000000034c047210 */ /* 0x008fe40007f3e0ff */
[----:B0-----:R-:W-:-:S03]  /*2f220*/  LEA.HI.X.SX32 R5, R70, R2, 0x1, P0 ;  /* 0x0000000246057211 */ /* 0x001fc600000f0eff */
[----:B------:R4:W-:Y:S04]  /*2f230*/  STL [R1+0x1678], R4 ;  /* 0x0016780401007387 */ /* 0x0009e80000100800 */
[----:B------:R-:W3:Y:S04]  /*2f240*/  LDL.LU R68, [R1+0xc8] ;  /* 0x0000c80001447983 */ /* 0x000ee80000300800 */
[----:B------:R0:W-:Y:S01]  /*2f250*/  STL [R1+0x1644], R5 ;  /* 0x0016440501007387 */ /* 0x0001e20000100800 */
[----:B----4-:R-:W-:Y:S02]  /*2f260*/  IADD3 R4, P0, R77, R3, RZ ;  /* 0x000000034d047210 */ /* 0x010fe40007f1e0ff */
[----:B0-----:R-:W-:-:S03]  /*2f270*/  LEA.HI.X.SX32 R5, R71, R2, 0x1, P6 ;  /* 0x0000000247057211 */ /* 0x001fc600030f0eff */
[----:B------:R-:W-:Y:S04]  /*2f280*/  STL [R1+0x1680], R4 ;  /* 0x0016800401007387 */ /* 0x000fe80000100800 */
[----:B------:R-:W4:Y:S04]  /*2f290*/  LDL.LU R69, [R1+0xc4] ;  /* 0x0000c40001457983 */ /* 0x000f280000300800 */
[----:B------:R0:W-:Y:S04]  /*2f2a0*/  STL [R1+0x164c], R5 ;  /* 0x00164c0501007387 */ /* 0x0001e80000100800 */
[----:B------:R-:W4:Y:S01]  /*2f2b0*/  LDL.LU R70, [R1+0xc0] ;  /* 0x0000c00001467983 */ /* 0x000f220000300800 */
[----:B0-----:R-:W-:-:S02]  /*2f2c0*/  LEA.HI.X.SX32 R5, R72, R2, 0x1, P5 ;  /* 0x0000000248057211 */ /* 0x001fc400028f0eff */
        /* <DEDUP_REMOVED lines=12> */
[----:B------:R-:W4:Y:S04]  /*2f390*/  LDL.LU R73, [R1+0xac] ;  /* 0x0000ac0001497983 */ /* 0x000f280000300800 */
[----:B------:R1:W-:Y:S01]  /*2f3a0*/  STL [R1+0x1664], R5 ;  /* 0x0016640501007387 */ /* 0x0003e20000100800 */
[----:B0-----:R-:W-:Y:S02]  /*2f3b0*/  IADD3 R4, P3, R62, R3, RZ ;  /* 0x000000033e047210 */ /* 0x001fe40007f7e0ff */
[----:B-1----:R-:W-:-:S03]  /*2f3c0*/  LEA.HI.X.SX32 R5, R75, R2, 0x1, P2 ;  /* 0x000000024b057211 */ /* 0x002fc600010f0eff */
[----:B------:R0:W-:Y:S04]  /*2f3d0*/  STL [R1+0x16a0], R4 ;  /* 0x0016a00401007387 */ /* 0x0001e80000100800 */
[----:B------:R-:W4:Y:S04]  /*2f3e0*/  LDL.LU R74, [R1+0xa8] ;  /* 0x0000a800014a7983 */ /* 0x000f280000300800 */
[----:B------:R1:W-:Y:S01]  /*2f3f0*/  STL [R1+0x166c], R5 ;  /* 0x00166c0501007387 */ /* 0x0003e20000100800 */
[----:B0-----:R-:W-:-:S05]  /*2f400*/  IADD3 R4, P2, R63, R3, RZ ;  /* 0x000000033f047210 */ /* 0x001fca0007f5e0ff */
[----:B------:R-:W-:Y:S04]  /*2f410*/  STL [R1+0x16a8], R4 ;  /* 0x0016a80401007387 */ /* 0x000fe80000100800 */
[----:B------:R-:W4:Y:S01]  /*2f420*/  LDL.LU R75, [R1+0xa0] ;  /* 0x0000a000014b7983 */ /* 0x000f220000300800 */
[----:B-1----:R-:W-:-:S05]  /*2f430*/  LEA.HI.X.SX32 R5, R76, R2, 0x1, P1 ;  /* 0x000000024c057211 */ /* 0x002fca00008f0eff */
[----:B------:R0:W-:Y:S04]  /*2f440*/  STL [R1+0x1674], R5 ;  /* 0x0016740501007387 */ /* 0x0001e80000100800 */
[----:B------:R-:W4:Y:S01]  /*2f450*/  LDL.LU R76, [R1+0x9c] ;  /* 0x00009c00014c7983 */ /* 0x000f220000300800 */
[----:B0-----:R-:W-:Y:S02]  /*2f460*/  LEA.HI.X.SX32 R5, R77, R2, 0x1, P0 ;  /* 0x000000024d057211 */ /* 0x001fe400000f0eff */
[----:B------:R-:W-:-:S05]  /*2f470*/  IADD3 R4, P1, R64, R3, RZ ;  /* 0x0000000340047210 */ /* 0x000fca0007f3e0ff */
[----:B------:R-:W-:Y:S04]  /*2f480*/  STL [R1+0x16b0], R4 ;  /* 0x0016b00401007387 */ /* 0x000fe80000100800 */
[----:B------:R0:W-:Y:S04]  /*2f490*/  STL [R1+0x167c], R5 ;  /* 0x00167c0501007387 */ /* 0x0001e80000100800 */
[----:B------:R-:W4:Y:S01]  /*2f4a0*/  LDL.LU R77, [R1+0x94] ;  /* 0x00009400014d7983 */ /* 0x000f220000300800 */
[-C--:B0-----:R-:W-:Y:S02]  /*2f4b0*/  LEA.HI.X.SX32 R5, R78, R2.reuse, 0x1, P6 ;  /* 0x000000024e057211 */ /* 0x081fe400030f0eff */
[----:B------:R-:W-:-:S02]  /*2f4c0*/  LEA.HI.X.SX32 R6, R61, R2, 0x1, P5 ;  /* 0x000000023d067211 */ /* 0x000fc400028f0eff */
[----:B------:R-:W-:-:S05]  /*2f4d0*/  IADD3 R4, P0, R65, R3, RZ ;  /* 0x0000000341047210 */ /* 0x000fca0007f1e0ff */
[----:B------:R0:W-:Y:S04]  /*2f4e0*/  STL [R1+0x16b8], R4 ;  /* 0x0016b80401007387 */ /* 0x0001e80000100800 */
[----:B------:R-:W-:Y:S04]  /*2f4f0*/  STL [R1+0x1684], R5 ;  /* 0x0016840501007387 */ /* 0x000fe80000100800 */
[----:B------:R-:W4:Y:S01]  /*2f500*/  LDL.LU R78, [R1+0x90] ;  /* 0x00009000014e7983 */ /* 0x000f220000300800 */
[----:B0-----:R-:W-:-:S05]  /*2f510*/  IADD3 R4, P6, R66, R3, RZ ;  /* 0x0000000342047210 */ /* 0x001fca0007fde0ff */
[----:B------:R0:W-:Y:S04]  /*2f520*/  STL [R1+0x16c0], R4 ;  /* 0x0016c00401007387 */ /* 0x0001e80000100800 */
[----:B------:R3:W-:Y:S01]  /*2f530*/  STL [R1+0x168c], R6 ;  /* 0x00168c0601007387 */ /* 0x0007e20000100800 */
[----:B0-----:R-:W-:-:S03]  /*2f540*/  LEA.HI.X.SX32 R4, R79, R2, 0x1, P4 ;  /* 0x000000024f047211 */ /* 0x001fc600020f0eff */
[----:B------:R-:W4:Y:S01]  /*2f550*/  LDL.LU R79, [R1+0x88] ;  /* 0x00008800014f7983 */ /* 0x000f220000300800 */
[----:B--2---:R-:W-:-:S05]  /*2f560*/  IADD3 R5, P5, R67, R3, RZ ;  /* 0x0000000343057210 */ /* 0x004fca0007fbe0ff */
[----:B------:R0:W-:Y:S04]  /*2f570*/  STL [R1+0x16c8], R5 ;  /* 0x0016c80501007387 */ /* 0x0001e80000100800 */
[----:B------:R-:W-:Y:S01]  /*2f580*/  STL [R1+0x1694], R4 ;  /* 0x0016940401007387 */ /* 0x000fe20000100800 */
[----:B---3--:R-:W-:Y:S02]  /*2f590*/  IADD3 R6, P4, R68, R3, RZ ;  /* 0x0000000344067210 */ /* 0x008fe40007f9e0ff */
[----:B0-----:R-:W-:-:S03]  /*2f5a0*/  LEA.HI.X.SX32 R5, R62, R2, 0x1, P3 ;  /* 0x000000023e057211 */ /* 0x001fc600018f0eff */
[----:B------:R0:W-:Y:S04]  /*2f5b0*/  STL [R1+0x16d0], R6 ;  /* 0x0016d00601007387 */ /* 0x0001e80000100800 */
[----:B------:R-:W2:Y:S01]  /*2f5c0*/  LDL.LU R58, [R1+0x84] ;  /* 0x00008400013a7983 */ /* 0x000ea20000300800 */
[----:B0-----:R-:W-:Y:S02]  /*2f5d0*/  LEA.HI.X.SX32 R6, R63, R2, 0x1, P2 ;  /* 0x000000023f067211 */ /* 0x001fe400010f0eff */
[-C--:B----4-:R-:W-:Y:S01]  /*2f5e0*/  IADD3 R4, P3, R69, R3.reuse, RZ ;  /* 0x0000000345047210 */ /* 0x090fe20007f7e0ff */
[----:B------:R0:W-:Y:S04]  /*2f5f0*/  STL [R1+0x169c], R5 ;  /* 0x00169c0501007387 */ /* 0x0001e80000100800 */
[----:B------:R1:W-:Y:S04]  /*2f600*/  STL [R1+0x16d8], R4 ;  /* 0x0016d80401007387 */ /* 0x0003e80000100800 */
[----:B------:R-:W-:Y:S01]  /*2f610*/  STL [R1+0x16a4], R6 ;  /* 0x0016a40601007387 */ /* 0x000fe20000100800 */
[----:B0-----:R-:W-:-:S03]  /*2f620*/  IADD3 R5, P2, R70, R3, RZ ;  /* 0x0000000346057210 */ /* 0x001fc60007f5e0ff */
[----:B------:R-:W3:Y:S01]  /*2f630*/  LDL.LU R59, [R1+0x7c] ;  /* 0x00007c00013b7983 */ /* 0x000ee20000300800 */
[----:B-1----:R-:W-:-:S03]  /*2f640*/  LEA.HI.X.SX32 R4, R64, R2, 0x1, P1 ;  /* 0x0000000240047211 */ /* 0x002fc600008f0eff */
[----:B------:R0:W-:Y:S04]  /*2f650*/  STL [R1+0x16e0], R5 ;  /* 0x0016e00501007387 */ /* 0x0001e80000100800 */
[----:B------:R-:W-:Y:S01]  /*2f660*/  STL [R1+0x16ac], R4 ;  /* 0x0016ac0401007387 */ /* 0x000fe20000100800 */
[----:B0-----:R-:W-:Y:S02]  /*2f670*/  LEA.HI.X.SX32 R5, R65, R2, 0x1, P0 ;  /* 0x0000000241057211 */ /* 0x001fe400000f0eff */
[----:B------:R-:W-:-:S05]  /*2f680*/  IADD3 R6, P1, R71, R3, RZ ;  /* 0x0000000347067210 */ /* 0x000fca0007f3e0ff */
[----:B------:R0:W-:Y:S04]  /*2f690*/  STL [R1+0x16e8], R6 ;  /* 0x0016e80601007387 */ /* 0x0001e80000100800 */
[----:B------:R-:W4:Y:S01]  /*2f6a0*/  LDL.LU R60, [R1+0x78] ;  /* 0x00007800013c7983 */ /* 0x000f220000300800 */
[-C--:B0-----:R-:W-:Y:S02]  /*2f6b0*/  LEA.HI.X.SX32 R6, R66, R2.reuse, 0x1, P6 ;  /* 0x0000000242067211 */ /* 0x081fe400030f0eff */
[----:B------:R-:W-:Y:S01]  /*2f6c0*/  IADD3 R4, P0, R72, R3, RZ ;  /* 0x0000000348047210 */ /* 0x000fe20007f1e0ff */
[----:B------:R-:W-:Y:S04]  /*2f6d0*/  STL [R1+0x16b4], R5 ;  /* 0x0016b40501007387 */ /* 0x000fe80000100800 */
[----:B------:R0:W-:Y:S04]  /*2f6e0*/  STL [R1+0x16f0], R4 ;  /* 0x0016f00401007387 */ /* 0x0001e80000100800 */
[----:B------:R-:W-:Y:S04]  /*2f6f0*/  STL [R1+0x16bc], R6 ;  /* 0x0016bc0601007387 */ /* 0x000fe80000100800 */
[----:B------:R-:W4:Y:S01]  /*2f700*/  LDL.LU R61, [R1+0x74] ;  /* 0x00007400013d7983 */ /* 0x000f220000300800 */
[----:B0-----:R-:W-:-:S02]  /*2f710*/  LEA.HI.X.SX32 R4, R67, R2, 0x1, P5 ;  /* 0x0000000243047211 */ /* 0x001fc400028f0eff */
[----:B------:R-:W-:-:S05]  /*2f720*/  IADD3 R5, P6, R73, R3, RZ ;  /* 0x0000000349057210 */ /* 0x000fca0007fde0ff */
[----:B------:R0:W-:Y:S04]  /*2f730*/  STL [R1+0x16f8], R5 ;  /* 0x0016f80501007387 */ /* 0x0001e80000100800 */
[----:B------:R-:W-:Y:S01]  /*2f740*/  STL [R1+0x16c4], R4 ;  /* 0x0016c40401007387 */ /* 0x000fe20000100800 */
[----:B0-----:R-:W-:Y:S02]  /*2f750*/  LEA.HI.X.SX32 R5, R68, R2, 0x1, P4 ;  /* 0x0000000244057211 */ /* 0x001fe400020f0eff */
[----:B------:R-:W-:-:S05]  /*2f760*/  IADD3 R6, P5, R74, R3, RZ ;  /* 0x000000034a067210 */ /* 0x000fca0007fbe0ff */
[----:B------:R0:W-:Y:S04]  /*2f770*/  STL [R1+0x1700], R6 ;  /* 0x0017000601007387 */ /* 0x0001e80000100800 */
[----:B------:R-:W4:Y:S01]  /*2f780*/  LDL.LU R62, [R1+0x6c] ;  /* 0x00006c00013e7983 */ /* 0x000f220000300800 */
[----:B0-----:R-:W-:-:S03]  /*2f790*/  LEA.HI.X.SX32 R6, R69, R2, 0x1, P3 ;  /* 0x0000000245067211 */ /* 0x001fc600018f0eff */
[----:B------:R0:W-:Y:S01]  /*2f7a0*/  STL [R1+0x16cc], R5 ;  /* 0x0016cc0501007387 */ /* 0x0001e20000100800 */
[----:B------:R-:W-:-:S05]  /*2f7b0*/  IADD3 R4, P4, R75, R3, RZ ;  /* 0x000000034b047210 */ /* 0x000fca0007f9e0ff */
[----:B------:R1:W-:Y:S04]  /*2f7c0*/  STL [R1+0x1708], R4 ;  /* 0x0017080401007387 */ /* 0x0003e80000100800 */
[----:B------:R-:W-:Y:S04]  /*2f7d0*/  STL [R1+0x16d4], R6 ;  /* 0x0016d40601007387 */ /* 0x000fe80000100800 */
[----:B------:R-:W4:Y:S01]  /*2f7e0*/  LDL.LU R63, [R1+0x68] ;  /* 0x00006800013f7983 */ /* 0x000f220000300800 */
[----:B0-----:R-:W-:Y:S02]  /*2f7f0*/  IADD3 R5, P3, R76, R3, RZ ;  /* 0x000000034c057210 */ /* 0x001fe40007f7e0ff */
[----:B-1----:R-:W-:-:S03]  /*2f800*/  LEA.HI.X.SX32 R4, R70, R2, 0x1, P2 ;  /* 0x0000000246047211 */ /* 0x002fc600010f0eff */
[----:B------:R0:W-:Y:S04]  /*2f810*/  STL [R1+0x1710], R5 ;  /* 0x0017100501007387 */ /* 0x0001e80000100800 */
[----:B------:R-:W-:Y:S01]  /*2f820*/  STL [R1+0x16dc], R4 ;  /* 0x0016dc0401007387 */ /* 0x000fe20000100800 */
[----:B0-----:R-:W-:Y:S02]  /*2f830*/  LEA.HI.X.SX32 R5, R71, R2, 0x1, P1 ;  /* 0x0000000247057211 */ /* 0x001fe400008f0eff */
[----:B------:R-:W-:-:S05]  /*2f840*/  IADD3 R6, P2, R77, R3, RZ ;  /* 0x000000034d067210 */ /* 0x000fca0007f5e0ff */
[----:B------:R-:W-:Y:S04]  /*2f850*/  STL [R1+0x1718], R6 ;  /* 0x0017180601007387 */ /* 0x000fe80000100800 */
[----:B------:R-:W4:Y:S04]  /*2f860*/  LDL.LU R64, [R1+0x60] ;  /* 0x0000600001407983 */ /* 0x000f280000300800 */
[----:B------:R0:W-:Y:S02]  /*2f870*/  STL [R1+0x16e4], R5 ;  /* 0x0016e40501007387 */ /* 0x0001e40000100800 */
[----:B0-----:R-:W-:-:S02]  /*2f880*/  LEA.HI.X.SX32 R5, R72, R2, 0x1, P0 ;  /* 0x0000000248057211 */ /* 0x001fc400000f0eff */
[----:B------:R-:W-:-:S05]  /*2f890*/  IADD3 R4, P1, R78, R3, RZ ;  /* 0x000000034e047210 */ /* 0x000fca0007f3e0ff */
[----:B------:R0:W-:Y:S04]  /*2f8a0*/  STL [R1+0x1720], R4 ;  /* 0x0017200401007387 */ /* 0x0001e80000100800 */
[----:B------:R-:W4:Y:S04]  /*2f8b0*/  LDL.LU R65, [R1+0x5c] ;  /* 0x00005c0001417983 */ /* 0x000f280000300800 */
[----:B------:R1:W-:Y:S04]  /*2f8c0*/  STL [R1+0x16ec], R5 ;  /* 0x0016ec0501007387 */ /* 0x0003e80000100800 */
[----:B------:R-:W4:Y:S01]  /*2f8d0*/  LDL.LU R66, [R1+0x54] ;  /* 0x0000540001427983 */ /* 0x000f220000300800 */
[----:B0-----:R-:W-:-:S02]  /*2f8e0*/  IADD3 R4, P0, R79, R3, RZ ;  /* 0x000000034f047210 */ /* 0x001fc40007f1e0ff */
[----:B-1----:R-:W-:-:S03]  /*2f8f0*/  LEA.HI.X.SX32 R5, R73, R2, 0x1, P6 ;  /* 0x0000000249057211 */ /* 0x002fc600030f0eff */
[----:B------:R-:W-:Y:S04]  /*2f900*/  STL [R1+0x1728], R4 ;  /* 0x0017280401007387 */ /* 0x000fe80000100800 */
[----:B------:R-:W4:Y:S04]  /*2f910*/  LDL.LU R67, [R1+0x50] ;  /* 0x0000500001437983 */ /* 0x000f280000300800 */
[----:B------:R0:W-:Y:S04]  /*2f920*/  STL [R1+0x16f4], R5 ;  /* 0x0016f40501007387 */ /* 0x0001e80000100800 */
[----:B------:R-:W4:Y:S01]  /*2f930*/  LDL.LU R68, [R1+0x48] ;  /* 0x0000480001447983 */ /* 0x000f220000300800 */
[----:B0-----:R-:W-:-:S02]  /*2f940*/  LEA.HI.X.SX32 R5, R74, R2, 0x1, P5 ;  /* 0x000000024a057211 */ /* 0x001fc400028f0eff */
[----:B--2---:R-:W-:-:S05]  /*2f950*/  IADD3 R4, P6, R58, R3, RZ ;  /* 0x000000033a047210 */ /* 0x004fca0007fde0ff */
[----:B------:R3:W-:Y:S04]  /*2f960*/  STL [R1+0x1730], R4 ;  /* 0x0017300401007387 */ /* 0x0007e80000100800 */
[----:B------:R-:W2:Y:S04]  /*2f970*/  LDL.LU R69, [R1+0x44] ;  /* 0x0000440001457983 */ /* 0x000ea80000300800 */
[----:B------:R0:W-:Y:S04]  /*2f980*/  STL [R1+0x16fc], R5 ;  /* 0x0016fc0501007387 */ /* 0x0001e80000100800 */
[----:B------:R-:W2:Y:S01]  /*2f990*/  LDL.LU R70, [R1+0x40] ;  /* 0x0000400001467983 */ /* 0x000ea20000300800 */
[----:B---3--:R-:W-:-:S02]  /*2f9a0*/  IADD3 R4, P5, R59, R3, RZ ;  /* 0x000000033b047210 */ /* 0x008fc40007fbe0ff */
[----:B0-----:R-:W-:-:S03]  /*2f9b0*/  LEA.HI.X.SX32 R5, R75, R2, 0x1, P4 ;  /* 0x000000024b057211 */ /* 0x001fc600020f0eff */
[----:B------:R-:W-:Y:S04]  /*2f9c0*/  STL [R1+0x1738], R4 ;  /* 0x0017380401007387 */ /* 0x000fe80000100800 */
[----:B------:R-:W3:Y:S04]  /*2f9d0*/  LDL.LU R71, [R1+0x38] ;  /* 0x0000380001477983 */ /* 0x000ee80000300800 */
[----:B------:R0:W-:Y:S04]  /*2f9e0*/  STL [R1+0x1704], R5 ;  /* 0x0017040501007387 */ /* 0x0001e80000100800 */
[----:B------:R-:W3:Y:S01]  /*2f9f0*/  LDL.LU R72, [R1+0x30] ;  /* 0x0000300001487983 */ /* 0x000ee20000300800 */
[----:B0-----:R-:W-:-:S02]  /*2fa00*/  LEA.HI.X.SX32 R5, R76, R2, 0x1, P3 ;  /* 0x000000024c057211 */ /* 0x001fc400018f0eff */
[----:B----4-:R-:W-:-:S05]  /*2fa10*/  IADD3 R4, P4, R60, R3, RZ ;  /* 0x000000033c047210 */ /* 0x010fca0007f9e0ff */
        /* <DEDUP_REMOVED lines=18> */
[----:B------:R0:W-:Y:S04]  /*2fb40*/  STL [R1+0x1758], R4 ;  /* 0x0017580401007387 */ /* 0x0001e80000100800 */
[----:B------:R-:W4:Y:S01]  /*2fb50*/  LDL.LU R79, [R1+0x8] ;  /* 0x00000800014f7983 */ /* 0x000f220000300800 */
[----:B------:R-:W-:-:S03]  /*2fb60*/  LEA.HI.X.SX32 R6, R58, R2, 0x1, P6 ;  /* 0x000000023a067211 */ /* 0x000fc600030f0eff */
[----:B------:R-:W-:Y:S01]  /*2fb70*/  STL [R1+0x1724], R5 ;  /* 0x0017240501007387 */ /* 0x000fe20000100800 */
[----:B0-----:R-:W-:-:S05]  /*2fb80*/  IADD3 R4, P0, R64, R3, RZ ;  /* 0x0000000340047210 */ /* 0x001fca0007f1e0ff */
[----:B------:R0:W-:Y:S04]  /*2fb90*/  STL [R1+0x1760], R4 ;  /* 0x0017600401007387 */ /* 0x0001e80000100800 */
[----:B------:R1:W-:Y:S01]  /*2fba0*/  STL [R1+0x172c], R6 ;  /* 0x00172c0601007387 */ /* 0x0003e20000100800 */
[----:B0-----:R-:W-:Y:S02]  /*2fbb0*/  LEA.HI.X.SX32 R4, R59, R2, 0x1, P5 ;  /* 0x000000023b047211 */ /* 0x001fe400028f0eff */
[----:B------:R-:W-:-:S05]  /*2fbc0*/  IADD3 R5, P6, R65, R3, RZ ;  /* 0x0000000341057210 */ /* 0x000fca0007fde0ff */
[----:B------:R0:W-:Y:S01]  /*2fbd0*/  STL [R1+0x1768], R5 ;  /* 0x0017680501007387 */ /* 0x0001e20000100800 */
[----:B-1----:R-:W-:-:S03]  /*2fbe0*/  IADD3 R6, P5, R66, R3, RZ ;  /* 0x0000000342067210 */ /* 0x002fc60007fbe0ff */
[----:B------:R1:W-:Y:S01]  /*2fbf0*/  STL [R1+0x1734], R4 ;  /* 0x0017340401007387 */ /* 0x0003e20000100800 */
[----:B0-----:R-:W-:-:S03]  /*2fc00*/  LEA.HI.X.SX32 R5, R60, R2, 0x1, P4 ;  /* 0x000000023c057211 */ /* 0x001fc600020f0eff */
[----:B------:R0:W-:Y:S01]  /*2fc10*/  STL [R1+0x1770], R6 ;  /* 0x0017700601007387 */ /* 0x0001e20000100800 */
[----:B-1----:R-:W-:-:S03]  /*2fc20*/  IADD3 R4, P4, R67, R3, RZ ;  /* 0x0000000343047210 */ /* 0x002fc60007f9e0ff */
[----:B------:R1:W-:Y:S04]  /*2fc30*/  STL [R1+0x173c], R5 ;  /* 0x00173c0501007387 */ /* 0x0003e80000100800 */
[----:B------:R1:W-:Y:S01]  /*2fc40*/  STL [R1+0x1778], R4 ;  /* 0x0017780401007387 */ /* 0x0003e20000100800 */
[----:B0-----:R-:W-:Y:S02]  /*2fc50*/  LEA.HI.X.SX32 R6, R61, R2, 0x1, P3 ;  /* 0x000000023d067211 */ /* 0x001fe400018f0eff */
[----:B-1----:R-:W-:-:S03]  /*2fc60*/  IADD3 R5, P3, R68, R3, RZ ;  /* 0x0000000344057210 */ /* 0x002fc60007f7e0ff */
[----:B------:R-:W-:Y:S01]  /*2fc70*/  STL [R1+0x1744], R6 ;  /* 0x0017440601007387 */ /* 0x000fe20000100800 */
[----:B------:R-:W-:-:S03]  /*2fc80*/  LEA.HI.X.SX32 R4, R62, R2, 0x1, P2 ;  /* 0x000000023e047211 */ /* 0x000fc600010f0eff */
[----:B------:R0:W-:Y:S04]  /*2fc90*/  STL [R1+0x1780], R5 ;  /* 0x0017800501007387 */ /* 0x0001e80000100800 */
[----:B------:R1:W-:Y:S01]  /*2fca0*/  STL [R1+0x174c], R4 ;  /* 0x00174c0401007387 */ /* 0x0003e20000100800 */
[----:B0-----:R-:W-:Y:S01]  /*2fcb0*/  LEA.HI.X.SX32 R5, R63, R2, 0x1, P1 ;  /* 0x000000023f057211 */ /* 0x001fe200008f0eff */
[----:B------:R-:W-:Y:S02]  /*2fcc0*/  IMAD R252, R252, UR9, RZ ;  /* 0x00000009fcfc7c24 */ /* 0x000fe4000f8e02ff */
[----:B------:R-:W-:Y:S01]  /*2fcd0*/  IMAD R84, R84, UR9, RZ ;  /* 0x0000000954547c24 */ /* 0x000fe2000f8e02ff */
[----:B--2---:R-:W-:-:S05]  /*2fce0*/  IADD3 R6, P2, R69, R3, RZ ;  /* 0x0000000345067210 */ /* 0x004fca0007f5e0ff */
[----:B------:R0:W-:Y:S01]  /*2fcf0*/  STL [R1+0x1788], R6 ;  /* 0x0017880601007387 */ /* 0x0001e20000100800 */
[----:B-1----:R-:W-:-:S03]  /*2fd00*/  IADD3 R4, P1, R70, R3, RZ ;  /* 0x0000000346047210 */ /* 0x002fc60007f3e0ff */
[----:B------:R3:W-:Y:S04]  /*2fd10*/  STL [R1+0x1754], R5 ;  /* 0x0017540501007387 */ /* 0x0007e80000100800 */
[----:B------:R1:W-:Y:S01]  /*2fd20*/  STL [R1+0x1790], R4 ;  /* 0x0017900401007387 */ /* 0x0003e20000100800 */
[----:B0-----:R-:W-:-:S05]  /*2fd30*/  LEA.HI.X.SX32 R6, R64, R2, 0x1, P0 ;  /* 0x0000000240067211 */ /* 0x001fca00000f0eff */
[----:B------:R0:W-:Y:S01]  /*2fd40*/  STL [R1+0x175c], R6 ;  /* 0x00175c0601007387 */ /* 0x0001e20000100800 */
[----:B---3--:R-:W-:Y:S02]  /*2fd50*/  IADD3 R5, P0, R71, R3, RZ ;  /* 0x0000000347057210 */ /* 0x008fe40007f1e0ff */
[----:B-1----:R-:W-:-:S03]  /*2fd60*/  LEA.HI.X.SX32 R4, R65, R2, 0x1, P6 ;  /* 0x0000000241047211 */ /* 0x002fc600030f0eff */
[----:B------:R1:W-:Y:S01]  /*2fd70*/  STL [R1+0x1798], R5 ;  /* 0x0017980501007387 */ /* 0x0003e20000100800 */
[----:B0-----:R-:W-:-:S03]  /*2fd80*/  IADD3 R6, P6, R72, R3, RZ ;  /* 0x0000000348067210 */ /* 0x001fc60007fde0ff */
[----:B------:R-:W-:Y:S01]  /*2fd90*/  STL [R1+0x1764], R4 ;  /* 0x0017640401007387 */ /* 0x000fe20000100800 */
[----:B-1----:R-:W-:-:S03]  /*2fda0*/  LEA.HI.X.SX32 R5, R66, R2, 0x1, P5 ;  /* 0x0000000242057211 */ /* 0x002fc600028f0eff */
[----:B------:R0:W-:Y:S04]  /*2fdb0*/  STL [R1+0x17a0], R6 ;  /* 0x0017a00601007387 */ /* 0x0001e80000100800 */
[----:B------:R1:W-:Y:S01]  /*2fdc0*/  STL [R1+0x176c], R5 ;  /* 0x00176c0501007387 */ /* 0x0003e20000100800 */
[----:B0-----:R-:W-:Y:S02]  /*2fdd0*/  LEA.HI.X.SX32 R6, R67, R2, 0x1, P4 ;  /* 0x0000000243067211 */ /* 0x001fe400020f0eff */
[----:B----4-:R-:W-:-:S05]  /*2fde0*/  IADD3 R4, P5, R73, R3, RZ ;  /* 0x0000000349047210 */ /* 0x010fca0007fbe0ff */
[----:B------:R0:W-:Y:S01]  /*2fdf0*/  STL [R1+0x17a8], R4 ;  /* 0x0017a80401007387 */ /* 0x0001e20000100800 */
[----:B-1----:R-:W-:-:S03]  /*2fe00*/  IADD3 R5, P4, R74, R3, RZ ;  /* 0x000000034a057210 */ /* 0x002fc60007f9e0ff */
[----:B------:R1:W-:Y:S01]  /*2fe10*/  STL [R1+0x1774], R6 ;  /* 0x0017740601007387 */ /* 0x0003e20000100800 */
[----:B0-----:R-:W-:-:S03]  /*2fe20*/  LEA.HI.X.SX32 R4, R68, R2, 0x1, P3 ;  /* 0x0000000244047211 */ /* 0x001fc600018f0eff */
[----:B------:R0:W-:Y:S04]  /*2fe30*/  STL [R1+0x17b0], R5 ;  /* 0x0017b00501007387 */ /* 0x0001e80000100800 */
[----:B------:R2:W-:Y:S01]  /*2fe40*/  STL [R1+0x177c], R4 ;  /* 0x00177c0401007387 */ /* 0x0005e20000100800 */
[----:B-1----:R-:W-:Y:S02]  /*2fe50*/  IADD3 R6, P3, R75, R3, RZ ;  /* 0x000000034b067210 */ /* 0x002fe40007f7e0ff */
[----:B0-----:R-:W-:-:S03]  /*2fe60*/  LEA.HI.X.SX32 R5, R69, R2, 0x1, P2 ;  /* 0x0000000245057211 */ /* 0x001fc600010f0eff */
[----:B------:R0:W-:Y:S01]  /*2fe70*/  STL [R1+0x17b8], R6 ;  /* 0x0017b80601007387 */ /* 0x0001e20000100800 */
[----:B--2---:R-:W-:-:S03]  /*2fe80*/  IADD3 R4, P2, R76, R3, RZ ;  /* 0x000000034c047210 */ /* 0x004fc60007f5e0ff */
[----:B------:R-:W-:Y:S04]  /*2fe90*/  STL [R1+0x1784], R5 ;  /* 0x0017840501007387 */ /* 0x000fe80000100800 */
[----:B------:R1:W-:Y:S01]  /*2fea0*/  STL [R1+0x17c0], R4 ;  /* 0x0017c00401007387 */ /* 0x0003e20000100800 */
[----:B0-----:R-:W-:-:S05]  /*2feb0*/  LEA.HI.X.SX32 R6, R70, R2, 0x1, P1 ;  /* 0x0000000246067211 */ /* 0x001fca00008f0eff */
[----:B------:R0:W-:Y:S01]  /*2fec0*/  STL [R1+0x178c], R6 ;  /* 0x00178c0601007387 */ /* 0x0001e20000100800 */
[----:B-1----:R-:W-:Y:S01]  /*2fed0*/  LEA.HI.X.SX32 R4, R71, R2, 0x1, P0 ;  /* 0x0000000247047211 */ /* 0x002fe200000f0eff */
[----:B------:R-:W-:Y:S01]  /*2fee0*/  IMAD R85, R85, UR9, RZ ;  /* 0x0000000955557c24 */ /* 0x000fe2000f8e02ff */
[----:B------:R-:W-:-:S05]  /*2fef0*/  IADD3 R5, P1, R77, R3, RZ ;  /* 0x000000034d057210 */ /* 0x000fca0007f3e0ff */
[----:B------:R1:W-:Y:S01]  /*2ff00*/  STL [R1+0x17c8], R5 ;  /* 0x0017c80501007387 */ /* 0x0003e20000100800 */
[----:B0-----:R-:W-:-:S03]  /*2ff10*/  IADD3 R6, P0, R78, R3, RZ ;  /* 0x000000034e067210 */ /* 0x001fc60007f1e0ff */
[----:B------:R0:W-:Y:S01]  /*2ff20*/  STL [R1+0x1794], R4 ;  /* 0x0017940401007387 */ /* 0x0001e20000100800 */
[----:B-1----:R-:W-:-:S03]  /*2ff30*/  LEA.HI.X.SX32 R5, R72, R2, 0x1, P6 ;  /* 0x0000000248057211 */ /* 0x002fc600030f0eff */
[----:B------:R1:W-:Y:S04]  /*2ff40*/  STL [R1+0x17d0], R6 ;  /* 0x0017d00601007387 */ /* 0x0003e80000100800 */
[----:B------:R2:W-:Y:S01]  /*2ff50*/  STL [R1+0x179c], R5 ;  /* 0x00179c0501007387 */ /* 0x0005e20000100800 */
[-C--:B0-----:R-:W-:Y:S02]  /*2ff60*/  IADD3 R4, P6, R79, R3.reuse, RZ ;  /* 0x000000034f047210 */ /* 0x081fe40007fde0ff */
[-C--:B-1----:R-:W-:Y:S02]  /*2ff70*/  LEA.HI.X.SX32 R6, R73, R2.reuse, 0x1, P5 ;  /* 0x0000000249067211 */ /* 0x082fe400028f0eff */
[----:B--2---:R-:W-:Y:S01]  /*2ff80*/  IADD3 R5, P5, R0, R3, RZ ;  /* 0x0000000300057210 */ /* 0x004fe20007fbe0ff */
[----:B------:R0:W-:Y:S04]  /*2ff90*/  STL [R1+0x17d8], R4 ;  /* 0x0017d80401007387 */ /* 0x0001e80000100800 */
[----:B------:R1:W-:Y:S01]  /*2ffa0*/  STL [R1+0x17a4], R6 ;  /* 0x0017a40601007387 */ /* 0x0003e20000100800 */
[----:B0-----:R-:W-:-:S03]  /*2ffb0*/  LEA.HI.X.SX32 R4, R74, R2, 0x1, P4 ;  /* 0x000000024a047211 */ /* 0x001fc600020f0eff */
[----:B------:R0:W-:Y:S01]  /*2ffc0*/  STL [R1+0x17e0], R5 ;  /* 0x0017e00501007387 */ /* 0x0001e20000100800 */
[----:B-1----:R-:W-:-:S03]  /*2ffd0*/  IADD3 R6, P4, R252, R3, RZ ;  /* 0x00000003fc067210 */ /* 0x002fc60007f9e0ff */
[----:B------:R1:W-:Y:S01]  /*2ffe0*/  STL [R1+0x17ac], R4 ;  /* 0x0017ac0401007387 */ /* 0x0003e20000100800 */
[----:B------:R-:W-:Y:S01]  /*2fff0*/  IMAD R86, R86, UR9, RZ ;  /* 0x0000000956567c24 */ /* 0x000fe2000f8e02ff */
[----:B0-----:R-:W-:Y:S02]  /*30000*/  LEA.HI.X.SX32 R5, R75, R2, 0x1, P3 ;  /* 0x000000024b057211 */ /* 0x001fe400018f0eff */
[----:B------:R0:W-:Y:S01]  /*30010*/  STL [R1+0x17e8], R6 ;  /* 0x0017e80601007387 */ /* 0x0001e20000100800 */
[----:B-1----:R-:W-:-:S03]  /*30020*/  IADD3 R4, P3, R84, R3, RZ ;  /* 0x0000000354047210 */ /* 0x002fc60007f7e0ff */
[----:B------:R1:W-:Y:S01]  /*30030*/  STL [R1+0x17b4], R5 ;  /* 0x0017b40501007387 */ /* 0x0003e20000100800 */
[----:B------:R-:W-:-:S03]  /*30040*/  IMAD R87, R87, UR9, RZ ;  /* 0x0000000957577c24 */ /* 0x000fc6000f8e02ff */
[----:B------:R2:W-:Y:S01]  /*30050*/  STL [R1+0x17f0], R4 ;  /* 0x0017f00401007387 */ /* 0x0005e20000100800 */
[----:B0-----:R-:W-:Y:S02]  /*30060*/  LEA.HI.X.SX32 R6, R76, R2, 0x1, P2 ;  /* 0x000000024c067211 */ /* 0x001fe400010f0eff */
[----:B-1----:R-:W-:-:S03]  /*30070*/  IADD3 R5, P2, R85, R3, RZ ;  /* 0x0000000355057210 */ /* 0x002fc60007f5e0ff */
[----:B------:R0:W-:Y:S01]  /*30080*/  STL [R1+0x17bc], R6 ;  /* 0x0017bc0601007387 */ /* 0x0001e20000100800 */
[----:B--2---:R-:W-:-:S03]  /*30090*/  LEA.HI.X.SX32 R4, R77, R2, 0x1, P1 ;  /* 0x000000024d047211 */ /* 0x004fc600008f0eff */
[----:B------:R1:W-:Y:S01]  /*300a0*/  STL [R1+0x17f8], R5 ;  /* 0x0017f80501007387 */ /* 0x0003e20000100800 */
[----:B------:R-:W-:-:S03]  /*300b0*/  IMAD R88, R88, UR9, RZ ;  /* 0x0000000958587c24 */ /* 0x000fc6000f8e02ff */
[----:B------:R2:W-:Y:S01]  /*300c0*/  STL [R1+0x17c4], R4 ;  /* 0x0017c40401007387 */ /* 0x0005e20000100800 */
[----:B0-----:R-:W-:Y:S02]  /*300d0*/  IADD3 R6, P1, R86, R3, RZ ;  /* 0x0000000356067210 */ /* 0x001fe40007f3e0ff */
[----:B-1----:R-:W-:-:S03]  /*300e0*/  LEA.HI.X.SX32 R5, R78, R2, 0x1, P0 ;  /* 0x000000024e057211 */ /* 0x002fc600000f0eff */
[----:B------:R0:W-:Y:S01]  /*300f0*/  STL [R1+0x1800], R6 ;  /* 0x0018000601007387 */ /* 0x0001e20000100800 */
[----:B--2---:R-:W-:-:S03]  /*30100*/  IADD3 R4, P0, R87, R3, RZ ;  /* 0x0000000357047210 */ /* 0x004fc60007f1e0ff */
[----:B------:R1:W-:Y:S01]  /*30110*/  STL [R1+0x17cc], R5 ;  /* 0x0017cc0501007387 */ /* 0x0003e20000100800 */
[----:B------:R-:W-:-:S03]  /*30120*/  IMAD R89, R89, UR9, RZ ;  /* 0x0000000959597c24 */ /* 0x000fc6000f8e02ff */
[----:B------:R2:W-:Y:S01]  /*30130*/  STL [R1+0x1808], R4 ;  /* 0x0018080401007387 */ /* 0x0005e20000100800 */
[----:B0-----:R-:W-:Y:S01]  /*30140*/  LEA.HI.X.SX32 R6, R79, R2, 0x1, P6 ;  /* 0x000000024f067211 */ /* 0x001fe200030f0eff */
[----:B------:R-:W-:Y:S01]  /*30150*/  IMAD R90, R90, UR9, RZ ;  /* 0x000000095a5a7c24 */ /* 0x000fe2000f8e02ff */
[----:B-1----:R-:W-:-:S03]  /*30160*/  IADD3 R5, P6, R88, R3, RZ ;  /* 0x0000000358057210 */ /* 0x002fc60007fde0ff */
[----:B------:R0:W-:Y:S01]  /*30170*/  STL [R1+0x17d4], R6 ;  /* 0x0017d40601007387 */ /* 0x0001e20000100800 */
[----:B--2---:R-:W-:-:S03]  /*30180*/  LEA.HI.X.SX32 R4, R0, R2, 0x1, P5 ;  /* 0x0000000200047211 */ /* 0x004fc600028f0eff */
[----:B------:R-:W2:Y:S01]  /*30190*/  LDL.LU R0, [R1+0x1d5c] ;  /* 0x001d5c0001007983 */ /* 0x000ea20000300800 */
[----:B------:R-:W-:-:S03]  /*301a0*/  IMAD R91, R91, UR9, RZ ;  /* 0x000000095b5b7c24 */ /* 0x000fc6000f8e02ff */
[----:B------:R1:W-:Y:S01]  /*301b0*/  STL [R1+0x1810], R5 ;  /* 0x0018100501007387 */ /* 0x0003e20000100800 */
[----:B0-----:R-:W-:-:S03]  /*301c0*/  IADD3 R6, P5, R89, R3, RZ ;  /* 0x0000000359067210 */ /* 0x001fc60007fbe0ff */
[----:B------:R0:W-:Y:S01]  /*301d0*/  STL [R1+0x17dc], R4 ;  /* 0x0017dc0401007387 */ /* 0x0001e20000100800 */
[----:B-1----:R-:W-:-:S03]  /*301e0*/  LEA.HI.X.SX32 R5, R252, R2, 0x1, P4 ;  /* 0x00000002fc057211 */ /* 0x002fc600020f0eff */
[----:B------:R1:W-:Y:S01]  /*301f0*/  STL [R1+0x1818], R6 ;  /* 0x0018180601007387 */ /* 0x0003e20000100800 */
[----:B0-----:R-:W-:-:S03]  /*30200*/  IADD3 R4, P4, R90, R3, RZ ;  /* 0x000000035a047210 */ /* 0x001fc60007f9e0ff */
[----:B------:R0:W-:Y:S01]  /*30210*/  STL [R1+0x17e4], R5 ;  /* 0x0017e40501007387 */ /* 0x0001e20000100800 */
[----:B------:R-:W-:-:S03]  /*30220*/  IMAD R92, R92, UR9, RZ ;  /* 0x000000095c5c7c24 */ /* 0x000fc6000f8e02ff */
[----:B------:R3:W-:Y:S01]  /*30230*/  STL [R1+0x1820], R4 ;  /* 0x0018200401007387 */ /* 0x0007e20000100800 */
[----:B-1----:R-:W-:Y:S01]  /*30240*/  LEA.HI.X.SX32 R6, R84, R2, 0x1, P3 ;  /* 0x0000000254067211 */ /* 0x002fe200018f0eff */
[----:B------:R-:W-:Y:S01]  /*30250*/  IMAD R93, R93, UR9, RZ ;  /* 0x000000095d5d7c24 */ /* 0x000fe2000f8e02ff */
[----:B0-----:R-:W-:-:S03]  /*30260*/  IADD3 R5, P3, R91, R3, RZ ;  /* 0x000000035b057210 */ /* 0x001fc60007f7e0ff */
[----:B------:R0:W-:Y:S01]  /*30270*/  STL [R1+0x17ec], R6 ;  /* 0x0017ec0601007387 */ /* 0x0001e20000100800 */
[----:B---3--:R-:W-:-:S03]  /*30280*/  LEA.HI.X.SX32 R4, R85, R2, 0x1, P2 ;  /* 0x0000000255047211 */ /* 0x008fc600010f0eff */
[----:B------:R1:W-:Y:S01]  /*30290*/  STL [R1+0x1828], R5 ;  /* 0x0018280501007387 */ /* 0x0003e20000100800 */
[----:B------:R-:W-:-:S03]  /*302a0*/  IMAD R94, R94, UR9, RZ ;  /* 0x000000095e5e7c24 */ /* 0x000fc6000f8e02ff */
[----:B------:R3:W-:Y:S01]  /*302b0*/  STL [R1+0x17f4], R4 ;  /* 0x0017f40401007387 */ /* 0x0007e20000100800 */
[----:B0-----:R-:W-:Y:S02]  /*302c0*/  IADD3 R6, P2, R92, R3, RZ ;  /* 0x000000035c067210 */ /* 0x001fe40007f5e0ff */
[----:B-1----:R-:W-:-:S03]  /*302d0*/  LEA.HI.X.SX32 R5, R86, R2, 0x1, P1 ;  /* 0x0000000256057211 */ /* 0x002fc600008f0eff */
[----:B------:R0:W-:Y:S01]  /*302e0*/  STL [R1+0x1830], R6 ;  /* 0x0018300601007387 */ /* 0x0001e20000100800 */
[----:B---3--:R-:W-:-:S03]  /*302f0*/  IADD3 R4, P1, R93, R3, RZ ;  /* 0x000000035d047210 */ /* 0x008fc60007f3e0ff */
[----:B------:R1:W-:Y:S01]  /*30300*/  STL [R1+0x17fc], R5 ;  /* 0x0017fc0501007387 */ /* 0x0003e20000100800 */
[----:B------:R-:W-:-:S03]  /*30310*/  IMAD R95, R95, UR9, RZ ;  /* 0x000000095f5f7c24 */ /* 0x000fc6000f8e02ff */
[----:B------:R3:W-:Y:S01]  /*30320*/  STL [R1+0x1838], R4 ;  /* 0x0018380401007387 */ /* 0x0007e20000100800 */
[----:B0-----:R-:W-:Y:S01]  /*30330*/  LEA.HI.X.SX32 R6, R87, R2, 0x1, P0 ;  /* 0x0000000257067211 */ /* 0x001fe200000f0eff */
[----:B------:R-:W-:Y:S01]  /*30340*/  IMAD R96, R96, UR9, RZ ;  /* 0x0000000960607c24 */ /* 0x000fe2000f8e02ff */
[----:B-1----:R-:W-:-:S03]  /*30350*/  IADD3 R5, P0, R94, R3, RZ ;  /* 0x000000035e057210 */ /* 0x002fc60007f1e0ff */
        /* <DEDUP_REMOVED lines=785> */
[-C--:B0-----:R-:W-:Y:S01]  /*33470*/  IADD3 R6, P4, R80, R3.reuse, RZ ;  /* 0x0000000350067210 */ /* 0x081fe20007f9e0ff */
[----:B------:R-:W0:Y:S01]  /*33480*/  S2R R79, SR_TID.X ;  /* 0x00000000004f7919 */ /* 0x000e220000002100 */
[----:B-1----:R-:W-:Y:S02]  /*33490*/  LEA.HI.X.SX32 R5, R246, R2, 0x1, P3 ;  /* 0x00000002f6057211 */ /* 0x002fe400018f0eff */
[----:B---3--:R-:W-:Y:S01]  /*334a0*/  IADD3 R4, P3, R82, R3, RZ ;  /* 0x0000000352047210 */ /* 0x008fe20007f7e0ff */
[----:B------:R1:W-:Y:S01]  /*334b0*/  STL [R1+0x1d1c], R6 ;  /* 0x001d1c0601007387 */ /* 0x0003e20000100800 */
[----:B------:R-:W-:-:S03]  /*334c0*/  IMAD R83, R83, UR9, RZ ;  /* 0x0000000953537c24 */ /* 0x000fc6000f8e02ff */
[----:B------:R3:W-:Y:S01]  /*334d0*/  STL [R1+0x1cf4], R5 ;  /* 0x001cf40501007387 */ /* 0x0007e20000100800 */
[----:B------:R-:W-:-:S03]  /*334e0*/  IMAD R125, R125, UR9, RZ ;  /* 0x000000097d7d7c24 */ /* 0x000fc6000f8e02ff */
[----:B------:R4:W-:Y:S01]  /*334f0*/  STL [R1+0x1d28], R4 ;  /* 0x001d280401007387 */ /* 0x0009e20000100800 */
[----:B-1----:R-:W-:Y:S02]  /*33500*/  LEA.HI.X.SX32 R6, R247, R2, 0x1, P2 ;  /* 0x00000002f7067211 */ /* 0x002fe400010f0eff */
[----:B---3--:R-:W-:-:S03]  /*33510*/  IADD3 R5, P2, R81, R3, RZ ;  /* 0x0000000351057210 */ /* 0x008fc60007f5e0ff */
[----:B------:R1:W-:Y:S01]  /*33520*/  STL [R1+0x1cfc], R6 ;  /* 0x001cfc0601007387 */ /* 0x0003e20000100800 */
[----:B----4-:R-:W-:-:S03]  /*33530*/  LEA.HI.X.SX32 R4, R248, R2, 0x1, P1 ;  /* 0x00000002f8047211 */ /* 0x010fc600008f0eff */
[----:B------:R3:W-:Y:S04]  /*33540*/  STL [R1+0x1d20], R5 ;  /* 0x001d200501007387 */ /* 0x0007e80000100800 */
[----:B------:R4:W-:Y:S01]  /*33550*/  STL [R1+0x1d04], R4 ;  /* 0x001d040401007387 */ /* 0x0009e20000100800 */
[----:B-1----:R-:W-:Y:S02]  /*33560*/  IADD3 R6, P1, R83, R3, RZ ;  /* 0x0000000353067210 */ /* 0x002fe40007f3e0ff */
[----:B---3--:R-:W-:-:S03]  /*33570*/  LEA.HI.X.SX32 R5, R249, R2, 0x1, P0 ;  /* 0x00000002f9057211 */ /* 0x008fc600000f0eff */
[----:B------:R-:W-:Y:S01]  /*33580*/  STL [R1+0x1d24], R6 ;  /* 0x001d240601007387 */ /* 0x000fe20000100800 */
[----:B----4-:R-:W-:Y:S02]  /*33590*/  IADD3 R4, P0, R125, R3, RZ ;  /* 0x000000037d047210 */ /* 0x010fe40007f1e0ff */
[-C--:B------:R-:W-:Y:S01]  /*335a0*/  LEA.HI.X.SX32 R3, R250, R2.reuse, 0x1, P6 ;  /* 0x00000002fa037211 */ /* 0x080fe200030f0eff */
[----:B------:R-:W-:Y:S04]  /*335b0*/  STL [R1+0x1d0c], R5 ;  /* 0x001d0c0501007387 */ /* 0x000fe80000100800 */
[----:B------:R1:W-:Y:S04]  /*335c0*/  STL [R1+0x1124], R4 ;  /* 0x0011240401007387 */ /* 0x0003e80000100800 */
[----:B------:R3:W-:Y:S01]  /*335d0*/  STL [R1+0x1110], R3 ;  /* 0x0011100301007387 */ /* 0x0007e20000100800 */
[----:B-1----:R-:W-:-:S02]  /*335e0*/  LEA.HI.X.SX32 R4, R251, R2, 0x1, P5 ;  /* 0x00000002fb047211 */ /* 0x002fc400028f0eff */
[----:B---3--:R-:W-:-:S03]  /*335f0*/  LEA.HI.X.SX32 R3, R80, R2, 0x1, P4 ;  /* 0x0000000250037211 */ /* 0x008fc600020f0eff */
[----:B------:R1:W-:Y:S01]  /*33600*/  STL [R1+0x1114], R4 ;  /* 0x0011140401007387 */ /* 0x0003e20000100800 */
[----:B------:R-:W-:-:S03]  /*33610*/  LEA.HI.X.SX32 R5, R82, R2, 0x1, P3 ;  /* 0x0000000252057211 */ /* 0x000fc600018f0eff */
[----:B------:R3:W-:Y:S01]  /*33620*/  STL [R1+0x1118], R3 ;  /* 0x0011180301007387 */ /* 0x0007e20000100800 */
[----:B--2---:R-:W-:Y:S02]  /*33630*/  IADD3 R10, P6, R0, UR10, RZ ;  /* 0x0000000a000a7c10 */ /* 0x004fe4000ffde0ff */
[-C--:B-1----:R-:W-:Y:S01]  /*33640*/  LEA.HI.X.SX32 R4, R81, R2.reuse, 0x1, P2 ;  /* 0x0000000251047211 */ /* 0x082fe200010f0eff */
[----:B------:R-:W-:Y:S01]  /*33650*/  STL [R1+0x1128], R5 ;  /* 0x0011280501007387 */ /* 0x000fe20000100800 */
[----:B---3--:R-:W-:-:S03]  /*33660*/  LEA.HI.X.SX32 R3, R83, R2, 0x1, P1 ;  /* 0x0000000253037211 */ /* 0x008fc600008f0eff */
[----:B------:R-:W-:Y:S01]  /*33670*/  STL [R1+0x111c], R4 ;  /* 0x00111c0401007387 */ /* 0x000fe20000100800 */
[----:B------:R-:W-:-:S03]  /*33680*/  LEA.HI.X.SX32 R2, R125, R2, 0x1, P0 ;  /* 0x000000027d027211 */ /* 0x000fc600000f0eff */
[----:B------:R0:W-:Y:S01]  /*33690*/  STL [R1+0x1120], R3 ;  /* 0x0011200301007387 */ /* 0x0001e20000100800 */
[----:B------:R-:W-:-:S03]  /*336a0*/  LEA.HI.X.SX32 R9, R0, UR11, 0x1, P6 ;  /* 0x0000000b00097c11 */ /* 0x000fc6000b0f0eff */
[----:B------:R1:W5:Y:S01]  /*336b0*/  LDL.LU R0, [R1+0x1d58] ;  /* 0x001d580001007983 */ /* 0x0003620000300800 */
[----:B0-----:R-:W-:-:S03]  /*336c0*/  IMAD.SHL.U32 R3, R79, 0x10, RZ ;  /* 0x000000104f037824 */ /* 0x001fc600078e00ff */
[----:B------:R0:W-:Y:S04]  /*336d0*/  STL [R1+0xd14], R2 ;  /* 0x000d140201007387 */ /* 0x0001e80000100800 */
[----:B------:R2:W-:Y:S04]  /*336e0*/  STL [R1+0x1d50], R3 ;  /* 0x001d500301007387 */ /* 0x0005e80000100800 */
[----:B------:R-:W-:Y:S01]  /*336f0*/  STL [R1+0x930], RZ ;  /* 0x000930ff01007387 */ /* 0x000fe20000100800 */
[----:B0-----:R-:W0:Y:S03]  /*33700*/  LDC R2, c[0x0][0x238] ;  /* 0x00008e00ff027b82 */ /* 0x001e260000000800 */
[----:B------:R-:W-:Y:S04]  /*33710*/  STL [R1+0x400], RZ ;  /* 0x000400ff01007387 */ /* 0x000fe80000100800 */
        /* <DEDUP_REMOVED lines=255> */
[----:B------:R-:W-:Y:S04]  /*34710*/  STL [R1], RZ ;  /* 0x000000ff01007387 */ /* 0x000fe80000100800 */
        /* <DEDUP_REMOVED lines=126> */
[----:B------:R-:W-:Y:S01]  /*34f00*/  STL [R1+0x1fc], RZ ;  /* 0x0001fcff01007387 */ /* 0x000fe20000100800 */
[----:B------:R-:W-:Y:S01]  /*34f10*/  UIADD3 UR10, UR4, 0x10000, URZ ;  /* 0x00010000040a7890 */ /* 0x000fe2000fffe03f */
[----:B------:R-:W-:-:S02]  /*34f20*/  LOP3.LUT R252, R79, 0x7f, RZ, 0xc0, !PT ;  /* 0x0000007f4ffc7812 */ /* 0x000fc400078ec0ff */
[----:B------:R-:W-:Y:S02]  /*34f30*/  CS2R R24, SRZ ;  /* 0x0000000000187805 */ /* 0x000fe4000001ff00 */
[----:B------:R-:W-:Y:S02]  /*34f40*/  CS2R R26, SRZ ;  /* 0x00000000001a7805 */ /* 0x000fe4000001ff00 */
[----:B------:R-:W-:Y:S02]  /*34f50*/  CS2R R28, SRZ ;  /* 0x00000000001c7805 */ /* 0x000fe4000001ff00 */
[----:B------:R-:W-:Y:S02]  /*34f60*/  CS2R R30, SRZ ;  /* 0x00000000001e7805 */ /* 0x000fe4000001ff00 */
[----:B------:R-:W-:Y:S02]  /*34f70*/  CS2R R32, SRZ ;  /* 0x0000000000207805 */ /* 0x000fe4000001ff00 */
[----:B------:R-:W-:-:S02]  /*34f80*/  CS2R R34, SRZ ;  /* 0x0000000000227805 */ /* 0x000fc4000001ff00 */
[----:B------:R-:W-:Y:S02]  /*34f90*/  CS2R R36, SRZ ;  /* 0x0000000000247805 */ /* 0x000fe4000001ff00 */
[----:B------:R-:W-:Y:S02]  /*34fa0*/  CS2R R38, SRZ ;  /* 0x0000000000267805 */ /* 0x000fe4000001ff00 */
[----:B------:R-:W-:Y:S02]  /*34fb0*/  CS2R R40, SRZ ;  /* 0x0000000000287805 */ /* 0x000fe4000001ff00 */
[----:B------:R-:W-:Y:S02]  /*34fc0*/  CS2R R42, SRZ ;  /* 0x00000000002a7805 */ /* 0x000fe4000001ff00 */
[----:B------:R-:W-:Y:S02]  /*34fd0*/  CS2R R44, SRZ ;  /* 0x00000000002c7805 */ /* 0x000fe4000001ff00 */
[----:B------:R-:W-:-:S02]  /*34fe0*/  CS2R R46, SRZ ;  /* 0x00000000002e7805 */ /* 0x000fc4000001ff00 */
[----:B------:R-:W-:Y:S02]  /*34ff0*/  CS2R R48, SRZ ;  /* 0x0000000000307805 */ /* 0x000fe4000001ff00 */
[----:B------:R-:W-:Y:S01]  /*35000*/  CS2R R50, SRZ ;  /* 0x0000000000327805 */ /* 0x000fe2000001ff00 */
[----:B------:R-:W-:Y:S01]  /*35010*/  USHF.R.U32.HI UR30, URZ, 0x4, UR4 ;  /* 0x000000043f1e7899 */ /* 0x000fe20008011604 */
[----:B------:R-:W-:Y:S01]  /*35020*/  UMOV UR8, URZ ;  /* 0x0000003f00087c82 */ /* 0x000fe20008000000 */
[----:B------:R-:W-:Y:S01]  /*35030*/  UMOV UR9, URZ ;  /* 0x0000003f00097c82 */ /* 0x000fe20008000000 */
[----:B------:R-:W-:Y:S02]  /*35040*/  USHF.L.U32 UR5, UR5, 0x7, URZ ;  /* 0x0000000705057899 */ /* 0x000fe4000800063f */
[----:B------:R-:W-:Y:S01]  /*35050*/  USHF.R.U32.HI UR10, URZ, 0x4, UR10 ;  /* 0x000000043f0a7899 */ /* 0x000fe2000801160a */
[----:B------:R-:W3:Y:S01]  /*35060*/  LDC R161, c[0x0][0x230] ;  /* 0x00008c00ffa17b82 */ /* 0x000ee20000000800 */
[----:B--2---:R-:W-:Y:S01]  /*35070*/  LOP3.LUT R3, R3, 0x70, RZ, 0xc0, !PT ;  /* 0x0000007003037812 */ /* 0x004fe200078ec0ff */
[----:B------:R-:W-:Y:S01]  /*35080*/  USGXT.U32 UR30, UR30, 0xe ;  /* 0x0000000e1e1e789a */ /* 0x000fe20008000000 */
[C---:B0-----:R-:W-:Y:S01]  /*35090*/  IMAD R4, R2.reuse, 0x7f, RZ ;  /* 0x0000007f02047824 */ /* 0x041fe200078e02ff */
[----:B------:R-:W-:Y:S01]  /*350a0*/  USGXT.U32 UR28, UR10, 0xe ;  /* 0x0000000e0a1c789a */ /* 0x000fe20008000000 */
[----:B------:R-:W-:Y:S01]  /*350b0*/  IMAD R5, R2, 0x7e, RZ ;  /* 0x0000007e02057824 */ /* 0x000fe200078e02ff */
[----:B------:R-:W-:Y:S01]  /*350c0*/  UIADD3 UR14, UP0, UR30, 0x2, URZ ;  /* 0x000000021e0e7890 */ /* 0x000fe2000ff1e03f */
[----:B------:R-:W-:Y:S01]  /*350d0*/  IMAD R3, R252, 0x80, R3 ;  /* 0x00000080fc037824 */ /* 0x000fe200078e0203 */
[----:B------:R-:W-:Y:S01]  /*350e0*/  USHF.R.S32.HI UR44, URZ, 0x1f, UR5 ;  /* 0x0000001f3f2c7899 */ /* 0x000fe20008011405 */
[C---:B------:R-:W-:Y:S01]  /*350f0*/  IMAD R6, R2.reuse, 0x7d, RZ ;  /* 0x0000007d02067824 */ /* 0x040fe200078e02ff */
[----:B------:R-:W-:Y:S01]  /*35100*/  UIADD3.X UR15, UR9, 0x40000040, URZ, UP0, !UPT ;  /* 0x40000040090f7890 */ /* 0x000fe200087fe43f */
[C---:B------:R-:W-:Y:S01]  /*35110*/  IMAD R7, R2.reuse, 0x7c, RZ ;  /* 0x0000007c02077824 */ /* 0x040fe200078e02ff */
[----:B------:R-:W-:Y:S01]  /*35120*/  STL [R1+0x1d2c], R3 ;  /* 0x001d2c0301007387 */ /* 0x000fe20000100800 */
[----:B------:R-:W-:Y:S01]  /*35130*/  UIADD3 UR12, UP0, UR28, 0x2, URZ ;  /* 0x000000021c0c7890 */ /* 0x000fe2000ff1e03f */
[C---:B------:R-:W-:Y:S01]  /*35140*/  IMAD R8, R2.reuse, 0x7b, RZ ;  /* 0x0000007b02087824 */ /* 0x040fe200078e02ff */
[----:B------:R-:W-:Y:S01]  /*35150*/  UIADD3.64 UR18, UR14, 0x2, URZ ;  /* 0x000000020e127897 */ /* 0x000fe2000fffe03f */
[C---:B------:R-:W-:Y:S01]  /*35160*/  IMAD R11, R2.reuse, 0x7a, RZ ;  /* 0x0000007a020b7824 */ /* 0x040fe200078e02ff */
[----:B------:R-:W-:Y:S01]  /*35170*/  UIADD3.X UR13, UR8, 0x40000040, URZ, UP0, !UPT ;  /* 0x40000040080d7890 */ /* 0x000fe200087fe43f */
[C---:B------:R-:W-:Y:S01]  /*35180*/  IMAD R12, R2.reuse, 0x79, RZ ;  /* 0x00000079020c7824 */ /* 0x040fe200078e02ff */
[----:B------:R-:W-:Y:S01]  /*35190*/  UIADD3.64 UR22, UR14, 0x4, URZ ;  /* 0x000000040e167897 */ /* 0x000fe2000fffe03f */
[C---:B------:R-:W-:Y:S01]  /*351a0*/  IMAD R13, R2.reuse, 0x78, RZ ;  /* 0x00000078020d7824 */ /* 0x040fe200078e02ff */
[----:B------:R-:W-:Y:S01]  /*351b0*/  UIADD3.64 UR10, UR14, 0x7fe, URZ ;  /* 0x000007fe0e0a7897 */ /* 0x000fe2000fffe03f */
[C---:B------:R-:W-:Y:S01]  /*351c0*/  IMAD R14, R2.reuse, 0x77, RZ ;  /* 0x00000077020e7824 */ /* 0x040fe200078e02ff */
[----:B------:R-:W-:Y:S01]  /*351d0*/  UIADD3.64 UR34, UR14, 0x800, URZ ;  /* 0x000008000e227897 */ /* 0x000fe2000fffe03f */
[----:B---3--:R-:W-:Y:S01]  /*351e0*/  VIADD R161, R161, 0x7f ;  /* 0x0000007fa1a17836 */ /* 0x008fe20000000000 */
[----:B------:R-:W-:Y:S01]  /*351f0*/  UIADD3.64 UR38, UR14, 0x802, URZ ;  /* 0x000008020e267897 */ /* 0x000fe2000fffe03f */
[C---:B------:R-:W-:Y:S01]  /*35200*/  IMAD R15, R2.reuse, 0x76, RZ ;  /* 0x00000076020f7824 */ /* 0x040fe200078e02ff */
[----:B------:R-:W-:Y:S01]  /*35210*/  UIADD3.64 UR42, UR14, 0x804, URZ ;  /* 0x000008040e2a7897 */ /* 0x000fe2000fffe03f */
[C---:B------:R-:W-:Y:S01]  /*35220*/  IMAD R16, R2.reuse, 0x75, RZ ;  /* 0x0000007502107824 */ /* 0x040fe200078e02ff */
[----:B------:R-:W-:Y:S01]  /*35230*/  SHF.R.S32.HI R160, RZ, 0x1f, R161 ;  /* 0x0000001fffa07819 */ /* 0x000fe200000114a1 */
[C---:B------:R-:W-:Y:S01]  /*35240*/  IMAD R17, R2.reuse, 0x74, RZ ;  /* 0x0000007402117824 */ /* 0x040fe200078e02ff */
[----:B------:R-:W-:Y:S01]  /*35250*/  UIADD3.64 UR16, UR12, 0x2, URZ ;  /* 0x000000020c107897 */ /* 0x000fe2000fffe03f */
[----:B------:R-:W-:Y:S01]  /*35260*/  IMAD R18, R2, 0x73, RZ ;  /* 0x0000007302127824 */ /* 0x000fe200078e02ff */
[----:B------:R-:W-:Y:S01]  /*35270*/  LEA.HI R160, R160, R161, RZ, 0x7 ;  /* 0x000000a1a0a07211 */ /* 0x000fe200078f38ff */
[C---:B------:R-:W-:Y:S01]  /*35280*/  IMAD R19, R2.reuse, 0x72, RZ ;  /* 0x0000007202137824 */ /* 0x040fe200078e02ff */
[----:B------:R-:W-:Y:S01]  /*35290*/  UIADD3.64 UR20, UR12, 0x4, URZ ;  /* 0x000000040c147897 */ /* 0x000fe2000fffe03f */
[C---:B------:R-:W-:Y:S01]  /*352a0*/  IMAD R20, R2.reuse, 0x71, RZ ;  /* 0x0000007102147824 */ /* 0x040fe200078e02ff */
[----:B------:R-:W-:Y:S01]  /*352b0*/  SHF.R.S32.HI R160, RZ, 0x7, R160 ;  /* 0x00000007ffa07819 */ /* 0x000fe200000114a0 */
[C---:B------:R-:W-:Y:S01]  /*352c0*/  IMAD R21, R2.reuse, 0x70, RZ ;  /* 0x0000007002157824 */ /* 0x040fe200078e02ff */
[----:B------:R-:W-:Y:S01]  /*352d0*/  UIADD3.64 UR24, UR12, 0x1fe, URZ ;  /* 0x000001fe0c187897 */ /* 0x000fe2000fffe03f */
[C---:B------:R-:W-:Y:S01]  /*352e0*/  IMAD R22, R2.reuse, 0x6f, RZ ;  /* 0x0000006f02167824 */ /* 0x040fe200078e02ff */
[----:B------:R-:W-:Y:S01]  /*352f0*/  UIADD3.64 UR56, UR12, 0x200, URZ ;  /* 0x000002000c387897 */ /* 0x000fe2000fffe03f */
[C---:B------:R-:W-:Y:S01]  /*35300*/  IMAD R23, R2.reuse, 0x6e, RZ ;  /* 0x0000006e02177824 */ /* 0x040fe200078e02ff */
[----:B------:R-:W-:Y:S01]  /*35310*/  UIADD3.64 UR52, UR12, 0x202, URZ ;  /* 0x000002020c347897 */ /* 0x000fe2000fffe03f */
[----:B------:R-:W-:-:S02]  /*35320*/  IMAD R52, R2, 0x6d, RZ ;  /* 0x0000006d02347824 */ /* 0x000fc400078e02ff */
[C---:B------:R-:W-:Y:S02]  /*35330*/  IMAD R53, R2.reuse, 0x6c, RZ ;  /* 0x0000006c02357824 */ /* 0x040fe400078e02ff */
[C---:B------:R-:W-:Y:S02]  /*35340*/  IMAD R54, R2.reuse, 0x6b, RZ ;  /* 0x0000006b02367824 */ /* 0x040fe400078e02ff */
[C---:B------:R-:W-:Y:S02]  /*35350*/  IMAD R55, R2.reuse, 0x6a, RZ ;  /* 0x0000006a02377824 */ /* 0x040fe400078e02ff */
[C---:B------:R-:W-:Y:S02]  /*35360*/  IMAD R56, R2.reuse, 0x69, RZ ;  /* 0x0000006902387824 */ /* 0x040fe400078e02ff */
[C---:B------:R-:W-:Y:S02]  /*35370*/  IMAD R57, R2.reuse, 0x68, RZ ;  /* 0x0000006802397824 */ /* 0x040fe400078e02ff */
        /* <DEDUP_REMOVED lines=39> */
[C---:B------:R-:W-:Y:S02]  /*355f0*/  IMAD.SHL.U32 R97, R2.reuse, 0x40, RZ ;  /* 0x0000004002617824 */ /* 0x040fe400078e00ff */
        /* <DEDUP_REMOVED lines=31> */
[C---:B------:R-:W-:Y:S02]  /*357f0*/  IMAD.SHL.U32 R129, R2.reuse, 0x20, RZ ;  /* 0x0000002002817824 */ /* 0x040fe400078e00ff */
        /* <DEDUP_REMOVED lines=27> */
[C---:B------:R-:W-:Y:S02]  /*359b0*/  IMAD.SHL.U32 R157, R2.reuse, 0x4, RZ ;  /* 0x00000004029d7824 */ /* 0x040fe400078e00ff */
[C---:B------:R-:W-:Y:S02]  /*359c0*/  IMAD R158, R2.reuse, 0x3, RZ ;  /* 0x00000003029e7824 */ /* 0x040fe400078e02ff */
[C---:B------:R-:W-:Y:S02]  /*359d0*/  IMAD.SHL.U32 R159, R2.reuse, 0x2, RZ ;  /* 0x00000002029f7824 */ /* 0x040fe400078e00ff */
[----:B------:R-:W-:Y:S01]  /*359e0*/  IMAD.SHL.U32 R189, R2, 0x80, RZ ;  /* 0x0000008002bd7824 */ /* 0x000fe200078e00ff */
[-C--:B------:R-:W-:Y:S01]  /*359f0*/  IADD3 R162, P3, R4, R10.reuse, RZ ;  /* 0x0000000a04a27210 */ /* 0x080fe20007f7e0ff */
[----:B------:R-:W-:Y:S01]  /*35a00*/  UIADD3.64 UR48, UR12, 0x204, URZ ;  /* 0x000002040c307897 */ /* 0x000fe2000fffe03f */
[-C--:B------:R-:W-:Y:S01]  /*35a10*/  IADD3 R160, P4, R5, R10.reuse, RZ ;  /* 0x0000000a05a07210 */ /* 0x080fe20007f9e0ff */
[----:B------:R-:W-:Y:S01]  /*35a20*/  UMOV UR31, 0x40000040 ;  /* 0x40000040001f7882 */ /* 0x000fe20000000000 */
[----:B------:R-:W-:Y:S01]  /*35a30*/  IADD3 R161, P5, R6, R10, RZ ;  /* 0x0000000a06a17210 */ /* 0x000fe20007fbe0ff */
[----:B------:R0:W-:Y:S01]  /*35a40*/  STL [R1+0xd1c], R162 ;  /* 0x000d1ca201007387 */ /* 0x0001e20000100800 */
[----:B------:R-:W-:-:S03]  /*35a50*/  UMOV UR29, 0x40000040 ;  /* 0x40000040001d7882 */ /* 0x000fc60000000000 */
[----:B------:R2:W-:Y:S04]  /*35a60*/  STL [R1+0xd24], R160 ;  /* 0x000d24a001007387 */ /* 0x0005e80000100800 */
[----:B------:R3:W-:Y:S01]  /*35a70*/  STL [R1+0xd2c], R161 ;  /* 0x000d2ca101007387 */ /* 0x0007e20000100800 */
[-C--:B0-----:R-:W-:Y:S02]  /*35a80*/  IADD3 R162, P6, R7, R10.reuse, RZ ;  /* 0x0000000a07a27210 */ /* 0x081fe40007fde0ff */
[----:B--2---:R-:W-:-:S03]  /*35a90*/  IADD3 R160, P0, R8, R10, RZ ;  /* 0x0000000a08a07210 */ /* 0x004fc60007f1e0ff */
[----:B------:R0:W-:Y:S01]  /*35aa0*/  STL [R1+0xd34], R162 ;  /* 0x000d34a201007387 */ /* 0x0001e20000100800 */
[----:B---3--:R-:W-:-:S03]  /*35ab0*/  IADD3 R161, P1, R11, R10, RZ ;  /* 0x0000000a0ba17210 */ /* 0x008fc60007f3e0ff */
[----:B------:R2:W-:Y:S04]  /*35ac0*/  STL [R1+0xd3c], R160 ;  /* 0x000d3ca001007387 */ /* 0x0005e80000100800 */
[----:B------:R3:W-:Y:S01]  /*35ad0*/  STL [R1+0xd44], R161 ;  /* 0x000d44a101007387 */ /* 0x0007e20000100800 */
[----:B0-----:R-:W-:Y:S02]  /*35ae0*/  IADD3 R162, P2, R12, R10, RZ ;  /* 0x0000000a0ca27210 */ /* 0x001fe40007f5e0ff */
[----:B--2---:R-:W-:-:S03]  /*35af0*/  LEA.HI.X.SX32 R160, R4, R9, 0x1, P3 ;  /* 0x0000000904a07211 */ /* 0x004fc600018f0eff */
[----:B------:R-:W-:Y:S01]  /*35b00*/  STL [R1+0xd4c], R162 ;  /* 0x000d4ca201007387 */ /* 0x000fe20000100800 */
[-C--:B------:R-:W-:Y:S02]  /*35b10*/  LEA.HI.X.SX32 R4, R5, R9.reuse, 0x1, P4 ;  /* 0x0000000905047211 */ /* 0x080fe400020f0eff */
[-C--:B---3--:R-:W-:Y:S01]  /*35b20*/  IADD3 R161, P3, R13, R10.reuse, RZ ;  /* 0x0000000a0da17210 */ /* 0x088fe20007f7e0ff */
[----:B------:R0:W-:Y:S01]  /*35b30*/  STL [R1+0xd18], R160 ;  /* 0x000d18a001007387 */ /* 0x0001e20000100800 */
[-C--:B------:R-:W-:Y:S02]  /*35b40*/  LEA.HI.X.SX32 R5, R6, R9.reuse, 0x1, P5 ;  /* 0x0000000906057211 */ /* 0x080fe400028f0eff */
[----:B------:R-:W-:Y:S01]  /*35b50*/  LEA.HI.X.SX32 R6, R7, R9, 0x1, P6 ;  /* 0x0000000907067211 */ /* 0x000fe200030f0eff */
[----:B------:R-:W-:Y:S04]  /*35b60*/  STL [R1+0xd54], R161 ;  /* 0x000d54a101007387 */ /* 0x000fe80000100800 */
[----:B------:R2:W-:Y:S01]  /*35b70*/  STL [R1+0xd20], R4 ;  /* 0x000d200401007387 */ /* 0x0005e20000100800 */
[----:B0-----:R-:W-:-:S05]  /*35b80*/  IADD3 R160, P4, R14, R10, RZ ;  /* 0x0000000a0ea07210 */ /* 0x001fca0007f9e0ff */
[----:B------:R-:W-:Y:S01]  /*35b90*/  STL [R1+0xd5c], R160 ;  /* 0x000d5ca001007387 */ /* 0x000fe20000100800 */
[----:B--2---:R-:W-:-:S03]  /*35ba0*/  IADD3 R4, P5, R15, R10, RZ ;  /* 0x0000000a0f047210 */ /* 0x004fc60007fbe0ff */
[----:B------:R0:W-:Y:S04]  /*35bb0*/  STL [R1+0xd28], R5 ;  /* 0x000d280501007387 */ /* 0x0001e80000100800 */
[----:B------:R2:W-:Y:S04]  /*35bc0*/  STL [R1+0xd64], R4 ;  /* 0x000d640401007387 */ /* 0x0005e80000100800 */
[----:B------:R3:W-:Y:S01]  /*35bd0*/  STL [R1+0xd30], R6 ;  /* 0x000d300601007387 */ /* 0x0007e20000100800 */
[----:B0-----:R-:W-:Y:S02]  /*35be0*/  IADD3 R5, P6, R16, R10, RZ ;  /* 0x0000000a10057210 */ /* 0x001fe40007fde0ff */
[----:B--2---:R-:W-:-:S03]  /*35bf0*/  LEA.HI.X.SX32 R4, R8, R9, 0x1, P0 ;  /* 0x0000000908047211 */ /* 0x004fc600000f0eff */
[----:B------:R0:W-:Y:S01]  /*35c00*/  STL [R1+0xd6c], R5 ;  /* 0x000d6c0501007387 */ /* 0x0001e20000100800 */
[----:B------:R-:W-:Y:S02]  /*35c10*/  SHF.R.S32.HI R8, RZ, 0x1f, R189 ;  /* 0x0000001fff087819 */ /* 0x000fe400000114bd */
[-C--:B---3--:R-:W-:Y:S01]  /*35c20*/  IADD3 R6, P0, R17, R10.reuse, RZ ;  /* 0x0000000a11067210 */ /* 0x088fe20007f1e0ff */
[----:B------:R2:W-:Y:S04]  /*35c30*/  STL [R1+0xd38], R4 ;  /* 0x000d380401007387 */ /* 0x0005e80000100800 */
[----:B------:R3:W-:Y:S01]  /*35c40*/  STL [R1+0xd74], R6 ;  /* 0x000d740601007387 */ /* 0x0007e20000100800 */
[----:B0-----:R-:W-:Y:S02]  /*35c50*/  LEA.HI.X.SX32 R5, R11, R9, 0x1, P1 ;  /* 0x000000090b057211 */ /* 0x001fe400008f0eff */
[----:B--2---:R-:W-:-:S03]  /*35c60*/  IADD3 R4, P1, R18, R10, RZ ;  /* 0x0000000a12047210 */ /* 0x004fc60007f3e0ff */
[----:B------:R0:W-:Y:S01]  /*35c70*/  STL [R1+0xd40], R5 ;  /* 0x000d400501007387 */ /* 0x0001e20000100800 */
[----:B---3--:R-:W-:-:S03]  /*35c80*/  LEA.HI.X.SX32 R6, R12, R9, 0x1, P2 ;  /* 0x000000090c067211 */ /* 0x008fc600010f0eff */
[----:B------:R2:W-:Y:S04]  /*35c90*/  STL [R1+0xd7c], R4 ;  /* 0x000d7c0401007387 */ /* 0x0005e80000100800 */
[----:B------:R3:W-:Y:S01]  /*35ca0*/  STL [R1+0xd48], R6 ;  /* 0x000d480601007387 */ /* 0x0007e20000100800 */
[----:B0-----:R-:W-:Y:S02]  /*35cb0*/  IADD3 R5, P2, R19, R10, RZ ;  /* 0x0000000a13057210 */ /* 0x001fe40007f5e0ff */
[----:B--2---:R-:W-:-:S03]  /*35cc0*/  LEA.HI.X.SX32 R4, R13, R9, 0x1, P3 ;  /* 0x000000090d047211 */ /* 0x004fc600018f0eff */
[----:B------:R0:W-:Y:S01]  /*35cd0*/  STL [R1+0xd84], R5 ;  /* 0x000d840501007387 */ /* 0x0001e20000100800 */
[----:B---3--:R-:W-:-:S03]  /*35ce0*/  IADD3 R6, P3, R20, R10, RZ ;  /* 0x0000000a14067210 */ /* 0x008fc60007f7e0ff */
        /* <DEDUP_REMOVED lines=47> */
[----:B------:R-:W-:Y:S02]  /*35fe0*/  CS2R R52, SRZ ;  /* 0x0000000000347805 */ /* 0x000fe4000001ff00 */
[-C--:B---3--:R-:W-:Y:S01]  /*35ff0*/  IADD3 R6, P1, R60, R10.reuse, RZ ;  /* 0x0000000a3c067210 */ /* 0x088fe20007f3e0ff */
[----:B------:R2:W-:Y:S04]  /*36000*/  STL [R1+0xdb0], R4 ;  /* 0x000db00401007387 */ /* 0x0005e80000100800 */
[----:B------:R3:W-:Y:S01]  /*36010*/  STL [R1+0xdec], R6 ;  /* 0x000dec0601007387 */ /* 0x0007e20000100800 */
[----:B0-----:R-:W-:Y:S02]  /*36020*/  LEA.HI.X.SX32 R5, R54, R9, 0x1, P2 ;  /* 0x0000000936057211 */ /* 0x001fe400010f0eff */
[----:B--2---:R-:W-:-:S03]  /*36030*/  IADD3 R4, P2, R61, R10, RZ ;  /* 0x0000000a3d047210 */ /* 0x004fc60007f5e0ff */
[----:B------:R0:W-:Y:S01]  /*36040*/  STL [R1+0xdb8], R5 ;  /* 0x000db80501007387 */ /* 0x0001e20000100800 */
[----:B---3--:R-:W-:-:S03]  /*36050*/  LEA.HI.X.SX32 R6, R55, R9, 0x1, P3 ;  /* 0x0000000937067211 */ /* 0x008fc600018f0eff */
[----:B------:R2:W-:Y:S01]  /*36060*/  STL [R1+0xdf4], R4 ;  /* 0x000df40401007387 */ /* 0x0005e20000100800 */
[----:B------:R-:W-:-:S03]  /*36070*/  CS2R R54, SRZ ;  /* 0x0000000000367805 */ /* 0x000fc6000001ff00 */
[----:B------:R3:W-:Y:S01]  /*36080*/  STL [R1+0xdc0], R6 ;  /* 0x000dc00601007387 */ /* 0x0007e20000100800 */
[----:B0-----:R-:W-:Y:S02]  /*36090*/  IADD3 R5, P3, R62, R10, RZ ;  /* 0x0000000a3e057210 */ /* 0x001fe40007f7e0ff */
[----:B--2---:R-:W-:-:S03]  /*360a0*/  LEA.HI.X.SX32 R4, R56, R9, 0x1, P4 ;  /* 0x0000000938047211 */ /* 0x004fc600020f0eff */
[----:B------:R0:W-:Y:S01]  /*360b0*/  STL [R1+0xdfc], R5 ;  /* 0x000dfc0501007387 */ /* 0x0001e20000100800 */
[----:B---3--:R-:W-:-:S03]  /*360c0*/  IADD3 R6, P4, R63, R10, RZ ;  /* 0x0000000a3f067210 */ /* 0x008fc60007f9e0ff */
[----:B------:R2:W-:Y:S04]  /*360d0*/  STL [R1+0xdc8], R4 ;  /* 0x000dc80401007387 */ /* 0x0005e80000100800 */
[----:B------:R3:W-:Y:S01]  /*360e0*/  STL [R1+0xe04], R6 ;  /* 0x000e040601007387 */ /* 0x0007e20000100800 */
[-C--:B0-----:R-:W-:Y:S02]  /*360f0*/  LEA.HI.X.SX32 R5, R57, R9.reuse, 0x1, P5 ;  /* 0x0000000939057211 */ /* 0x081fe400028f0eff */
[----:B------:R-:W-:Y:S02]  /*36100*/  CS2R R56, SRZ ;  /* 0x0000000000387805 */ /* 0x000fe4000001ff00 */
[----:B--2---:R-:W-:Y:S01]  /*36110*/  IADD3 R4, P5, R64, R10, RZ ;  /* 0x0000000a40047210 */ /* 0x004fe20007fbe0ff */
        /* <DEDUP_REMOVED lines=433> */
[----:B------:R2:W-:Y:S01]  /*37c30*/  STL [R1+0x110c], R4 ;  /* 0x00110c0401007387 */ /* 0x0005e20000100800 */
[----:B------:R-:W-:-:S03]  /*37c40*/  LEA.HI.X.SX32 R2, R2, R9, 0x1, P3 ;  /* 0x0000000902027211 */ /* 0x000fc600018f0eff */
[----:B------:R3:W-:Y:S01]  /*37c50*/  STL [R1+0x10d8], R6 ;  /* 0x0010d80601007387 */ /* 0x0007e20000100800 */
[-C--:B0-----:R-:W-:Y:S02]  /*37c60*/  LEA.HI.X.SX32 R5, R155, R9.reuse, 0x1, P5 ;  /* 0x000000099b057211 */ /* 0x081fe400028f0eff */
[----:B--2---:R-:W-:-:S03]  /*37c70*/  LEA.HI.X.SX32 R4, R156, R9, 0x1, P6 ;  /* 0x000000099c047211 */ /* 0x004fc600030f0eff */
[----:B------:R0:W-:Y:S01]  /*37c80*/  STL [R1+0x10e0], R5 ;  /* 0x0010e00501007387 */ /* 0x0001e20000100800 */
[----:B---3--:R-:W-:-:S03]  /*37c90*/  LEA.HI.X.SX32 R6, R157, R9, 0x1, P0 ;  /* 0x000000099d067211 */ /* 0x008fc600000f0eff */
[----:B------:R2:W-:Y:S04]  /*37ca0*/  STL [R1+0x10e8], R4 ;  /* 0x0010e80401007387 */ /* 0x0005e80000100800 */
[----:B------:R-:W-:Y:S01]  /*37cb0*/  STL [R1+0x10f0], R6 ;  /* 0x0010f00601007387 */ /* 0x000fe20000100800 */
[-C--:B0-----:R-:W-:Y:S02]  /*37cc0*/  LEA.HI.X.SX32 R5, R158, R9.reuse, 0x1, P1 ;  /* 0x000000099e057211 */ /* 0x081fe400008f0eff */
[----:B--2---:R-:W-:-:S03]  /*37cd0*/  LEA.HI.X.SX32 R4, R159, R9, 0x1, P2 ;  /* 0x000000099f047211 */ /* 0x004fc600010f0eff */
[----:B------:R0:W-:Y:S04]  /*37ce0*/  STL [R1+0x10f8], R5 ;  /* 0x0010f80501007387 */ /* 0x0001e80000100800 */
[----:B------:R2:W-:Y:S04]  /*37cf0*/  STL [R1+0x1100], R4 ;  /* 0x0011000401007387 */ /* 0x0005e80000100800 */
[----:B------:R3:W-:Y:S01]  /*37d00*/  STL [R1+0x1108], R2 ;  /* 0x0011080201007387 */ /* 0x0007e20000100800 */
[C---:B0-----:R-:W-:Y:S02]  /*37d10*/  LOP3.LUT R5, R3.reuse, 0x20, RZ, 0x3c, !PT ;  /* 0x0000002003057812 */ /* 0x041fe400078e3cff */
[----:B--2---:R-:W-:-:S02]  /*37d20*/  LOP3.LUT R4, R3, 0x30, RZ, 0x3c, !PT ;  /* 0x0000003003047812 */ /* 0x004fc400078e3cff */
[----:B---3--:R-:W-:-:S05]  /*37d30*/  LOP3.LUT R2, R3, 0x10, RZ, 0x3c, !PT ;  /* 0x0000001003027812 */ /* 0x008fca00078e3cff */
[----:B------:R0:W-:Y:S04]  /*37d40*/  STL [R1+0x1d4c], R2 ;  /* 0x001d4c0201007387 */ /* 0x0001e80000100800 */
[----:B------:R2:W-:Y:S04]  /*37d50*/  STL [R1+0x1d48], R5 ;  /* 0x001d480501007387 */ /* 0x0005e80000100800 */
[----:B------:R3:W-:Y:S01]  /*37d60*/  STL [R1+0x1d44], R4 ;  /* 0x001d440401007387 */ /* 0x0007e20000100800 */
[C---:B0-----:R-:W-:Y:S02]  /*37d70*/  LOP3.LUT R2, R3.reuse, 0x40, RZ, 0x3c, !PT ;  /* 0x0000004003027812 */ /* 0x041fe400078e3cff */
[----:B--2---:R-:W-:-:S03]  /*37d80*/  LOP3.LUT R5, R3, 0x50, RZ, 0x3c, !PT ;  /* 0x0000005003057812 */ /* 0x004fc600078e3cff */
[----:B------:R0:W-:Y:S01]  /*37d90*/  STL [R1+0x1d40], R2 ;  /* 0x001d400201007387 */ /* 0x0001e20000100800 */
[----:B---3--:R-:W-:-:S03]  /*37da0*/  LOP3.LUT R4, R3, 0x60, RZ, 0x3c, !PT ;  /* 0x0000006003047812 */ /* 0x008fc600078e3cff */
[----:B------:R1:W-:Y:S04]  /*37db0*/  STL [R1+0x1d3c], R5 ;  /* 0x001d3c0501007387 */ /* 0x0003e80000100800 */
[----:B------:R1:W-:Y:S01]  /*37dc0*/  STL [R1+0x1d38], R4 ;  /* 0x001d380401007387 */ /* 0x0003e20000100800 */
[----:B0-----:R-:W-:-:S05]  /*37dd0*/  LOP3.LUT R2, R3, 0x70, RZ, 0x3c, !PT ;  /* 0x0000007003027812 */ /* 0x001fca00078e3cff */
[----:B------:R1:W-:Y:S02]  /*37de0*/  STL [R1+0x1d34], R2 ;  /* 0x001d340201007387 */ /* 0x0003e40000100800 */
.L_x_2:
[----:B-1----:R-:W2:Y:S01]  /*37df0*/  LDL R4, [R1+0x930] ;  /* 0x0009300001047983 */ /* 0x002ea20000100800 */
[----:B0-----:R-:W2:Y:S03]  /*37e00*/  LDC R2, c[0x0][0x230] ;  /* 0x00008c00ff027b82 */ /* 0x001ea60000000800 */
        /* <DEDUP_REMOVED lines=213> */
[----:B------:R-:W-:Y:S04]  /*38b60*/  STL [R1+0x2214], R28 ;  /* 0x0022141c01007387 */ /* 0x000fe80000100800 */
[----:B------:R-:W-:Y:S04]  /*38b70*/  STL [R1+0x2210], R29 ;  /* 0x0022101d01007387 */ /* 0x000fe80000100800 */
[----:B------:R-:W-:Y:S04]  /*38b80*/  STL [R1+0x2528], R29 ;  /* 0x0025281d01007387 */ /* 0x000fe80000100800 */
[----:B------:R0:W-:Y:S04]  /*38b90*/  STL [R1+0x220c], R26 ;  /* 0x00220c1a01007387 */ /* 0x0001e80000100800 */
[----:B0-----:R-:W4:Y:S04]  /*38ba0*/  LDL R26, [R1+0x1108] ;  /* 0x00110800011a7983 */ /* 0x001f280000100800 */
[----:B------:R-:W-:Y:S04]  /*38bb0*/  STL [R1+0x2208], R27 ;  /* 0x0022081b01007387 */ /* 0x000fe80000100800 */
[----:B------:R-:W-:Y:S04]  /*38bc0*/  STL [R1+0x2204], R24 ;  /* 0x0022041801007387 */ /* 0x000fe80000100800 */
[----:B------:R-:W-:Y:S04]  /*38bd0*/  STL [R1+0x2200], R25 ;  /* 0x0022001901007387 */ /* 0x000fe80000100800 */
[----:B------:R-:W-:Y:S04]  /*38be0*/  STL [R1+0x1dcc], R125 ;  /* 0x001dcc7d01007387 */ /* 0x000fe80000100800 */
[----:B------:R-:W-:Y:S04]  /*38bf0*/  STL [R1+0x1dc8], R126 ;  /* 0x001dc87e01007387 */ /* 0x000fe80000100800 */
[----:B------:R-:W-:Y:S01]  /*38c00*/  STL [R1+0x1dc4], R127 ;  /* 0x001dc47f01007387 */ /* 0x000fe20000100800 */
[----:B--2---:R-:W-:-:S03]  /*38c10*/  IMAD R2, R4, -0x80, R2 ;  /* 0xffffff8004027824 */ /* 0x004fc600078e0202 */
[----:B------:R-:W-:Y:S04]  /*38c20*/  STL [R1+0x1dc0], R128 ;  /* 0x001dc08001007387 */ /* 0x000fe80000100800 */
[----:B------:R-:W-:Y:S04]  /*38c30*/  STL [R1+0x1dbc], R129 ;  /* 0x001dbc8101007387 */ /* 0x000fe80000100800 */
[----:B------:R-:W-:Y:S04]  /*38c40*/  STL [R1+0x1db8], R130 ;  /* 0x001db88201007387 */ /* 0x000fe80000100800 */
[----:B------:R0:W-:Y:S01]  /*38c50*/  STL [R1+0x1db4], R131 ;  /* 0x001db48301007387 */ /* 0x0001e20000100800 */
[----:B------:R-:W-:-:S03]  /*38c60*/  ISETP.GT.AND P4, PT, R2, RZ, PT ;  /* 0x000000ff0200720c */ /* 0x000fc60003f84270 */
[----:B0-----:R-:W2:Y:S04]  /*38c70*/  LDL.LU R131, [R1+0x1844] ;  /* 0x0018440001837983 */ /* 0x001ea80000300800 */
[----:B------:R-:W-:Y:S04]  /*38c80*/  STL [R1+0x1db0], R132 ;  /* 0x001db08401007387 */ /* 0x000fe80000100800 */
[----:B------:R-:W-:Y:S04]  /*38c90*/  STL [R1+0x1dac], R133 ;  /* 0x001dac8501007387 */ /* 0x000fe80000100800 */
[----:B------:R-:W-:Y:S04]  /*38ca0*/  STL [R1+0x1da8], R134 ;  /* 0x001da88601007387 */ /* 0x000fe80000100800 */
[----:B------:R-:W-:Y:S04]  /*38cb0*/  STL [R1+0x1da4], R135 ;  /* 0x001da48701007387 */ /* 0x000fe80000100800 */
[----:B------:R0:W-:Y:S01]  /*38cc0*/  STL [R1+0x1da0], R136 ;  /* 0x001da08801007387 */ /* 0x0001e20000100800 */
[----:B------:R-:W-:-:S03]  /*38cd0*/  ISETP.GT.AND P5, PT, R2, 0x1, PT ;  /* 0x000000010200780c */ /* 0x000fc60003fa4270 */
[----:B0-----:R-:W2:Y:S04]  /*38ce0*/  LDL.LU R136, [R1+0x1808] ;  /* 0x0018080001887983 */ /* 0x001ea80000300800 */
[----:B------:R-:W-:Y:S04]  /*38cf0*/  STL [R1+0x1d9c], R137 ;  /* 0x001d9c8901007387 */ /* 0x000fe80000100800 */
[----:B------:R-:W-:Y:S04]  /*38d00*/  STL [R1+0x1d98], R138 ;  /* 0x001d988a01007387 */ /* 0x000fe80000100800 */
[----:B------:R-:W-:Y:S04]  /*38d10*/  STL [R1+0x1d94], R139 ;  /* 0x001d948b01007387 */ /* 0x000fe80000100800 */
[----:B------:R-:W-:Y:S04]  /*38d20*/  STL [R1+0x1d90], R140 ;  /* 0x001d908c01007387 */ /* 0x000fe80000100800 */
[----:B------:R-:W-:Y:S04]  /*38d30*/  STL [R1+0x1d8c], R141 ;  /* 0x001d8c8d01007387 */ /* 0x000fe80000100800 */
[----:B------:R-:W-:Y:S01]  /*38d40*/  STL [R1+0x1d88], R142 ;  /* 0x001d888e01007387 */ /* 0x000fe20000100800 */
[----:B------:R-:W-:-:S03]  /*38d50*/  PRMT R23, RZ, 0x7610, R23 ;  /* 0x00007610ff177816 */ /* 0x000fc60000000017 */
[----:B------:R-:W-:Y:S01]  /*38d60*/  STL [R1+0x1d84], R143 ;  /* 0x001d848f01007387 */ /* 0x000fe20000100800 */
[----:B------:R-:W-:-:S03]  /*38d70*/  @P4 IMAD.MOV.U32 R4, RZ, RZ, R10 ;  /* 0x000000ffff044224 */ /* 0x000fc600078e000a */
[----:B------:R-:W-:Y:S01]  /*38d80*/  STL [R1+0x1d80], R144 ;  /* 0x001d809001007387 */ /* 0x000fe20000100800 */
[----:B------:R-:W-:-:S03]  /*38d90*/  @P4 IMAD.MOV.U32 R5, RZ, RZ, R9 ;  /* 0x000000ffff054224 */ /* 0x000fc600078e0009 */
[----:B------:R-:W-:Y:S04]  /*38da0*/  STL [R1+0x1d7c], R145 ;  /* 0x001d7c9101007387 */ /* 0x000fe80000100800 */
[----:B------:R-:W-:Y:S04]  /*38db0*/  STL [R1+0x1d78], R146 ;  /* 0x001d789201007387 */ /* 0x000fe80000100800 */
[----:B------:R0:W-:Y:S01]  /*38dc0*/  STL [R1+0x1d74], R147 ;  /* 0x001d749301007387 */ /* 0x0001e20000100800 */
[----:B------:R-:W-:-:S03]  /*38dd0*/  PRMT R152, RZ, 0x7610, R152 ;  /* 0x00007610ff987816 */ /* 0x000fc60000000098 */
[----:B------:R3:W2:Y:S04]  /*38de0*/  @P4 LDG.E.U8 R23, desc[UR6][R4.64] ;  /* 0x0000000604174981 */ /* 0x0006a8000c1e1100 */
[----:B0-----:R-:W2:Y:S01]  /*38df0*/  LDL.LU R147, [R1+0x1804] ;  /* 0x0018040001937983 */ /* 0x001ea20000300800 */
[C---:B------:R-:W-:Y:S02]  /*38e00*/  ISETP.GT.AND P1, PT, R2.reuse, 0x2, PT ;  /* 0x000000020200780c */ /* 0x040fe40003f24270 */
[----:B------:R-:W-:Y:S01]  /*38e10*/  PRMT R20, RZ, 0x7610, R20 ;  /* 0x00007610ff147816 */ /* 0x000fe20000000014 */
[----:B------:R-:W-:Y:S01]  /*38e20*/  STL [R1+0x1d70], R148 ;  /* 0x001d709401007387 */ /* 0x000fe20000100800 */
[C---:B------:R-:W-:Y:S02]  /*38e30*/  ISETP.GT.AND P2, PT, R2.reuse, 0x3, PT ;  /* 0x000000030200780c */ /* 0x040fe40003f44270 */
[----:B------:R-:W-:Y:S01]  /*38e40*/  PRMT R21, RZ, 0x7610, R21 ;  /* 0x00007610ff157816 */ /* 0x000fe20000000015 */
[----:B------:R-:W-:Y:S01]  /*38e50*/  STL [R1+0x1d6c], R149 ;  /* 0x001d6c9501007387 */ /* 0x000fe20000100800 */
[----:B------:R-:W-:-:S03]  /*38e60*/  ISETP.GT.AND P3, PT, R2, 0x4, PT ;  /* 0x000000040200780c */ /* 0x000fc60003f64270 */
[----:B------:R-:W-:Y:S04]  /*38e70*/  STL [R1+0x1d68], R150 ;  /* 0x001d689601007387 */ /* 0x000fe80000100800 */
[----:B------:R-:W-:Y:S04]  /*38e80*/  STL [R1+0x1d64], R151 ;  /* 0x001d649701007387 */ /* 0x000fe80000100800 */
[----:B-----5:R-:W-:Y:S04]  /*38e90*/  STL [R1+0x1d58], R0 ;  /* 0x001d580001007387 */ /* 0x020fe80000100800 */
[----:B------:R-:W-:Y:S04]  /*38ea0*/  STL [R1+0x1fd4], R10 ;  /* 0x001fd40a01007387 */ /* 0x000fe80000100800 */
[----:B------:R0:W-:Y:S01]  /*38eb0*/  STL [R1+0x1fd0], R9 ;  /* 0x001fd00901007387 */ /* 0x0001e20000100800 */
[----:B------:R-:W1:Y:S01]  /*38ec0*/  S2R R3, SR_TID.X ;  /* 0x0000000000037919 */ /* 0x000e620000002100 */
[----:B---3--:R-:W-:-:S02]  /*38ed0*/  @P5 IMAD.MOV.U32 R4, RZ, RZ, R33 ;  /* 0x000000ffff045224 */ /* 0x008fc400078e0021 */
[----:B------:R-:W-:Y:S01]  /*38ee0*/  STL [R1+0x252c], R33 ;  /* 0x00252c2101007387 */ /* 0x000fe20000100800 */
[----:B----4-:R-:W-:Y:S01]  /*38ef0*/  @P5 IMAD.MOV.U32 R5, RZ, RZ, R26 ;  /* 0x000000ffff055224 */ /* 0x010fe200078e001a */
[----:B------:R-:W-:Y:S02]  /*38f00*/  PRMT R22, RZ, 0x7610, R22 ;  /* 0x00007610ff167816 */ /* 0x000fe40000000016 */
[----:B------:R-:W3:Y:S01]  /*38f10*/  LDL.LU R26, [R1+0x10e4] ;  /* 0x0010e400011a7983 */ /* 0x000ee20000300800 */
[----:B------:R-:W-:Y:S02]  /*38f20*/  ISETP.GT.AND P4, PT, R2, 0x5, PT ;  /* 0x000000050200780c */ /* 0x000fe40003f84270 */
[----:B------:R-:W-:Y:S01]  /*38f30*/  PRMT R18, RZ, 0x7610, R18 ;  /* 0x00007610ff127816 */ /* 0x000fe20000000012 */
[----:B0-----:R-:W4:Y:S01]  /*38f40*/  LDL.LU R9, [R1+0x10ec] ;  /* 0x0010ec0001097983 */ /* 0x001f220000300800 */
[----:B------:R-:W-:Y:S02]  /*38f50*/  PRMT R19, RZ, 0x7610, R19 ;  /* 0x00007610ff137816 */ /* 0x000fe40000000013 */
[----:B------:R-:W-:Y:S01]  /*38f60*/  PRMT R15, RZ, 0x7610, R15 ;  /* 0x00007610ff0f7816 */ /* 0x000fe2000000000f */
[----:B------:R0:W2:Y:S01]  /*38f70*/  @P5 LDG.E.U8 R152, desc[UR6][R4.64] ;  /* 0x0000000604985981 */ /* 0x0000a2000c1e1100 */
[----:B------:R-:W-:-:S02]  /*38f80*/  PRMT R16, RZ, 0x7610, R16 ;  /* 0x00007610ff107816 */ /* 0x000fc40000000010 */
[----:B------:R-:W-:Y:S02]  /*38f90*/  PRMT R17, RZ, 0x7610, R17 ;  /* 0x00007610ff117816 */ /* 0x000fe40000000011 */
[----:B------:R-:W-:Y:S02]  /*38fa0*/  PRMT R13, RZ, 0x7610, R13 ;  /* 0x00007610ff0d7816 */ /* 0x000fe4000000000d */
[----:B------:R-:W-:Y:S02]  /*38fb0*/  PRMT R14, RZ, 0x7610, R14 ;  /* 0x00007610ff0e7816 */ /* 0x000fe4000000000e */
[----:B------:R-:W-:Y:S01]  /*38fc0*/  PRMT R7, RZ, 0x7610, R7 ;  /* 0x00007610ff077816 */ /* 0x000fe20000000007 */
[----:B------:R-:W0:Y:S01]  /*38fd0*/  LDL R4, [R1+0x1100] ;  /* 0x0011000001047983 */ /* 0x000e220000100800 */
[----:B------:R-:W-:Y:S02]  /*38fe0*/  PRMT R11, RZ, 0x7610, R11 ;  /* 0x00007610ff0b7816 */ /* 0x000fe4000000000b */
[----:B------:R-:W-:Y:S01]  /*38ff0*/  PRMT R12, RZ, 0x7610, R12 ;  /* 0x00007610ff0c7816 */ /* 0x000fe2000000000c */
[----:B------:R-:W0:Y:S01]  /*39000*/  LDL R5, [R1+0x1104] ;  /* 0x0011040001057983 */ /* 0x000e220000100800 */
[----:B------:R-:W-:-:S02]  /*39010*/  PRMT R6, RZ, 0x7610, R6 ;  /* 0x00007610ff067816 */ /* 0x000fc40000000006 */
[----:B------:R-:W-:Y:S02]  /*39020*/  PRMT R168, RZ, 0x7610, R168 ;  /* 0x00007610ffa87816 */ /* 0x000fe400000000a8 */
[----:B------:R-:W-:Y:S02]  /*39030*/  PRMT R165, RZ, 0x7610, R165 ;  /* 0x00007610ffa57816 */ /* 0x000fe400000000a5 */
[----:B------:R-:W-:Y:S02]  /*39040*/  PRMT R166, RZ, 0x7610, R166 ;  /* 0x00007610ffa67816 */ /* 0x000fe400000000a6 */
[----:B------:R-:W-:Y:S02]  /*39050*/  PRMT R167, RZ, 0x7610, R167 ;  /* 0x00007610ffa77816 */ /* 0x000fe400000000a7 */
[----:B------:R-:W-:Y:S02]  /*39060*/  PRMT R163, RZ, 0x7610, R163 ;  /* 0x00007610ffa37816 */ /* 0x000fe400000000a3 */
        /* <DEDUP_REMOVED lines=73> */
[----:B-1----:R-:W-:Y:S02]  /*39500*/  LOP3.LUT R3, R3, 0x7f, RZ, 0xc0, !PT ;  /* 0x0000007f03037812 */ /* 0x002fe400078ec0ff */
[----:B------:R-:W-:Y:S02]  /*39510*/  ISETP.GT.AND P5, PT, R2, 0x6, PT ;  /* 0x000000060200780c */ /* 0x000fe40003fa4270 */
[----:B------:R-:W-:Y:S02]  /*39520*/  ISETP.GE.AND P0, PT, R3, R2, PT ;  /* 0x000000020300720c */ /* 0x000fe40003f06270 */
[----:B0-----:R-:W-:-:S04]  /*39530*/  @P1 LOP3.LUT R5, R5, R4, RZ, 0x3c, !PT ;  /* 0x0000000405051212 */ /* 0x001fc800078e3cff */
[----:B------:R-:W-:-:S04]  /*39540*/  @P1 LOP3.LUT R4, R5, R4, RZ, 0x3c, !PT ;  /* 0x0000000405041212 */ /* 0x000fc800078e3cff */
[----:B------:R-:W-:-:S05]  /*39550*/  @P1 LOP3.LUT R5, R5, R4, RZ, 0x3c, !PT ;  /* 0x0000000405051212 */ /* 0x000fca00078e3cff */
[----:B------:R0:W2:Y:S04]  /*39560*/  @P1 LDG.E.U8 R20, desc[UR6][R4.64] ;  /* 0x0000000604141981 */ /* 0x0000a8000c1e1100 */
[----:B------:R-:W0:Y:S04]  /*39570*/  LDL R4, [R1+0x10f8] ;  /* 0x0010f80001047983 */ /* 0x000e280000100800 */
[----:B------:R-:W0:Y:S02]  /*39580*/  LDL R5, [R1+0x10fc] ;  /* 0x0010fc0001057983 */ /* 0x000e240000100800 */
        /* <DEDUP_REMOVED lines=10> */
[----:B------:R-:W3:Y:S01]  /*39630*/  LDL R5, [R1+0x10e8] ;  /* 0x0010e80001057983 */ /* 0x000ee20000100800 */
[----:B----4-:R-:W-:-:S03]  /*39640*/  @P4 IMAD.MOV.U32 R4, RZ, RZ, R9 ;  /* 0x000000ffff044224 */ /* 0x010fc600078e0009 */
[----:B------:R-:W-:Y:S04]  /*39650*/  STL [R1+0x21d8], R9 ;  /* 0x0021d80901007387 */ /* 0x000fe80000100800 */
[----:B------:R-:W-:Y:S04]  /*39660*/  STL [R1+0x2530], R9 ;  /* 0x0025300901007387 */ /* 0x000fe80000100800 */
[----:B---3--:R0:W3:Y:S04]  /*39670*/  @P4 LDG.E.U8 R18, desc[UR6][R4.64] ;  /* 0x0000000604124981 */ /* 0x0080e8000c1e1100 */
[----:B------:R-:W4:Y:S01]  /*39680*/  LDL R5, [R1+0x10e0] ;  /* 0x0010e00001057983 */ /* 0x000f220000100800 */
[----:B0-----:R-:W-:-:S03]  /*39690*/  @P5 IMAD.MOV.U32 R4, RZ, RZ, R26 ;  /* 0x000000ffff045224 */ /* 0x001fc600078e001a */
[----:B------:R-:W-:Y:S01]  /*396a0*/  STL [R1+0x2534], R26 ;  /* 0x0025341a01007387 */ /* 0x000fe20000100800 */
[----:B------:R-:W-:-:S03]  /*396b0*/  ISETP.GT.AND P1, PT, R2, 0x7, PT ;  /* 0x000000070200780c */ /* 0x000fc60003f24270 */
[----:B----4-:R0:W4:Y:S04]  /*396c0*/  @P5 LDG.E.U8 R19, desc[UR6][R4.64] ;  /* 0x0000000604135981 */ /* 0x010128000c1e1100 */
[----:B------:R-:W0:Y:S04]  /*396d0*/  LDL R4, [R1+0x10d8] ;  /* 0x0010d80001047983 */ /* 0x000e280000100800 */
[----:B------:R-:W0:Y:S02]  /*396e0*/  LDL R5, [R1+0x10dc] ;  /* 0x0010dc0001057983 */ /* 0x000e240000100800 */
[----:B0-----:R-:W-:-:S04]  /*396f0*/  @P1 LOP3.LUT R5, R5, R4, RZ, 0x3c, !PT ;  /* 0x0000000405051212 */ /* 0x001fc800078e3cff */
[----:B------:R-:W-:-:S04]  /*39700*/  @P1 LOP3.LUT R4, R5, R4, RZ, 0x3c, !PT ;  /* 0x0000000405041212 */ /* 0x000fc800078e3cff */
[----:B------:R-:W-:-:S05]  /*39710*/  @P1 LOP3.LUT R5, R5, R4, RZ, 0x3c, !PT ;  /* 0x0000000405051212 */ /* 0x000fca00078e3cff */
[----:B------:R0:W3:Y:S04]  /*39720*/  @P1 LDG.E.U8 R15, desc[UR6][R4.64] ;  /* 0x00000006040f1981 */ /* 0x0000e8000c1e1100 */
[----:B------:R-:W0:Y:S04]  /*39730*/  LDL R4, [R1+0x10d0] ;  /* 0x0010d00001047983 */ /* 0x000e280000100800 */
[----:B------:R-:W0:Y:S01]  /*39740*/  LDL R5, [R1+0x10d4] ;  /* 0x0010d40001057983 */ /* 0x000e220000100800 */
[----:B------:R-:W-:-:S13]  /*39750*/  ISETP.GT.AND P2, PT, R2, 0x8, PT ;  /* 0x000000080200780c */ /* 0x000fda0003f44270 */
        /* <DEDUP_REMOVED lines=395> */
[----:B------:R-:W2:Y:S01]  /*3b010*/  @P2 LDG.E.U8 R220, desc[UR6][R4.64] ;  /* 0x0000000604dc2981 */ /* 0x000ea2000c1e1100 */
[----:B------:R-:W-:-:S03]  /*3b020*/  ISETP.GT.AND P5, PT, R2, 0x41, PT ;  /* 0x000000410200780c */ /* 0x000fc60003fa4270 */
[----:B--2---:R0:W-:Y:S04]  /*3b030*/  STL [R1+0x670], R220 ;  /* 0x000670dc01007387 */ /* 0x0041e80000100800 */
[----:B0-----:R-:W2:Y:S04]  /*3b040*/  LDL.LU R220, [R1+0x258c] ;  /* 0x00258c0001dc7983 */ /* 0x001ea80000300800 */
[----:B------:R-:W4:Y:S04]  /*3b050*/  LDL R4, [R1+0xf08] ;  /* 0x000f080001047983 */ /* 0x000f280000100800 */
[----:B------:R-:W4:Y:S02]  /*3b060*/  LDL R5, [R1+0xf0c] ;  /* 0x000f0c0001057983 */ /* 0x000f240000100800 */
[----:B----4-:R-:W-:-:S04]  /*3b070*/  @P5 LOP3.LUT R5, R5, R4, RZ, 0x3c, !PT ;  /* 0x0000000405055212 */ /* 0x010fc800078e3cff */
[----:B------:R-:W-:-:S04]  /*3b080*/  @P5 LOP3.LUT R4, R5, R4, RZ, 0x3c, !PT ;  /* 0x0000000405045212 */ /* 0x000fc800078e3cff */
[----:B------:R-:W-:-:S05]  /*3b090*/  @P5 LOP3.LUT R5, R5, R4, RZ, 0x3c, !PT ;  /* 0x0000000405055212 */ /* 0x000fca00078e3cff */
[----:B------:R-:W4:Y:S01]  /*3b0a0*/  @P5 LDG.E.U8 R219, desc[UR6][R4.64] ;  /* 0x0000000604db5981 */ /* 0x000f22000c1e1100 */
[----:B------:R-:W-:-:S03]  /*3b0b0*/  ISETP.GT.AND P4, PT, R2, 0x42, PT ;  /* 0x000000420200780c */ /* 0x000fc60003f84270 */
[----:B----4-:R0:W-:Y:S04]  /*3b0c0*/  STL [R1+0x668], R219 ;  /* 0x000668db01007387 */ /* 0x0101e80000100800 */
[----:B0-----:R-:W4:Y:S04]  /*3b0d0*/  LDL.LU R219, [R1+0x2588] ;  /* 0x0025880001db7983 */ /* 0x001f280000300800 */
[----:B------:R-:W3:Y:S04]  /*3b0e0*/  LDL R4, [R1+0xf00] ;  /* 0x000f000001047983 */ /* 0x000ee80000100800 */
[----:B------:R-:W3:Y:S02]  /*3b0f0*/  LDL R5, [R1+0xf04] ;  /* 0x000f040001057983 */ /* 0x000ee40000100800 */
[----:B---3--:R-:W-:-:S04]  /*3b100*/  @P4 LOP3.LUT R5, R5, R4, RZ, 0x3c, !PT ;  /* 0x0000000405054212 */ /* 0x008fc800078e3cff */
        /* <DEDUP_REMOVED lines=25> */
[----:B------:R0:W4:Y:S04]  /*3b2a0*/  @P2 LDG.E.U8 R149, desc[UR6][R4.64] ;  /* 0x0000000604952981 */ /* 0x000128000c1e1100 */
[----:B------:R-:W0:Y:S04]  /*3b2b0*/  LDL R4, [R1+0xee0] ;  /* 0x000ee00001047983 */ /* 0x000e280000100800 */
[----:B------:R-:W0:Y:S01]  /*3b2c0*/  LDL R5, [R1+0xee4] ;  /* 0x000ee40001057983 */ /* 0x000e220000100800 */
[----:B------:R-:W-:-:S13]  /*3b2d0*/  ISETP.GT.AND P5, PT, R2, 0x46, PT ;  /* 0x000000460200780c */ /* 0x000fda0003fa4270 */
[----:B0-----:R-:W-:-:S04]  /*3b2e0*/  @P5 LOP3.LUT R5, R5, R4, RZ, 0x3c, !PT ;  /* 0x0000000405055212 */ /* 0x001fc800078e3cff */
[----:B------:R-:W-:-:S04]  /*3b2f0*/  @P5 LOP3.LUT R4, R5, R4, RZ, 0x3c, !PT ;  /* 0x0000000405045212 */ /* 0x000fc800078e3cff */
[----:B------:R-:W-:-:S05]  /*3b300*/  @P5 LOP3.LUT R5, R5, R4, RZ, 0x3c, !PT ;  /* 0x0000000405055212 */ /* 0x000fca00078e3cff */
[----:B------:R-:W3:Y:S04]  /*3b310*/  @P5 LDG.E.U8 R217, desc[UR6][R4.64] ;  /* 0x0000000604d95981 */ /* 0x000ee8000c1e1100 */
[----:B----4-:R0:W-:Y:S04]  /*3b320*/  STL [R1+0x664], R149 ;  /* 0x0006649501007387 */ /* 0x0101e80000100800 */
[----:B0-----:R-:W4:Y:S04]  /*3b330*/  LDL R149, [R1+0xec4] ;  /* 0x000ec40001957983 */ /* 0x001f280000100800 */
[----:B---3--:R0:W-:Y:S04]  /*3b340*/  STL [R1+0x654], R217 ;  /* 0x000654d901007387 */ /* 0x0081e80000100800 */
[----:B0-----:R-:W3:Y:S04]  /*3b350*/  LDL.LU R217, [R1+0x2580] ;  /* 0x0025800001d97983 */ /* 0x001ee80000300800 */
[----:B------:R-:W2:Y:S04]  /*3b360*/  LDL R4, [R1+0xed8] ;  /* 0x000ed80001047983 */ /* 0x000ea80000100800 */
[----:B------:R-:W2:Y:S01]  /*3b370*/  LDL R5, [R1+0xedc] ;  /* 0x000edc0001057983 */ /* 0x000ea20000100800 */
[----:B------:R-:W-:-:S13]  /*3b380*/  ISETP.GT.AND P4, PT, R2, 0x47, PT ;  /* 0x000000470200780c */ /* 0x000fda0003f84270 */
[----:B--2---:R-:W-:-:S04]  /*3b390*/  @P4 LOP3.LUT R5, R5, R4, RZ, 0x3c, !PT ;  /* 0x0000000405054212 */ /* 0x004fc800078e3cff */
        /* <DEDUP_REMOVED lines=16> */
[----:B------:R-:W3:Y:S01]  /*3b4a0*/  LDL R5, [R1+0xecc] ;  /* 0x000ecc0001057983 */ /* 0x000ee20000100800 */
[----:B------:R-:W-:-:S02]  /*3b4b0*/  ISETP.GT.AND P2, PT, R2, 0x4a, PT ;  /* 0x0000004a0200780c */ /* 0x000fc40003f44270 */
[----:B---3--:R-:W-:-:S04]  /*3b4c0*/  @P3 LOP3.LUT R5, R5, R4, RZ, 0x3c, !PT ;  /* 0x0000000405053212 */ /* 0x008fc800078e3cff */
[----:B------:R-:W-:-:S04]  /*3b4d0*/  @P3 LOP3.LUT R4, R5, R4, RZ, 0x3c, !PT ;  /* 0x0000000405043212 */ /* 0x000fc800078e3cff */
[----:B------:R-:W-:-:S05]  /*3b4e0*/  @P3 LOP3.LUT R5, R5, R4, RZ, 0x3c, !PT ;  /* 0x0000000405053212 */ /* 0x000fca00078e3cff */
[----:B------:R0:W3:Y:S04]  /*3b4f0*/  @P3 LDG.E.U8 R189, desc[UR6][R4.64] ;  /* 0x0000000604bd3981 */ /* 0x0000e8000c1e1100 */
[----:B------:R-:W2:Y:S01]  /*3b500*/  LDL R5, [R1+0xec0] ;  /* 0x000ec00001057983 */ /* 0x000ea20000100800 */
[----:B0-----:R-:W-:Y:S01]  /*3b510*/  @P2 IMAD.MOV.U32 R4, RZ, RZ, R149 ;  /* 0x000000ffff042224 */ /* 0x001fe200078e0095 */
[C---:B------:R-:W-:Y:S02]  /*3b520*/  ISETP.GT.AND P5, PT, R2.reuse, 0x4b, PT ;  /* 0x0000004b0200780c */ /* 0x040fe40003fa4270 */
[----:B------:R-:W-:Y:S01]  /*3b530*/  ISETP.GT.AND P4, PT, R2, 0x4c, PT ;  /* 0x0000004c0200780c */ /* 0x000fe20003f84270 */
[----:B------:R-:W4:Y:S04]  /*3b540*/  LDL R149, [R1+0xe9c] ;  /* 0x000e9c0001957983 */ /* 0x000f280000100800 */
[----:B--2---:R0:W2:Y:S04]  /*3b550*/  @P2 LDG.E.U8 R151, desc[UR6][R4.64] ;  /* 0x0000000604972981 */ /* 0x0040a8000c1e1100 */
        /* <DEDUP_REMOVED lines=13> */
[----:B------:R-:W0:Y:S01]  /*3b630*/  LDL R5, [R1+0xeac] ;  /* 0x000eac0001057983 */ /* 0x000e220000100800 */
[----:B------:R-:W-:-:S13]  /*3b640*/  ISETP.GT.AND P1, PT, R2, 0x4d, PT ;  /* 0x0000004d0200780c */ /* 0x000fda0003f24270 */
[----:B0-----:R-:W-:-:S04]  /*3b650*/  @P1 LOP3.LUT R5, R5, R4, RZ, 0x3c, !PT ;  /* 0x0000000405051212 */ /* 0x001fc800078e3cff */
[----:B------:R-:W-:-:S04]  /*3b660*/  @P1 LOP3.LUT R4, R5, R4, RZ, 0x3c, !PT ;  /* 0x0000000405041212 */ /* 0x000fc800078e3cff */
[----:B------:R-:W-:-:S05]  /*3b670*/  @P1 LOP3.LUT R5, R5, R4, RZ, 0x3c, !PT ;  /* 0x0000000405051212 */ /* 0x000fca00078e3cff */
[----:B------:R0:W2:Y:S04]  /*3b680*/  @P1 LDG.E.U8 R202, desc[UR6][R4.64] ;  /* 0x0000000604ca1981 */ /* 0x0000a8000c1e1100 */
[----:B------:R-:W0:Y:S04]  /*3b690*/  LDL R4, [R1+0xea0] ;  /* 0x000ea00001047983 */ /* 0x000e280000100800 */
[----:B------:R-:W0:Y:S01]  /*3b6a0*/  LDL R5, [R1+0xea4] ;  /* 0x000ea40001057983 */ /* 0x000e220000100800 */
[C---:B------:R-:W-:Y:S02]  /*3b6b0*/  ISETP.GT.AND P3, PT, R2.reuse, 0x4e, PT ;  /* 0x0000004e0200780c */ /* 0x040fe40003f64270 */
[----:B------:R-:W-:-:S11]  /*3b6c0*/  ISETP.GT.AND P2, PT, R2, 0x4f, PT ;  /* 0x0000004f0200780c */ /* 0x000fd60003f44270 */
[----:B0-----:R-:W-:-:S04]  /*3b6d0*/  @P3 LOP3.LUT R5, R5, R4, RZ, 0x3c, !PT ;  /* 0x0000000405053212 */ /* 0x001fc800078e3cff */
[----:B------:R-:W-:-:S04]  /*3b6e0*/  @P3 LOP3.LUT R4, R5, R4, RZ, 0x3c, !PT ;  /* 0x0000000405043212 */ /* 0x000fc800078e3cff */
[----:B------:R-:W-:-:S05]  /*3b6f0*/  @P3 LOP3.LUT R5, R5, R4, RZ, 0x3c, !PT ;  /* 0x0000000405053212 */ /* 0x000fca00078e3cff */
[----:B------:R4:W2:Y:S04]  /*3b700*/  @P3 LDG.E.U8 R203, desc[UR6][R4.64] ;  /* 0x0000000604cb3981 */ /* 0x0008a8000c1e1100 */
[----:B------:R-:W3:Y:S01]  /*3b710*/  LDL R5, [R1+0xe98] ;  /* 0x000e980001057983 */ /* 0x000ee20000100800 */
[----:B----4-:R-:W-:Y:S01]  /*3b720*/  @P2 IMAD.MOV.U32 R4, RZ, RZ, R149 ;  /* 0x000000ffff042224 */ /* 0x010fe200078e0095 */
[----:B------:R-:W-:Y:S02]  /*3b730*/  ISETP.GT.AND P5, PT, R2, 0x50, PT ;  /* 0x000000500200780c */ /* 0x000fe40003fa4270 */
[----:B------:R-:W4:Y:S04]  /*3b740*/  LDL R149, [R1+0xe74] ;  /* 0x000e740001957983 */ /* 0x000f280000100800 */
[----:B---3--:R0:W3:Y:S04]  /*3b750*/  @P2 LDG.E.U8 R204, desc[UR6][R4.64] ;  /* 0x0000000604cc2981 */ /* 0x0080e8000c1e1100 */
[----:B------:R-:W0:Y:S04]  /*3b760*/  LDL R4, [R1+0xe90] ;  /* 0x000e900001047983 */ /* 0x000e280000100800 */
[----:B------:R-:W0:Y:S02]  /*3b770*/  LDL R5, [R1+0xe94] ;  /* 0x000e940001057983 */ /* 0x000e240000100800 */
        /* <DEDUP_REMOVED lines=21> */
[----:B------:R-:W3:Y:S01]  /*3b8d0*/  @P1 LDG.E.U8 R212, desc[UR6][R4.64] ;  /* 0x0000000604d41981 */ /* 0x000ee2000c1e1100 */
[----:B------:R-:W-:-:S03]  /*3b8e0*/  ISETP.GT.AND P3, PT, R2, 0x53, PT ;  /* 0x000000530200780c */ /* 0x000fc60003f64270 */
[----:B---3--:R0:W-:Y:S04]  /*3b8f0*/  STL [R1+0x854], R212 ;  /* 0x000854d401007387 */ /* 0x0081e80000100800 */
[----:B0-----:R-:W3:Y:S04]  /*3b900*/  LDL.LU R212, [R1+0x256c] ;  /* 0x00256c0001d47983 */ /* 0x001ee80000300800 */
[----:B------:R-:W2:Y:S04]  /*3b910*/  LDL R4, [R1+0xe78] ;  /* 0x000e780001047983 */ /* 0x000ea80000100800 */
[----:B------:R-:W2:Y:S02]  /*3b920*/  LDL R5, [R1+0xe7c] ;  /* 0x000e7c0001057983 */ /* 0x000ea40000100800 */
[----:B--2---:R-:W-:-:S04]  /*3b930*/  @P3 LOP3.LUT R5, R5, R4, RZ, 0x3c, !PT ;  /* 0x0000000405053212 */ /* 0x004fc800078e3cff */
[----:B------:R-:W-:-:S04]  /*3b940*/  @P3 LOP3.LUT R4, R5, R4, RZ, 0x3c, !PT ;  /* 0x0000000405043212 */ /* 0x000fc800078e3cff */
[----:B------:R-:W-:-:S05]  /*3b950*/  @P3 LOP3.LUT R5, R5, R4, RZ, 0x3c, !PT ;  /* 0x0000000405053212 */ /* 0x000fca00078e3cff */
[----:B------:R-:W2:Y:S01]  /*3b960*/  @P3 LDG.E.U8 R211, desc[UR6][R4.64] ;  /* 0x0000000604d33981 */ /* 0x000ea2000c1e1100 */
[----:B------:R-:W-:-:S03]  /*3b970*/  ISETP.GT.AND P2, PT, R2, 0x54, PT ;  /* 0x000000540200780c */ /* 0x000fc60003f44270 */
[----:B--2---:R0:W-:Y:S04]  /*3b980*/  STL [R1+0x858], R211 ;  /* 0x000858d301007387 */ /* 0x0041e80000100800 */
[----:B0-----:R-:W2:Y:S04]  /*3b990*/  LDL.LU R211, [R1+0x2568] ;  /* 0x0025680001d37983 */ /* 0x001ea80000300800 */
[----:B------:R-:W4:Y:S02]  /*3b9a0*/  LDL R5, [R1+0xe70] ;  /* 0x000e700001057983 */ /* 0x000f240000100800 */
[----:B------:R-:W-:Y:S01]  /*3b9b0*/  @P2 IMAD.MOV.U32 R4, RZ, RZ, R149 ;  /* 0x000000ffff042224 */ /* 0x000fe200078e0095 */
[----:B------:R-:W-:Y:S01]  /*3b9c0*/  ISETP.GT.AND P5, PT, R2, 0x55, PT ;  /* 0x000000550200780c */ /* 0x000fe20003fa4270 */
[----:B------:R-:W3:Y:S04]  /*3b9d0*/  LDL R149, [R1+0xe48] ;  /* 0x000e480001957983 */ /* 0x000ee80000100800 */
[----:B----4-:R0:W4:Y:S04]  /*3b9e0*/  @P2 LDG.E.U8 R30, desc[UR6][R4.64] ;  /* 0x00000006041e2981 */ /* 0x010128000c1e1100 */
[----:B------:R-:W0:Y:S04]  /*3b9f0*/  LDL R4, [R1+0xe68] ;  /* 0x000e680001047983 */ /* 0x000e280000100800 */
[----:B------:R-:W0:Y:S02]  /*3ba00*/  LDL R5, [R1+0xe6c] ;  /* 0x000e6c0001057983 */ /* 0x000e240000100800 */
[----:B0-----:R-:W-:-:S04]  /*3ba10*/  @P5 LOP3.LUT R5, R5, R4, RZ, 0x3c, !PT ;  /* 0x0000000405055212 */ /* 0x001fc800078e3cff */
[----:B------:R-:W-:-:S04]  /*3ba20*/  @P5 LOP3.LUT R4, R5, R4, RZ, 0x3c, !PT ;  /* 0x0000000405045212 */ /* 0x000fc800078e3cff */
[----:B------:R-:W-:-:S05]  /*3ba30*/  @P5 LOP3.LUT R5, R5, R4, RZ, 0x3c, !PT ;  /* 0x0000000405055212 */ /* 0x000fca00078e3cff */
[----:B------:R-:W2:Y:S04]  /*3ba40*/  @P5 LDG.E.U8 R210, desc[UR6][R4.64] ;  /* 0x0000000604d25981 */ /* 0x000ea8000c1e1100 */
[----:B----4-:R0:W-:Y:S04]  /*3ba50*/  STL [R1+0x85c], R30 ;  /* 0x00085c1e01007387 */ /* 0x0101e80000100800 */
[----:B0-----:R-:W4:Y:S04]  /*3ba60*/  LDL R30, [R1+0xe4c] ;  /* 0x000e4c00011e7983 */ /* 0x001f280000100800 */
[----:B--2---:R0:W-:Y:S04]  /*3ba70*/  STL [R1+0x84c], R210 ;  /* 0x00084cd201007387 */ /* 0x0041e80000100800 */
[----:B0-----:R-:W2:Y:S04]  /*3ba80*/  LDL.LU R210, [R1+0x2564] ;  /* 0x0025640001d27983 */ /* 0x001ea80000300800 */
[----:B------:R-:W3:Y:S04]  /*3ba90*/  LDL R4, [R1+0xe60] ;  /* 0x000e600001047983 */ /* 0x000ee80000100800 */
[----:B------:R-:W3:Y:S01]  /*3baa0*/  LDL R5, [R1+0xe64] ;  /* 0x000e640001057983 */ /* 0x000ee20000100800 */
[----:B------:R-:W-:-:S13]  /*3bab0*/  ISETP.GT.AND P4, PT, R2, 0x56, PT ;  /* 0x000000560200780c */ /* 0x000fda0003f84270 */
[----:B---3--:R-:W-:-:S04]  /*3bac0*/  @P4 LOP3.LUT R5, R5, R4, RZ, 0x3c, !PT ;  /* 0x0000000405054212 */ /* 0x008fc800078e3cff */
[----:B------:R-:W-:-:S04]  /*3bad0*/  @P4 LOP3.LUT R4, R5, R4, RZ, 0x3c, !PT ;  /* 0x0000000405044212 */ /* 0x000fc800078e3cff */
[----:B------:R-:W-:-:S05]  /*3bae0*/  @P4 LOP3.LUT R5, R5, R4, RZ, 0x3c, !PT ;  /* 0x0000000405054212 */ /* 0x000fca00078e3cff */
[----:B------:R-:W3:Y:S01]  /*3baf0*/  @P4 LDG.E.U8 R209, desc[UR6][R4.64] ;  /* 0x0000000604d14981 */ /* 0x000ee2000c1e1100 */
[----:B------:R-:W-:-:S03]  /*3bb00*/  ISETP.GT.AND P1, PT, R2, 0x57, PT ;  /* 0x000000570200780c */ /* 0x000fc60003f24270 */
[----:B---3--:R0:W-:Y:S04]  /*3bb10*/  STL [R1+0x850], R209 ;  /* 0x000850d101007387 */ /* 0x0081e80000100800 */
[----:B0-----:R-:W3:Y:S04]  /*3bb20*/  LDL.LU R209, [R1+0x2560] ;  /* 0x0025600001d17983 */ /* 0x001ee80000300800 */
        /* <DEDUP_REMOVED lines=9> */
[----:B------:R-:W2:Y:S04]  /*3bbc0*/  LDL R4, [R1+0xe50] ;  /* 0x000e500001047983 */ /* 0x000ea80000100800 */
[----:B------:R-:W2:Y:S01]  /*3bbd0*/  LDL R5, [R1+0xe54] ;  /* 0x000e540001057983 */ /* 0x000ea20000100800 */
[----:B------:R-:W-:-:S02]  /*3bbe0*/  ISETP.GT.AND P2, PT, R2, 0x59, PT ;  /* 0x000000590200780c */ /* 0x000fc40003f44270 */
[----:B--2---:R-:W-:-:S04]  /*3bbf0*/  @P3 LOP3.LUT R5, R5, R4, RZ, 0x3c, !PT ;  /* 0x0000000405053212 */ /* 0x004fc800078e3cff */
[----:B------:R-:W-:-:S04]  /*3bc00*/  @P3 LOP3.LUT R4, R5, R4, RZ, 0x3c, !PT ;  /* 0x0000000405043212 */ /* 0x000fc800078e3cff */
[----:B------:R-:W-:-:S05]  /*3bc10*/  @P3 LOP3.LUT R5, R5, R4, RZ, 0x3c, !PT ;  /* 0x0000000405053212 */ /* 0x000fca00078e3cff */
[----:B------:R0:W2:Y:S02]  /*3bc20*/  @P3 LDG.E.U8 R207, desc[UR6][R4.64] ;  /* 0x0000000604cf3981 */ /* 0x0000a4000c1e1100 */
[----:B0-----:R-:W-:Y:S02]  /*3bc30*/  @P2 IMAD.MOV.U32 R4, RZ, RZ, R30 ;  /* 0x000000ffff042224 */ /* 0x001fe400078e001e */
[----:B------:R-:W-:-:S05]  /*3bc40*/  @P2 IMAD.MOV.U32 R5, RZ, RZ, R149 ;  /* 0x000000ffff052224 */ /* 0x000fca00078e0095 */
[----:B------:R0:W3:Y:S04]  /*3bc50*/  @P2 LDG.E.U8 R10, desc[UR6][R4.64] ;  /* 0x00000006040a2981 */ /* 0x0000e8000c1e1100 */
[----:B--2---:R1:W-:Y:S04]  /*3bc60*/  STL [R1+0x844], R207 ;  /* 0x000844cf01007387 */ /* 0x0043e80000100800 */
[----:B-1----:R-:W2:Y:S04]  /*3bc70*/  LDL.LU R207, [R1+0x2558] ;  /* 0x0025580001cf7983 */ /* 0x002ea80000300800 */
[----:B------:R-:W0:Y:S04]  /*3bc80*/  LDL R4, [R1+0xe40] ;  /* 0x000e400001047983 */ /* 0x000e280000100800 */
[----:B------:R-:W0:Y:S01]  /*3bc90*/  LDL R5, [R1+0xe44] ;  /* 0x000e440001057983 */ /* 0x000e220000100800 */
[----:B------:R-:W-:-:S03]  /*3bca0*/  ISETP.GT.AND P5, PT, R2, 0x5a, PT ;  /* 0x0000005a0200780c */ /* 0x000fc60003fa4270 */
[----:B------:R-:W4:Y:S04]  /*3bcb0*/  LDL R149, [R1+0xe2c] ;  /* 0x000e2c0001957983 */ /* 0x000f280000100800 */
[----:B------:R-:W2:Y:S06]  /*3bcc0*/  LDL R30, [R1+0xe20] ;  /* 0x000e2000011e7983 */ /* 0x000eac0000100800 */
[----:B0-----:R-:W-:-:S04]  /*3bcd0*/  @P5 LOP3.LUT R5, R5, R4, RZ, 0x3c, !PT ;  /* 0x0000000405055212 */ /* 0x001fc800078e3cff */
[----:B------:R-:W-:-:S04]  /*3bce0*/  @P5 LOP3.LUT R4, R5, R4, RZ, 0x3c, !PT ;  /* 0x0000000405045212 */ /* 0x000fc800078e3cff */
[----:B------:R-:W-:-:S05]  /*3bcf0*/  @P5 LOP3.LUT R5, R5, R4, RZ, 0x3c, !PT ;  /* 0x0000000405055212 */ /* 0x000fca00078e3cff */
[----:B------:R-:W4:Y:S04]  /*3bd00*/  @P5 LDG.E.U8 R206, desc[UR6][R4.64] ;  /* 0x0000000604ce5981 */ /* 0x000f28000c1e1100 */
[----:B---3--:R0:W-:Y:S04]  /*3bd10*/  STL [R1+0x848], R10 ;  /* 0x0008480a01007387 */ /* 0x0081e80000100800 */
[----:B0-----:R-:W3:Y:S04]  /*3bd20*/  LDL R10, [R1+0xe24] ;  /* 0x000e2400010a7983 */ /* 0x001ee80000100800 */
[----:B----4-:R0:W-:Y:S04]  /*3bd30*/  STL [R1+0x838], R206 ;  /* 0x000838ce01007387 */ /* 0x0101e80000100800 */
[----:B0-----:R-:W4:Y:S04]  /*3bd40*/  LDL.LU R206, [R1+0x2554] ;  /* 0x0025540001ce7983 */ /* 0x001f280000300800 */
[----:B------:R-:W2:Y:S04]  /*3bd50*/  LDL R4, [R1+0xe38] ;  /* 0x000e380001047983 */ /* 0x000ea80000100800 */
[----:B------:R-:W2:Y:S01]  /*3bd60*/  LDL R5, [R1+0xe3c] ;  /* 0x000e3c0001057983 */ /* 0x000ea20000100800 */
[----:B------:R-:W-:-:S13]  /*3bd70*/  ISETP.GT.AND P4, PT, R2, 0x5b, PT ;  /* 0x0000005b0200780c */ /* 0x000fda0003f84270 */
[----:B--2---:R-:W-:-:S04]  /*3bd80*/  @P4 LOP3.LUT R5, R5, R4, RZ, 0x3c, !PT ;  /* 0x0000000405054212 */ /* 0x004fc800078e3cff */
        /* <DEDUP_REMOVED lines=9> */
[----:B------:R-:W3:Y:S04]  /*3be20*/  @P1 LDG.E.U8 R205, desc[UR6][R4.64] ;  /* 0x0000000604cd1981 */ /* 0x000ee8000c1e1100 */
[----:B--2---:R0:W-:Y:S04]  /*3be30*/  STL [R1+0x83c], R27 ;  /* 0x00083c1b01007387 */ /* 0x0041e80000100800 */
[----:B0-----:R-:W2:Y:S01]  /*3be40*/  LDL R27, [R1+0xe1c] ;  /* 0x000e1c00011b7983 */ /* 0x001ea20000100800 */
[----:B------:R-:W-:-:S03]  /*3be50*/  ISETP.GT.AND P3, PT, R2, 0x5d, PT ;  /* 0x0000005d0200780c */ /* 0x000fc60003f64270 */
[----:B---3--:R0:W-:Y:S04]  /*3be60*/  STL [R1+0x824], R205 ;  /* 0x000824cd01007387 */ /* 0x0081e80000100800 */
[----:B0-----:R-:W3:Y:S04]  /*3be70*/  LDL.LU R205, [R1+0x2550] ;  /* 0x0025500001cd7983 */ /* 0x001ee80000300800 */
[----:B------:R-:W4:Y:S01]  /*3be80*/  LDL R5, [R1+0xe28] ;  /* 0x000e280001057983 */ /* 0x000f220000100800 */
[C---:B------:R-:W-:Y:S01]  /*3be90*/  ISETP.GT.AND P2, PT, R2.reuse, 0x5e, PT ;  /* 0x0000005e0200780c */ /* 0x040fe20003f44270 */
[----:B------:R-:W-:Y:S01]  /*3bea0*/  @P3 IMAD.MOV.U32 R4, RZ, RZ, R149 ;  /* 0x000000ffff043224 */ /* 0x000fe200078e0095 */
[----:B------:R-:W-:Y:S01]  /*3beb0*/  PRMT R3, RZ, 0x7610, R3 ;  /* 0x00007610ff037816 */ /* 0x000fe20000000003 */
[----:B------:R-:W3:Y:S01]  /*3bec0*/  LDL R149, [R1+0xe14] ;  /* 0x000e140001957983 */ /* 0x000ee20000100800 */
[----:B------:R-:W-:-:S03]  /*3bed0*/  ISETP.GT.AND P5, PT, R2, 0x5f, PT ;  /* 0x0000005f0200780c */ /* 0x000fc60003fa4270 */
[----:B----4-:R0:W4:Y:S06]  /*3bee0*/  @P3 LDG.E.U8 R133, desc[UR6][R4.64] ;  /* 0x0000000604853981 */ /* 0x01012c000c1e1100 */
[----:B0-----:R-:W-:Y:S02]  /*3bef0*/  @P2 IMAD.MOV.U32 R4, RZ, RZ, R10 ;  /* 0x000000ffff042224 */ /* 0x001fe400078e000a */
[----:B------:R-:W-:-:S05]  /*3bf00*/  @P2 IMAD.MOV.U32 R5, RZ, RZ, R30 ;  /* 0x000000ffff052224 */ /* 0x000fca00078e001e */
[----:B------:R2:W3:Y:S04]  /*3bf10*/  @P2 LDG.E.U8 R3, desc[UR6][R4.64] ;  /* 0x0000000604032981 */ /* 0x0004e8000c1e1100 */
[----:B------:R-:W3:Y:S01]  /*3bf20*/  LDL R5, [R1+0xe18] ;  /* 0x000e180001057983 */ /* 0x000ee20000100800 */
[----:B------:R-:W-:Y:S01]  /*3bf30*/  PRMT R8, RZ, 0x7610, R8 ;  /* 0x00007610ff087816 */ /* 0x000fe20000000008 */
[----:B--2---:R-:W-:Y:S02]  /*3bf40*/  @P5 IMAD.MOV.U32 R4, RZ, RZ, R27 ;  /* 0x000000ffff045224 */ /* 0x004fe400078e001b */
[----:B----4-:R0:W-:Y:S04]  /*3bf50*/  STL [R1+0x82c], R133 ;  /* 0x00082c8501007387 */ /* 0x0101e80000100800 */
[----:B------:R-:W2:Y:S04]  /*3bf60*/  LDL R30, [R1+0xe0c] ;  /* 0x000e0c00011e7983 */ /* 0x000ea80000100800 */
[----:B------:R-:W4:Y:S04]  /*3bf70*/  LDL R10, [R1+0xe00] ;  /* 0x000e0000010a7983 */ /* 0x000f280000100800 */
[----:B0-----:R-:W4:Y:S04]  /*3bf80*/  LDL R133, [R1+0xe08] ;  /* 0x000e080001857983 */ /* 0x001f280000100800 */
[----:B---3--:R0:W-:Y:S01]  /*3bf90*/  STL [R1+0x834], R3 ;  /* 0x0008340301007387 */ /* 0x0081e20000100800 */
[----:B------:R-:W-:-:S02]  /*3bfa0*/  ISETP.GT.AND P4, PT, R2, 0x60, PT ;  /* 0x000000600200780c */ /* 0x000fc40003f84270 */
[C---:B------:R-:W-:Y:S01]  /*3bfb0*/  ISETP.GT.AND P1, PT, R2.reuse, 0x61, PT ;  /* 0x000000610200780c */ /* 0x040fe20003f24270 */
[----:B------:R-:W3:Y:S04]  /*3bfc0*/  LDL R27, [R1+0xdf8] ;  /* 0x000df800011b7983 */ /* 0x000ee80000100800 */
[----:B------:R1:W2:Y:S04]  /*3bfd0*/  @P5 LDG.E.U8 R8, desc[UR6][R4.64] ;  /* 0x0000000604085981 */ /* 0x0002a8000c1e1100 */
[----:B0-----:R-:W3:Y:S04]  /*3bfe0*/  LDL R3, [R1+0xe04] ;  /* 0x000e040001037983 */ /* 0x001ee80000100800 */
[----:B------:R-:W4:Y:S01]  /*3bff0*/  LDL R5, [R1+0xe10] ;  /* 0x000e100001057983 */ /* 0x000f220000100800 */
[----:B------:R-:W-:Y:S01]  /*3c000*/  PRMT R138, RZ, 0x7610, R138 ;  /* 0x00007610ff8a7816 */ /* 0x000fe2000000008a */
[----:B-1----:R-:W-:Y:S01]  /*3c010*/  @P4 IMAD.MOV.U32 R4, RZ, RZ, R149 ;  /* 0x000000ffff044224 */ /* 0x002fe200078e0095 */
[----:B------:R-:W-:-:S02]  /*3c020*/  ISETP.GT.AND P3, PT, R2, 0x62, PT ;  /* 0x000000620200780c */ /* 0x000fc40003f64270 */
[----:B------:R-:W-:Y:S02]  /*3c030*/  PRMT R28, RZ, 0x7610, R28 ;  /* 0x00007610ff1c7816 */ /* 0x000fe4000000001c */
[----:B------:R-:W-:Y:S01]  /*3c040*/  PRMT R39, RZ, 0x7610, R39 ;  /* 0x00007610ff277816 */ /* 0x000fe20000000027 */
[----:B--2---:R0:W-:Y:S04]  /*3c050*/  STL [R1+0x818], R8 ;  /* 0x0008180801007387 */ /* 0x0041e80000100800 */
[----:B----4-:R1:W2:Y:S04]  /*3c060*/  @P4 LDG.E.U8 R138, desc[UR6][R4.64] ;  /* 0x00000006048a4981 */ /* 0x0102a8000c1e1100 */
[----:B0-----:R-:W4:Y:S01]  /*3c070*/  LDL R8, [R1+0xdfc] ;  /* 0x000dfc0001087983 */ /* 0x001f220000100800 */
[----:B-1----:R-:W-:-:S02]  /*3c080*/  @P1 IMAD.MOV.U32 R4, RZ, RZ, R30 ;  /* 0x000000ffff041224 */ /* 0x002fc400078e001e */
[----:B------:R-:W-:-:S05]  /*3c090*/  @P1 IMAD.MOV.U32 R5, RZ, RZ, R133 ;  /* 0x000000ffff051224 */ /* 0x000fca00078e0085 */
[----:B------:R3:W4:Y:S02]  /*3c0a0*/  @P1 LDG.E.U8 R28, desc[UR6][R4.64] ;  /* 0x00000006041c1981 */ /* 0x000724000c1e1100 */
[----:B---3--:R-:W-:Y:S02]  /*3c0b0*/  @P3 IMAD.MOV.U32 R4, RZ, RZ, R3 ;  /* 0x000000ffff043224 */ /* 0x008fe400078e0003 */
[----:B------:R-:W-:-:S05]  /*3c0c0*/  @P3 IMAD.MOV.U32 R5, RZ, RZ, R10 ;  /* 0x000000ffff053224 */ /* 0x000fca00078e000a */
[----:B------:R0:W3:Y:S01]  /*3c0d0*/  @P3 LDG.E.U8 R39, desc[UR6][R4.64] ;  /* 0x0000000604273981 */ /* 0x0000e2000c1e1100 */
[----:B------:R-:W-:Y:S02]  /*3c0e0*/  ISETP.GT.AND P2, PT, R2, 0x63, PT ;  /* 0x000000630200780c */ /* 0x000fe40003f44270 */
[----:B------:R-:W-:-:S11]  /*3c0f0*/  PRMT R36, RZ, 0x7610, R36 ;  /* 0x00007610ff247816 */ /* 0x000fd60000000024 */
[----:B0-----:R-:W-:Y:S01]  /*3c100*/  @P2 IMAD.MOV.U32 R5, RZ, RZ, R27 ;  /* 0x000000ffff052224 */ /* 0x001fe200078e001b */
[----:B--2---:R0:W-:Y:S04]  /*3c110*/  STL [R1+0x830], R138 ;  /* 0x0008308a01007387 */ /* 0x0041e80000100800 */
[----:B------:R-:W2:Y:S01]  /*3c120*/  LDL R133, [R1+0xdf4] ;  /* 0x000df40001857983 */ /* 0x000ea20000100800 */
[----:B----4-:R-:W-:-:S03]  /*3c130*/  @P2 IMAD.MOV.U32 R4, RZ, RZ, R8 ;  /* 0x000000ffff042224 */ /* 0x010fc600078e0008 */
[----:B------:R-:W4:Y:S04]  /*3c140*/  LDL R10, [R1+0xde8] ;  /* 0x000de800010a7983 */ /* 0x000f280000100800 */
[----:B0-----:R-:W4:Y:S04]  /*3c150*/  LDL R138, [R1+0xdf0] ;  /* 0x000df000018a7983 */ /* 0x001f280000100800 */
[----:B------:R-:W4:Y:S04]  /*3c160*/  LDL R3, [R1+0xdec] ;  /* 0x000dec0001037983 */ /* 0x000f280000100800 */
[----:B------:R2:W4:Y:S04]  /*3c170*/  @P2 LDG.E.U8 R36, desc[UR6][R4.64] ;  /* 0x0000000604242981 */ /* 0x000528000c1e1100 */
[----:B---3--:R-:W-:Y:S04]  /*3c180*/  STL [R1+0x2538], R39 ;  /* 0x0025382701007387 */ /* 0x008fe80000100800 */
[----:B------:R-:W3:Y:S04]  /*3c190*/  LDL R30, [R1+0xde0] ;  /* 0x000de000011e7983 */ /* 0x000ee80000100800 */
[----:B------:R0:W-:Y:S04]  /*3c1a0*/  STL [R1+0x81c], R28 ;  /* 0x00081c1c01007387 */ /* 0x0001e80000100800 */
[----:B------:R-:W3:Y:S04]  /*3c1b0*/  LDL R27, [R1+0xdd8] ;  /* 0x000dd800011b7983 */ /* 0x000ee80000100800 */
[----:B------:R-:W3:Y:S04]  /*3c1c0*/  LDL R8, [R1+0xddc] ;  /* 0x000ddc0001087983 */ /* 0x000ee80000100800 */
[----:B0-----:R-:W3:Y:S01]  /*3c1d0*/  LDL R28, [R1+0xde4] ;  /* 0x000de400011c7983 */ /* 0x001ee20000100800 */
[----:B------:R-:W-:-:S02]  /*3c1e0*/  ISETP.GT.AND P5, PT, R2, 0x64, PT ;  /* 0x000000640200780c */ /* 0x000fc40003fa4270 */
[C---:B------:R-:W-:Y:S02]  /*3c1f0*/  ISETP.GT.AND P4, PT, R2.reuse, 0x65, PT ;  /* 0x000000650200780c */ /* 0x040fe40003f84270 */
[----:B------:R-:W-:Y:S02]  /*3c200*/  PRMT R31, RZ, 0x7610, R31 ;  /* 0x00007610ff1f7816 */ /* 0x000fe4000000001f */
[C---:B------:R-:W-:Y:S02]  /*3c210*/  ISETP.GT.AND P1, PT, R2.reuse, 0x66, PT ;  /* 0x000000660200780c */ /* 0x040fe40003f24270 */
[----:B------:R-:W-:Y:S02]  /*3c220*/  PRMT R26, RZ, 0x7610, R26 ;  /* 0x00007610ff1a7816 */ /* 0x000fe4000000001a */
[----:B------:R-:W-:Y:S02]  /*3c230*/  PRMT R41, RZ, 0x7610, R41 ;  /* 0x00007610ff297816 */ /* 0x000fe40000000029 */
[----:B------:R-:W-:-:S02]  /*3c240*/  ISETP.GT.AND P3, PT, R2, 0x67, PT ;  /* 0x000000670200780c */ /* 0x000fc40003f64270 */
[----:B------:R-:W-:Y:S01]  /*3c250*/  PRMT R38, RZ, 0x7610, R38 ;  /* 0x00007610ff267816 */ /* 0x000fe20000000026 */
[----:B--2---:R-:W-:Y:S02]  /*3c260*/  @P5 IMAD.MOV.U32 R4, RZ, RZ, R133 ;  /* 0x000000ffff045224 */ /* 0x004fe400078e0085 */
[----:B----4-:R-:W-:-:S05]  /*3c270*/  @P5 IMAD.MOV.U32 R5, RZ, RZ, R138 ;  /* 0x000000ffff055224 */ /* 0x010fca00078e008a */
[----:B------:R0:W2:Y:S02]  /*3c280*/  @P5 LDG.E.U8 R31, desc[UR6][R4.64] ;  /* 0x00000006041f5981 */ /* 0x0000a4000c1e1100 */
[----:B0-----:R-:W-:Y:S02]  /*3c290*/  @P4 IMAD.MOV.U32 R4, RZ, RZ, R3 ;  /* 0x000000ffff044224 */ /* 0x001fe400078e0003 */
[----:B------:R-:W-:Y:S01]  /*3c2a0*/  @P4 IMAD.MOV.U32 R5, RZ, RZ, R10 ;  /* 0x000000ffff054224 */ /* 0x000fe200078e000a */
[----:B------:R-:W-:Y:S04]  /*3c2b0*/  STL [R1+0x253c], R36 ;  /* 0x00253c2401007387 */ /* 0x000fe80000100800 */
[----:B------:R3:W4:Y:S04]  /*3c2c0*/  @P4 LDG.E.U8 R26, desc[UR6][R4.64] ;  /* 0x00000006041a4981 */ /* 0x000728000c1e1100 */
[----:B------:R-:W2:Y:S04]  /*3c2d0*/  LDL R10, [R1+0xdd0] ;  /* 0x000dd000010a7983 */ /* 0x000ea80000100800 */
[----:B------:R-:W2:Y:S01]  /*3c2e0*/  LDL R3, [R1+0xdd4] ;  /* 0x000dd40001037983 */ /* 0x000ea20000100800 */
[----:B---3--:R-:W-:-:S02]  /*3c2f0*/  @P1 IMAD.MOV.U32 R5, RZ, RZ, R30 ;  /* 0x000000ffff051224 */ /* 0x008fc400078e001e */
[----:B------:R-:W-:-:S05]  /*3c300*/  @P1 IMAD.MOV.U32 R4, RZ, RZ, R28 ;  /* 0x000000ffff041224 */ /* 0x000fca00078e001c */
[----:B------:R0:W3:Y:S02]  /*3c310*/  @P1 LDG.E.U8 R41, desc[UR6][R4.64] ;  /* 0x0000000604291981 */ /* 0x0000e4000c1e1100 */
[----:B0-----:R-:W-:Y:S02]  /*3c320*/  @P3 IMAD.MOV.U32 R4, RZ, RZ, R8 ;  /* 0x000000ffff043224 */ /* 0x001fe400078e0008 */
[----:B------:R-:W-:-:S05]  /*3c330*/  @P3 IMAD.MOV.U32 R5, RZ, RZ, R27 ;  /* 0x000000ffff053224 */ /* 0x000fca00078e001b */
[----:B------:R2:W3:Y:S01]  /*3c340*/  @P3 LDG.E.U8 R38, desc[UR6][R4.64] ;  /* 0x0000000604263981 */ /* 0x0004e2000c1e1100 */
[----:B------:R-:W-:Y:S02]  /*3c350*/  ISETP.GT.AND P2, PT, R2, 0x68, PT ;  /* 0x000000680200780c */ /* 0x000fe40003f44270 */
[----:B------:R-:W-:Y:S01]  /*3c360*/  PRMT R9, RZ, 0x7610, R9 ;  /* 0x00007610ff097816 */ /* 0x000fe20000000009 */
[----:B----4-:R-:W-:Y:S10]  /*3c370*/  STL [R1+0x2540], R26 ;  /* 0x0025401a01007387 */ /* 0x010ff40000100800 */
[----:B--2---:R-:W-:-:S02]  /*3c380*/  @P2 IMAD.MOV.U32 R5, RZ, RZ, R10 ;  /* 0x000000ffff052224 */ /* 0x004fc400078e000a */
[----:B------:R-:W-:-:S05]  /*3c390*/  @P2 IMAD.MOV.U32 R4, RZ, RZ, R3 ;  /* 0x000000ffff042224 */ /* 0x000fca00078e0003 */
[----:B------:R-:W2:Y:S04]  /*3c3a0*/  @P2 LDG.E.U8 R9, desc[UR6][R4.64] ;  /* 0x0000000604092981 */ /* 0x000ea8000c1e1100 */
[----:B---3--:R-:W-:Y:S04]  /*3c3b0*/  STL [R1+0x2544], R41 ;  /* 0x0025442901007387 */ /* 0x008fe80000100800 */
[----:B------:R0:W-:Y:S04]  /*3c3c0*/  STL [R1+0x810], R31 ;  /* 0x0008101f01007387 */ /* 0x0001e80000100800 */
[----:B------:R-:W3:Y:S04]  /*3c3d0*/  LDL R8, [R1+0xdcc] ;  /* 0x000dcc0001087983 */ /* 0x000ee80000100800 */
[----:B------:R-:W4:Y:S04]  /*3c3e0*/  LDL R30, [R1+0xdc0] ;  /* 0x000dc000011e7983 */ /* 0x000f280000100800 */
[----:B0-----:R-:W4:Y:S04]  /*3c3f0*/  LDL R31, [R1+0xdc8] ;  /* 0x000dc800011f7983 */ /* 0x001f280000100800 */
[----:B------:R-:W4:Y:S04]  /*3c400*/  LDL R28, [R1+0xdc4] ;  /* 0x000dc400011c7983 */ /* 0x000f280000100800 */
[----:B------:R-:W-:Y:S04]  /*3c410*/  STL [R1+0x2548], R38 ;  /* 0x0025482601007387 */ /* 0x000fe80000100800 */
[----:B------:R-:W4:Y:S04]  /*3c420*/  LDL R27, [R1+0xdb8] ;  /* 0x000db800011b7983 */ /* 0x000f280000100800 */
[----:B------:R-:W4:Y:S04]  /*3c430*/  LDL R26, [R1+0xdbc] ;  /* 0x000dbc00011a7983 */ /* 0x000f280000100800 */
[----:B------:R-:W4:Y:S04]  /*3c440*/  LDL R3, [R1+0xdb4] ;  /* 0x000db40001037983 */ /* 0x000f280000100800 */
[----:B------:R-:W4:Y:S01]  /*3c450*/  LDL R10, [R1+0xdb0] ;  /* 0x000db000010a7983 */ /* 0x000f220000100800 */
[----:B------:R-:W-:-:S02]  /*3c460*/  ISETP.GT.AND P5, PT, R2, 0x69, PT ;  /* 0x000000690200780c */ /* 0x000fc40003fa4270 */
[C---:B------:R-:W-:Y:S02]  /*3c470*/  ISETP.GT.AND P4, PT, R2.reuse, 0x6a, PT ;  /* 0x0000006a0200780c */ /* 0x040fe40003f84270 */
[----:B------:R-:W-:Y:S02]  /*3c480*/  PRMT R33, RZ, 0x7610, R33 ;  /* 0x00007610ff217816 */ /* 0x000fe40000000021 */
[C---:B------:R-:W-:Y:S02]  /*3c490*/  ISETP.GT.AND P1, PT, R2.reuse, 0x6b, PT ;  /* 0x0000006b0200780c */ /* 0x040fe40003f24270 */
[----:B------:R-:W-:Y:S02]  /*3c4a0*/  PRMT R29, RZ, 0x7610, R29 ;  /* 0x00007610ff1d7816 */ /* 0x000fe4000000001d */
[C---:B------:R-:W-:Y:S02]  /*3c4b0*/  ISETP.GT.AND P3, PT, R2.reuse, 0x6c, PT ;  /* 0x0000006c0200780c */ /* 0x040fe40003f64270 */
[----:B------:R-:W-:Y:S01]  /*3c4c0*/  PRMT R40, RZ, 0x7610, R40 ;  /* 0x00007610ff287816 */ /* 0x000fe20000000028 */
[----:B--2---:R0:W-:Y:S01]  /*3c4d0*/  STL [R1+0x254c], R9 ;  /* 0x00254c0901007387 */ /* 0x0041e20000100800 */
[----:B------:R-:W-:-:S02]  /*3c4e0*/  ISETP.GT.AND P2, PT, R2, 0x6d, PT ;  /* 0x0000006d0200780c */ /* 0x000fc40003f44270 */
[----:B------:R-:W-:Y:S01]  /*3c4f0*/  PRMT R32, RZ, 0x7610, R32 ;  /* 0x00007610ff207816 */ /* 0x000fe20000000020 */
[----:B------:R-:W2:Y:S04]  /*3c500*/  LDL R36, [R1+0xd68] ;  /* 0x000d680001247983 */ /* 0x000ea80000100800 */
[----:B0-----:R-:W2:Y:S01]  /*3c510*/  LDL R9, [R1+0xda8] ;  /* 0x000da80001097983 */ /* 0x001ea20000100800 */
[----:B---3--:R-:W-:-:S03]  /*3c520*/  @P5 IMAD.MOV.U32 R4, RZ, RZ, R8 ;  /* 0x000000ffff045224 */ /* 0x008fc600078e0008 */
[----:B------:R-:W3:Y:S01]  /*3c530*/  LDL R8, [R1+0xdac] ;  /* 0x000dac0001087983 */ /* 0x000ee20000100800 */
[----:B----4-:R-:W-:Y:S01]  /*3c540*/  @P5 IMAD.MOV.U32 R5, RZ, RZ, R31 ;  /* 0x000000ffff055224 */ /* 0x010fe200078e001f */
[----:B------:R-:W-:Y:S02]  /*3c550*/  PRMT R35, RZ, 0x7610, R35 ;  /* 0x00007610ff237816 */ /* 0x000fe40000000023 */
[----:B------:R-:W4:Y:S04]  /*3c560*/  LDL R31, [R1+0xd6c] ;  /* 0x000d6c00011f7983 */ /* 0x000f280000100800 */
[----:B------:R0:W4:Y:S02]  /*3c570*/  @P5 LDG.E.U8 R33, desc[UR6][R4.64] ;  /* 0x0000000604215981 */ /* 0x000124000c1e1100 */
[----:B0-----:R-:W-:-:S02]  /*3c580*/  @P4 IMAD.MOV.U32 R4, RZ, RZ, R28 ;  /* 0x000000ffff044224 */ /* 0x001fc400078e001c */
[----:B------:R-:W-:Y:S01]  /*3c590*/  @P4 IMAD.MOV.U32 R5, RZ, RZ, R30 ;  /* 0x000000ffff054224 */ /* 0x000fe200078e001e */
[----:B------:R-:W4:Y:S04]  /*3c5a0*/  LDL R28, [R1+0xd94] ;  /* 0x000d9400011c7983 */ /* 0x000f280000100800 */
[----:B------:R0:W4:Y:S04]  /*3c5b0*/  @P4 LDG.E.U8 R29, desc[UR6][R4.64] ;  /* 0x00000006041d4981 */ /* 0x000128000c1e1100 */
[----:B------:R-:W4:Y:S01]  /*3c5c0*/  LDL R30, [R1+0xd90] ;  /* 0x000d9000011e7983 */ /* 0x000f220000100800 */
[----:B0-----:R-:W-:-:S02]  /*3c5d0*/  @P1 IMAD.MOV.U32 R4, RZ, RZ, R26 ;  /* 0x000000ffff041224 */ /* 0x001fc400078e001a */
[----:B------:R-:W-:Y:S01]  /*3c5e0*/  @P1 IMAD.MOV.U32 R5, RZ, RZ, R27 ;  /* 0x000000ffff051224 */ /* 0x000fe200078e001b */
[----:B------:R-:W4:Y:S04]  /*3c5f0*/  LDL R26, [R1+0xda4] ;  /* 0x000da400011a7983 */ /* 0x000f280000100800 */
[----:B------:R-:W4:Y:S04]  /*3c600*/  LDL R27, [R1+0xda0] ;  /* 0x000da000011b7983 */ /* 0x000f280000100800 */
[----:B------:R0:W4:Y:S02]  /*3c610*/  @P1 LDG.E.U8 R40, desc[UR6][R4.64] ;  /* 0x0000000604281981 */ /* 0x000124000c1e1100 */
[----:B0-----:R-:W-:-:S02]  /*3c620*/  @P3 IMAD.MOV.U32 R4, RZ, RZ, R3 ;  /* 0x000000ffff043224 */ /* 0x001fc400078e0003 */
[----:B------:R-:W-:Y:S01]  /*3c630*/  @P3 IMAD.MOV.U32 R5, RZ, RZ, R10 ;  /* 0x000000ffff053224 */ /* 0x000fe200078e000a */
[----:B------:R-:W4:Y:S04]  /*3c640*/  LDL R3, [R1+0xd9c] ;  /* 0x000d9c0001037983 */ /* 0x000f280000100800 */
[----:B------:R-:W4:Y:S01]  /*3c650*/  LDL R10, [R1+0xd98] ;  /* 0x000d9800010a7983 */ /* 0x000f220000100800 */
[----:B------:R-:W-:-:S03]  /*3c660*/  ISETP.GT.AND P5, PT, R2, 0x6e, PT ;  /* 0x0000006e0200780c */ /* 0x000fc60003fa4270 */
[----:B------:R2:W4:Y:S01]  /*3c670*/  @P3 LDG.E.U8 R32, desc[UR6][R4.64] ;  /* 0x0000000604203981 */ /* 0x000522000c1e1100 */
[----:B------:R-:W-:Y:S02]  /*3c680*/  ISETP.GT.AND P4, PT, R2, 0x6f, PT ;  /* 0x0000006f0200780c */ /* 0x000fe40003f84270 */
[----:B------:R-:W-:Y:S01]  /*3c690*/  PRMT R34, RZ, 0x7610, R34 ;  /* 0x00007610ff227816 */ /* 0x000fe20000000022 */
[----:B--2---:R-:W-:Y:S02]  /*3c6a0*/  @P2 IMAD.MOV.U32 R5, RZ, RZ, R9 ;  /* 0x000000ffff052224 */ /* 0x004fe400078e0009 */
[----:B------:R-:W2:Y:S01]  /*3c6b0*/  LDL R9, [R1+0xd88] ;  /* 0x000d880001097983 */ /* 0x000ea20000100800 */
[----:B---3--:R-:W-:-:S03]  /*3c6c0*/  @P2 IMAD.MOV.U32 R4, RZ, RZ, R8 ;  /* 0x000000ffff042224 */ /* 0x008fc600078e0008 */
[----:B------:R-:W3:Y:S04]  /*3c6d0*/  LDL R8, [R1+0xd8c] ;  /* 0x000d8c0001087983 */ /* 0x000ee80000100800 */
[----:B------:R4:W3:Y:S02]  /*3c6e0*/  @P2 LDG.E.U8 R35, desc[UR6][R4.64] ;  /* 0x0000000604232981 */ /* 0x0008e4000c1e1100 */
[----:B----4-:R-:W-:Y:S02]  /*3c6f0*/  @P5 IMAD.MOV.U32 R4, RZ, RZ, R26 ;  /* 0x000000ffff045224 */ /* 0x010fe400078e001a */
[----:B------:R-:W4:Y:S01]  /*3c700*/  LDL R26, [R1+0xd84] ;  /* 0x000d8400011a7983 */ /* 0x000f220000100800 */
[----:B------:R-:W-:-:S03]  /*3c710*/  @P5 IMAD.MOV.U32 R5, RZ, RZ, R27 ;  /* 0x000000ffff055224 */ /* 0x000fc600078e001b */
[----:B------:R-:W4:Y:S04]  /*3c720*/  LDL R27, [R1+0xd80] ;  /* 0x000d8000011b7983 */ /* 0x000f280000100800 */
[----:B------:R0:W4:Y:S02]  /*3c730*/  @P5 LDG.E.U8 R34, desc[UR6][R4.64] ;  /* 0x0000000604225981 */ /* 0x000124000c1e1100 */
[----:B0-----:R-:W-:Y:S02]  /*3c740*/  @P4 IMAD.MOV.U32 R4, RZ, RZ, R3 ;  /* 0x000000ffff044224 */ /* 0x001fe400078e0003 */
[----:B------:R-:W4:Y:S01]  /*3c750*/  LDL R3, [R1+0xd7c] ;  /* 0x000d7c0001037983 */ /* 0x000f220000100800 */
[----:B------:R-:W-:-:S03]  /*3c760*/  @P4 IMAD.MOV.U32 R5, RZ, RZ, R10 ;  /* 0x000000ffff054224 */ /* 0x000fc600078e000a */
[----:B------:R-:W4:Y:S01]  /*3c770*/  LDL R10, [R1+0xd78] ;  /* 0x000d7800010a7983 */ /* 0x000f220000100800 */
[C---:B------:R-:W-:Y:S02]  /*3c780*/  ISETP.GT.AND P1, PT, R2.reuse, 0x70, PT ;  /* 0x000000700200780c */ /* 0x040fe40003f24270 */
[----:B------:R-:W-:Y:S02]  /*3c790*/  PRMT R37, RZ, 0x7610, R37 ;  /* 0x00007610ff257816 */ /* 0x000fe40000000025 */
[C---:B------:R-:W-:Y:S02]  /*3c7a0*/  ISETP.GT.AND P3, PT, R2.reuse, 0x71, PT ;  /* 0x000000710200780c */ /* 0x040fe40003f64270 */
[----:B------:R-:W-:Y:S02]  /*3c7b0*/  PRMT R43, RZ, 0x7610, R43 ;  /* 0x00007610ff2b7816 */ /* 0x000fe4000000002b */
[----:B------:R0:W4:Y:S01]  /*3c7c0*/  @P4 LDG.E.U8 R37, desc[UR6][R4.64] ;  /* 0x0000000604254981 */ /* 0x000122000c1e1100 */
[----:B------:R-:W-:-:S04]  /*3c7d0*/  ISETP.GT.AND P2, PT, R2, 0x72, PT ;  /* 0x000000720200780c */ /* 0x000fc80003f44270 */
[----:B0-----:R-:W-:Y:S02]  /*3c7e0*/  @P1 IMAD.MOV.U32 R4, RZ, RZ, R28 ;  /* 0x000000ffff041224 */ /* 0x001fe400078e001c */
[----:B------:R-:W-:Y:S01]  /*3c7f0*/  @P1 IMAD.MOV.U32 R5, RZ, RZ, R30 ;  /* 0x000000ffff051224 */ /* 0x000fe200078e001e */
[----:B------:R-:W-:Y:S01]  /*3c800*/  PRMT R42, RZ, 0x7610, R42 ;  /* 0x00007610ff2a7816 */ /* 0x000fe2000000002a */
[----:B------:R-:W4:Y:S04]  /*3c810*/  LDL R30, [R1+0xd60] ;  /* 0x000d6000011e7983 */ /* 0x000f280000100800 */
[----:B------:R2:W4:Y:S01]  /*3c820*/  @P1 LDG.E.U8 R43, desc[UR6][R4.64] ;  /* 0x00000006042b1981 */ /* 0x000522000c1e1100 */
[----:B------:R-:W-:Y:S02]  /*3c830*/  ISETP.GT.AND P5, PT, R2, 0x73, PT ;  /* 0x000000730200780c */ /* 0x000fe40003fa4270 */
[----:B------:R-:W-:Y:S01]  /*3c840*/  PRMT R53, RZ, 0x7610, R53 ;  /* 0x00007610ff357816 */ /* 0x000fe20000000035 */
[----:B------:R-:W4:Y:S01]  /*3c850*/  LDL R28, [R1+0xd64] ;  /* 0x000d6400011c7983 */ /* 0x000f220000100800 */
[----:B--2---:R-:W-:-:S03]  /*3c860*/  @P3 IMAD.MOV.U32 R5, RZ, RZ, R9 ;  /* 0x000000ffff053224 */ /* 0x004fc600078e0009 */
[----:B------:R-:W2:Y:S01]  /*3c870*/  LDL R9, [R1+0xd70] ;  /* 0x000d700001097983 */ /* 0x000ea20000100800 */
[----:B---3--:R-:W-:-:S03]  /*3c880*/  @P3 IMAD.MOV.U32 R4, RZ, RZ, R8 ;  /* 0x000000ffff043224 */ /* 0x008fc600078e0008 */
[----:B------:R-:W3:Y:S04]  /*3c890*/  LDL R8, [R1+0xd74] ;  /* 0x000d740001087983 */ /* 0x000ee80000100800 */
[----:B------:R4:W3:Y:S02]  /*3c8a0*/  @P3 LDG.E.U8 R42, desc[UR6][R4.64] ;  /* 0x00000006042a3981 */ /* 0x0008e4000c1e1100 */
[----:B----4-:R-:W-:Y:S02]  /*3c8b0*/  @P2 IMAD.MOV.U32 R4, RZ, RZ, R26 ;  /* 0x000000ffff042224 */ /* 0x010fe400078e001a */
[----:B------:R-:W-:Y:S01]  /*3c8c0*/  @P2 IMAD.MOV.U32 R5, RZ, RZ, R27 ;  /* 0x000000ffff052224 */ /* 0x000fe200078e001b */
[----:B------:R-:W-:Y:S01]  /*3c8d0*/  ISETP.GT.AND P4, PT, R2, 0x74, PT ;  /* 0x000000740200780c */ /* 0x000fe20003f84270 */
[----:B------:R-:W4:Y:S04]  /*3c8e0*/  LDL R27, [R1+0xd50] ;  /* 0x000d5000011b7983 */ /* 0x000f280000100800 */
[----:B------:R0:W4:Y:S01]  /*3c8f0*/  @P2 LDG.E.U8 R53, desc[UR6][R4.64] ;  /* 0x0000000604352981 */ /* 0x000122000c1e1100 */
[----:B------:R-:W-:-:S02]  /*3c900*/  PRMT R52, RZ, 0x7610, R52 ;  /* 0x00007610ff347816 */ /* 0x000fc40000000034 */
[----:B------:R-:W-:Y:S01]  /*3c910*/  ISETP.GT.AND P1, PT, R2, 0x75, PT ;  /* 0x000000750200780c */ /* 0x000fe20003f24270 */
[----:B------:R-:W4:Y:S01]  /*3c920*/  LDL R26, [R1+0xd54] ;  /* 0x000d5400011a7983 */ /* 0x000f220000100800 */
[----:B0-----:R-:W-:-:S03]  /*3c930*/  @P5 IMAD.MOV.U32 R4, RZ, RZ, R3 ;  /* 0x000000ffff045224 */ /* 0x001fc600078e0003 */
[----:B------:R-:W4:Y:S01]  /*3c940*/  LDL R3, [R1+0xd5c] ;  /* 0x000d5c0001037983 */ /* 0x000f220000100800 */
[----:B------:R-:W-:-:S03]  /*3c950*/  @P5 IMAD.MOV.U32 R5, RZ, RZ, R10 ;  /* 0x000000ffff055224 */ /* 0x000fc600078e000a */
[----:B------:R-:W4:Y:S01]  /*3c960*/  LDL R10, [R1+0xd58] ;  /* 0x000d5800010a7983 */ /* 0x000f220000100800 */
[----:B------:R-:W-:Y:S02]  /*3c970*/  PRMT R45, RZ, 0x7610, R45 ;  /* 0x00007610ff2d7816 */ /* 0x000fe4000000002d */
[C---:B------:R-:W-:Y:S01]  /*3c980*/  ISETP.GT.AND P3, PT, R2.reuse, 0x76, PT ;  /* 0x000000760200780c */ /* 0x040fe20003f64270 */
[----:B------:R2:W4:Y:S01]  /*3c990*/  @P5 LDG.E.U8 R52, desc[UR6][R4.64] ;  /* 0x0000000604345981 */ /* 0x000522000c1e1100 */
[----:B------:R-:W-:Y:S02]  /*3c9a0*/  ISETP.GT.AND P2, PT, R2, 0x77, PT ;  /* 0x000000770200780c */ /* 0x000fe40003f44270 */
[----:B------:R-:W-:Y:S02]  /*3c9b0*/  PRMT R44, RZ, 0x7610, R44 ;  /* 0x00007610ff2c7816 */ /* 0x000fe4000000002c */
[----:B------:R-:W-:Y:S01]  /*3c9c0*/  PRMT R55, RZ, 0x7610, R55 ;  /* 0x00007610ff377816 */ /* 0x000fe20000000037 */
[----:B--2---:R-:W-:-:S02]  /*3c9d0*/  @P4 IMAD.MOV.U32 R5, RZ, RZ, R9 ;  /* 0x000000ffff054224 */ /* 0x004fc400078e0009 */
[----:B------:R-:W2:Y:S01]  /*3c9e0*/  LDL R9, [R1+0xd48] ;  /* 0x000d480001097983 */ /* 0x000ea20000100800 */
[----:B---3--:R-:W-:-:S03]  /*3c9f0*/  @P4 IMAD.MOV.U32 R4, RZ, RZ, R8 ;  /* 0x000000ffff044224 */ /* 0x008fc600078e0008 */
[----:B------:R-:W3:Y:S04]  /*3ca00*/  LDL R8, [R1+0xd4c] ;  /* 0x000d4c0001087983 */ /* 0x000ee80000100800 */
[----:B------:R0:W3:Y:S02]  /*3ca10*/  @P4 LDG.E.U8 R45, desc[UR6][R4.64] ;  /* 0x00000006042d4981 */ /* 0x0000e4000c1e1100 */
[----:B0-----:R-:W-:Y:S02]  /*3ca20*/  @P1 IMAD.MOV.U32 R4, RZ, RZ, R31 ;  /* 0x000000ffff041224 */ /* 0x001fe400078e001f */
[----:B------:R-:W-:Y:S01]  /*3ca30*/  @P1 IMAD.MOV.U32 R5, RZ, RZ, R36 ;  /* 0x000000ffff051224 */ /* 0x000fe200078e0024 */
[----:B------:R-:W-:Y:S01]  /*3ca40*/  ISETP.GT.AND P5, PT, R2, 0x78, PT ;  /* 0x000000780200780c */ /* 0x000fe20003fa4270 */
[----:B------:R-:W3:Y:S04]  /*3ca50*/  LDL R31, [R1+0xd38] ;  /* 0x000d3800011f7983 */ /* 0x000ee80000100800 */
[----:B------:R0:W3:Y:S02]  /*3ca60*/  @P1 LDG.E.U8 R44, desc[UR6][R4.64] ;  /* 0x00000006042c1981 */ /* 0x0000e4000c1e1100 */
[----:B0-----:R-:W-:-:S02]  /*3ca70*/  @P3 IMAD.MOV.U32 R4, RZ, RZ, R28 ;  /* 0x000000ffff043224 */ /* 0x001fc400078e001c */
[----:B------:R-:W-:Y:S01]  /*3ca80*/  @P3 IMAD.MOV.U32 R5, RZ, RZ, R30 ;  /* 0x000000ffff053224 */ /* 0x000fe200078e001e */
[----:B------:R-:W-:Y:S01]  /*3ca90*/  PRMT R54, RZ, 0x7610, R54 ;  /* 0x00007610ff367816 */ /* 0x000fe20000000036 */
[----:B------:R-:W3:Y:S04]  /*3caa0*/  LDL R30, [R1+0xd3c] ;  /* 0x000d3c00011e7983 */ /* 0x000ee80000100800 */
[----:B------:R4:W3:Y:S01]  /*3cab0*/  @P3 LDG.E.U8 R55, desc[UR6][R4.64] ;  /* 0x0000000604373981 */ /* 0x0008e2000c1e1100 */
[----:B------:R-:W-:Y:S02]  /*3cac0*/  ISETP.GT.AND P4, PT, R2, 0x79, PT ;  /* 0x000000790200780c */ /* 0x000fe40003f84270 */
[----:B------:R-:W-:Y:S01]  /*3cad0*/  PRMT R47, RZ, 0x7610, R47 ;  /* 0x00007610ff2f7816 */ /* 0x000fe2000000002f */
[----:B------:R-:W3:Y:S01]  /*3cae0*/  LDL R28, [R1+0xd30] ;  /* 0x000d3000011c7983 */ /* 0x000ee20000100800 */
[----:B----4-:R-:W-:-:S03]  /*3caf0*/  @P2 IMAD.MOV.U32 R4, RZ, RZ, R3 ;  /* 0x000000ffff042224 */ /* 0x010fc600078e0003 */
[----:B------:R-:W4:Y:S01]  /*3cb00*/  LDL R3, [R1+0xd44] ;  /* 0x000d440001037983 */ /* 0x000f220000100800 */
[----:B------:R-:W-:-:S03]  /*3cb10*/  @P2 IMAD.MOV.U32 R5, RZ, RZ, R10 ;  /* 0x000000ffff052224 */ /* 0x000fc600078e000a */
[----:B------:R-:W4:Y:S04]  /*3cb20*/  LDL R10, [R1+0xd40] ;  /* 0x000d4000010a7983 */ /* 0x000f280000100800 */
[----:B------:R0:W4:Y:S01]  /*3cb30*/  @P2 LDG.E.U8 R54, desc[UR6][R4.64] ;  /* 0x0000000604362981 */ /* 0x000122000c1e1100 */
[C---:B------:R-:W-:Y:S01]  /*3cb40*/  ISETP.GT.AND P1, PT, R2.reuse, 0x7a, PT ;  /* 0x0000007a0200780c */ /* 0x040fe20003f24270 */
[----:B0-----:R-:W-:Y:S02]  /*3cb50*/  @P5 IMAD.MOV.U32 R4, RZ, RZ, R26 ;  /* 0x000000ffff045224 */ /* 0x001fe400078e001a */
[----:B------:R-:W-:Y:S01]  /*3cb60*/  @P5 IMAD.MOV.U32 R5, RZ, RZ, R27 ;  /* 0x000000ffff055224 */ /* 0x000fe200078e001b */
[----:B------:R-:W-:Y:S01]  /*3cb70*/  PRMT R46, RZ, 0x7610, R46 ;  /* 0x00007610ff2e7816 */ /* 0x000fe2000000002e */
[----:B------:R-:W4:Y:S04]  /*3cb80*/  LDL R27, [R1+0xd34] ;  /* 0x000d3400011b7983 */ /* 0x000f280000100800 */
[----:B------:R2:W4:Y:S01]  /*3cb90*/  @P5 LDG.E.U8 R47, desc[UR6][R4.64] ;  /* 0x00000006042f5981 */ /* 0x000522000c1e1100 */
[----:B------:R-:W-:-:S02]  /*3cba0*/  ISETP.GT.AND P2, PT, R2, 0x7b, PT ;  /* 0x0000007b0200780c */ /* 0x000fc40003f44270 */
[C---:B------:R-:W-:Y:S01]  /*3cbb0*/  ISETP.GT.AND P3, PT, R2.reuse, 0x7c, PT ;  /* 0x0000007c0200780c */ /* 0x040fe20003f64270 */
[----:B------:R-:W4:Y:S01]  /*3cbc0*/  LDL R26, [R1+0xd20] ;  /* 0x000d2000011a7983 */ /* 0x000f220000100800 */
[C---:B------:R-:W-:Y:S02]  /*3cbd0*/  ISETP.GT.AND P5, PT, R2.reuse, 0x7e, PT ;  /* 0x0000007e0200780c */ /* 0x040fe40003fa4270 */
[----:B------:R-:W-:Y:S01]  /*3cbe0*/  ISETP.GT.AND P6, PT, R2, 0x7f, PT ;  /* 0x0000007f0200780c */ /* 0x000fe20003fc4270 */
[----:B--2---:R-:W-:Y:S02]  /*3cbf0*/  @P4 IMAD.MOV.U32 R5, RZ, RZ, R9 ;  /* 0x000000ffff054224 */ /* 0x004fe400078e0009 */
[----:B------:R-:W2:Y:S01]  /*3cc00*/  LDL R9, [R1+0xd28] ;  /* 0x000d280001097983 */ /* 0x000ea20000100800 */
[----:B---3--:R-:W-:-:S03]  /*3cc10*/  @P4 IMAD.MOV.U32 R4, RZ, RZ, R8 ;  /* 0x000000ffff044224 */ /* 0x008fc600078e0008 */
[----:B------:R-:W3:Y:S04]  /*3cc20*/  LDL R8, [R1+0xd2c] ;  /* 0x000d2c0001087983 */ /* 0x000ee80000100800 */
[----:B------:R-:W3:Y:S01]  /*3cc30*/  @P4 LDG.E.U8 R46, desc[UR6][R4.64] ;  /* 0x00000006042e4981 */ /* 0x000ee2000c1e1100 */
[----:B------:R-:W-:-:S03]  /*3cc40*/  ISETP.GT.AND P4, PT, R2, 0x7d, PT ;  /* 0x0000007d0200780c */ /* 0x000fc60003f84270 */
[----:B------:R-:W3:Y:S04]  /*3cc50*/  LDL R5, [R1+0xd18] ;  /* 0x000d180001057983 */ /* 0x000ee80000100800 */
[----:B------:R-:W3:Y:S01]  /*3cc60*/  LDL R4, [R1+0xd1c] ;  /* 0x000d1c0001047983 */ /* 0x000ee20000100800 */
[----:B----4-:R-:W-:Y:S02]  /*3cc70*/  @P1 IMAD.MOV.U32 R2, RZ, RZ, R3 ;  /* 0x000000ffff021224 */ /* 0x010fe400078e0003 */
[----:B------:R-:W-:Y:S02]  /*3cc80*/  @P1 IMAD.MOV.U32 R3, RZ, RZ, R10 ;  /* 0x000000ffff031224 */ /* 0x000fe400078e000a */
[----:B------:R-:W4:Y:S01]  /*3cc90*/  LDL R10, [R1+0xd24] ;  /* 0x000d2400010a7983 */ /* 0x000f220000100800 */
[----:B------:R-:W-:-:S02]  /*3cca0*/  PRMT R24, RZ, 0x7610, R24 ;  /* 0x00007610ff187816 */ /* 0x000fc40000000018 */
[----:B------:R-:W-:-:S04]  /*3ccb0*/  PRMT R124, RZ, 0x7610, R124 ;  /* 0x00007610ff7c7816 */ /* 0x000fc8000000007c */
[----:B------:R0:W4:Y:S01]  /*3ccc0*/  @P1 LDG.E.U8 R24, desc[UR6][R2.64] ;  /* 0x0000000602181981 */ /* 0x000122000c1e1100 */
[----:B------:R-:W-:Y:S01]  /*3ccd0*/  PRMT R49, RZ, 0x7610, R49 ;  /* 0x00007610ff317816 */ /* 0x000fe20000000031 */
[----:B0-----:R-:W-:Y:S02]  /*3cce0*/  @P2 IMAD.MOV.U32 R2, RZ, RZ, R30 ;  /* 0x000000ffff022224 */ /* 0x001fe400078e001e */
[----:B------:R-:W-:Y:S01]  /*3ccf0*/  @P2 IMAD.MOV.U32 R3, RZ, RZ, R31 ;  /* 0x000000ffff032224 */ /* 0x000fe200078e001f */
[----:B------:R-:W4:Y:S04]  /*3cd00*/  LDL R30, [R1+0x1d28] ;  /* 0x001d2800011e7983 */ /* 0x000f280000100800 */
[----:B------:R0:W4:Y:S04]  /*3cd10*/  @P2 LDG.E.U8 R124, desc[UR6][R2.64] ;  /* 0x00000006027c2981 */ /* 0x000128000c1e1100 */
[----:B------:R-:W4:Y:S01]  /*3cd20*/  LDL R31, [R1+0x1128] ;  /* 0x00112800011f7983 */ /* 0x000f220000100800 */
[----:B0-----:R-:W-:-:S02]  /*3cd30*/  @P3 IMAD.MOV.U32 R2, RZ, RZ, R27 ;  /* 0x000000ffff023224 */ /* 0x001fc400078e001b */
[----:B------:R-:W-:Y:S01]  /*3cd40*/  @P3 IMAD.MOV.U32 R3, RZ, RZ, R28 ;  /* 0x000000ffff033224 */ /* 0x000fe200078e001c */
[----:B------:R-:W-:Y:S01]  /*3cd50*/  PRMT R48, RZ, 0x7610, R48 ;  /* 0x00007610ff307816 */ /* 0x000fe20000000030 */
[----:B------:R-:W4:Y:S04]  /*3cd60*/  LDL R28, [R1+0x1c84] ;  /* 0x001c8400011c7983 */ /* 0x000f280000100800 */
[----:B------:R2:W4:Y:S01]  /*3cd70*/  @P3 LDG.E.U8 R49, desc[UR6][R2.64] ;  /* 0x0000000602313981 */ /* 0x000522000c1e1100 */
[----:B------:R-:W-:Y:S02]  /*3cd80*/  PRMT R51, RZ, 0x7610, R51 ;  /* 0x00007610ff337816 */ /* 0x000fe40000000033 */
[----:B------:R-:W-:Y:S01]  /*3cd90*/  PRMT R50, RZ, 0x7610, R50 ;  /* 0x00007610ff327816 */ /* 0x000fe20000000032 */
[----:B------:R-:W4:Y:S01]  /*3cda0*/  LDL R27, [R1+0x1c88] ;  /* 0x001c8800011b7983 */ /* 0x000f220000100800 */
[----:B--2---:R-:W-:-:S03]  /*3cdb0*/  @P4 IMAD.MOV.U32 R3, RZ, RZ, R9 ;  /* 0x000000ffff034224 */ /* 0x004fc600078e0009 */
[----:B------:R-:W2:Y:S01]  /*3cdc0*/  LDL R9, [R1+0x1d04] ;  /* 0x001d040001097983 */ /* 0x000ea20000100800 */
[----:B---3--:R-:W-:-:S03]  /*3cdd0*/  @P4 IMAD.MOV.U32 R2, RZ, RZ, R8 ;  /* 0x000000ffff024224 */ /* 0x008fc600078e0008 */
[----:B------:R-:W3:Y:S04]  /*3cde0*/  LDL R8, [R1+0x1d08] ;  /* 0x001d080001087983 */ /* 0x000ee80000100800 */
[----:B------:R0:W3:Y:S02]  /*3cdf0*/  @P4 LDG.E.U8 R48, desc[UR6][R2.64] ;  /* 0x0000000602304981 */ /* 0x0000e4000c1e1100 */
[----:B0-----:R-:W-:Y:S01]  /*3ce00*/  @P5 IMAD.MOV.U32 R3, RZ, RZ, R26 ;  /* 0x000000ffff035224 */ /* 0x001fe200078e001a */
[----:B------:R-:W-:Y:S01]  /*3ce10*/  PRMT R57, RZ, 0x7610, R57 ;  /* 0x00007610ff397816 */ /* 0x000fe20000000039 */
[----:B------:R-:W3:Y:S01]  /*3ce20*/  LDL R26, [R1+0x1c44] ;  /* 0x001c4400011a7983 */ /* 0x000ee20000100800 */
[----:B----4-:R-:W-:-:S03]  /*3ce30*/  @P5 IMAD.MOV.U32 R2, RZ, RZ, R10 ;  /* 0x000000ffff025224 */ /* 0x010fc600078e000a */
[----:B------:R-:W4:Y:S04]  /*3ce40*/  LDL R10, [R1+0x1c48] ;  /* 0x001c4800010a7983 */ /* 0x000f280000100800 */
[----:B------:R0:W4:Y:S02]  /*3ce50*/  @P5 LDG.E.U8 R51, desc[UR6][R2.64] ;  /* 0x0000000602335981 */ /* 0x000124000c1e1100 */
[----:B0-----:R-:W-:Y:S02]  /*3ce60*/  @P6 IMAD.MOV.U32 R2, RZ, RZ, R4 ;  /* 0x000000ffff026224 */ /* 0x001fe400078e0004 */
[----:B------:R-:W-:Y:S01]  /*3ce70*/  @P6 IMAD.MOV.U32 R3, RZ, RZ, R5 ;  /* 0x000000ffff036224 */ /* 0x000fe200078e0005 */
[----:B------:R-:W4:Y:S04]  /*3ce80*/  LDL R4, [R1+0x1cc8] ;  /* 0x001cc80001047983 */ /* 0x000f280000100800 */
[----:B------:R-:W4:Y:S04]  /*3ce90*/  LDL R5, [R1+0x1cc4] ;  /* 0x001cc40001057983 */ /* 0x000f280000100800 */
[----:B------:R0:W4:Y:S02]  /*3cea0*/  @P6 LDG.E.U8 R50, desc[UR6][R2.64] ;  /* 0x0000000602326981 */ /* 0x000124000c1e1100 */
[----:B0-----:R-:W-:-:S02]  /*3ceb0*/  @!P0 IMAD.MOV.U32 R2, RZ, RZ, R30 ;  /* 0x000000ffff028224 */ /* 0x001fc400078e001e */
[----:B------:R-:W-:Y:S01]  /*3cec0*/  @!P0 IMAD.MOV.U32 R3, RZ, RZ, R31 ;  /* 0x000000ffff038224 */ /* 0x000fe200078e001f */
[----:B------:R-:W-:Y:S01]  /*3ced0*/  BAR.SYNC.DEFER_BLOCKING 0x0 ;  /* 0x0000000000007b1d */ /* 0x000fe20000010000 */
[----:B------:R-:W-:Y:S02]  /*3cee0*/  PRMT R56, RZ, 0x7610, R56 ;  /* 0x00007610ff387816 */ /* 0x000fe40000000038 */
[----:B------:R-:W-:Y:S02]  /*3cef0*/  PRMT R59, RZ, 0x7610, R59 ;  /* 0x00007610ff3b7816 */ /* 0x000fe4000000003b */
[----:B------:R-:W-:Y:S01]  /*3cf00*/  PRMT R58, RZ, 0x7610, R58 ;  /* 0x00007610ff3a7816 */ /* 0x000fe2000000003a */
[----:B------:R-:W4:Y:S04]  /*3cf10*/  LDL R31, [R1+0x1b84] ;  /* 0x001b8400011f7983 */ /* 0x000f280000100800 */
[----:B------:R-:W4:Y:S04]  /*3cf20*/  LDL R30, [R1+0x1b88] ;  /* 0x001b8800011e7983 */ /* 0x000f280000100800 */
[----:B------:R2:W4:Y:S02]  /*3cf30*/  @!P0 LDG.E.U8 R57, desc[UR6][R2.64] ;  /* 0x0000000602398981 */ /* 0x000524000c1e1100 */
[----:B--2---:R-:W-:-:S02]  /*3cf40*/  @!P0 IMAD.MOV.U32 R3, RZ, RZ, R9 ;  /* 0x000000ffff038224 */ /* 0x004fc400078e0009 */
[----:B------:R-:W2:Y:S01]  /*3cf50*/  LDL R9, [R1+0x1c04] ;  /* 0x001c040001097983 */ /* 0x000ea20000100800 */
[----:B---3--:R-:W-:-:S03]  /*3cf60*/  @!P0 IMAD.MOV.U32 R2, RZ, RZ, R8 ;  /* 0x000000ffff028224 */ /* 0x008fc600078e0008 */
[----:B------:R-:W3:Y:S04]  /*3cf70*/  LDL R8, [R1+0x1c08] ;  /* 0x001c080001087983 */ /* 0x000ee80000100800 */
[----:B------:R4:W3:Y:S02]  /*3cf80*/  @!P0 LDG.E.U8 R56, desc[UR6][R2.64] ;  /* 0x0000000602388981 */ /* 0x0008e4000c1e1100 */
[----:B----4-:R-:W-:Y:S02]  /*3cf90*/  @!P0 IMAD.MOV.U32 R2, RZ, RZ, R4 ;  /* 0x000000ffff028224 */ /* 0x010fe400078e0004 */
[----:B------:R-:W4:Y:S01]  /*3cfa0*/  LDL R4, [R1+0x1bc8] ;  /* 0x001bc80001047983 */ /* 0x000f220000100800 */
[----:B------:R-:W-:-:S03]  /*3cfb0*/  @!P0 IMAD.MOV.U32 R3, RZ, RZ, R5 ;  /* 0x000000ffff038224 */ /* 0x000fc600078e0005 */
[----:B------:R-:W4:Y:S04]  /*3cfc0*/  LDL R5, [R1+0x1bc4] ;  /* 0x001bc40001057983 */ /* 0x000f280000100800 */
[----:B------:R0:W4:Y:S01]  /*3cfd0*/  @!P0 LDG.E.U8 R59, desc[UR6][R2.64] ;  /* 0x00000006023b8981 */ /* 0x000122000c1e1100 */
[----:B------:R-:W-:Y:S01]  /*3cfe0*/  PRMT R61, RZ, 0x7610, R61 ;  /* 0x00007610ff3d7816 */ /* 0x000fe2000000003d */
[----:B0-----:R-:W-:Y:S02]  /*3cff0*/  @!P0 IMAD.MOV.U32 R2, RZ, RZ, R27 ;  /* 0x000000ffff028224 */ /* 0x001fe400078e001b */
[----:B------:R-:W-:Y:S01]  /*3d000*/  @!P0 IMAD.MOV.U32 R3, RZ, RZ, R28 ;  /* 0x000000ffff038224 */ /* 0x000fe200078e001c */
[----:B------:R-:W-:Y:S01]  /*3d010*/  PRMT R60, RZ, 0x7610, R60 ;  /* 0x00007610ff3c7816 */ /* 0x000fe2000000003c */
[----:B------:R-:W4:Y:S04]  /*3d020*/  LDL R28, [R1+0x1ac4] ;  /* 0x001ac400011c7983 */ /* 0x000f280000100800 */
[----:B------:R0:W4:Y:S04]  /*3d030*/  @!P0 LDG.E.U8 R58, desc[UR6][R2.64] ;  /* 0x00000006023a8981 */ /* 0x000128000c1e1100 */
[----:B------:R-:W4:Y:S01]  /*3d040*/  LDL R27, [R1+0x1ac8] ;  /* 0x001ac800011b7983 */ /* 0x000f220000100800 */
[----:B0-----:R-:W-:-:S02]  /*3d050*/  @!P0 IMAD.MOV.U32 R2, RZ, RZ, R10 ;  /* 0x000000ffff028224 */ /* 0x001fc400078e000a */
[----:B------:R-:W-:Y:S01]  /*3d060*/  @!P0 IMAD.MOV.U32 R3, RZ, RZ, R26 ;  /* 0x000000ffff038224 */ /* 0x000fe200078e001a */
        /* <DEDUP_REMOVED lines=11> */
[----:B------:R-:W4:Y:S01]  /*3d120*/  LDL R5, [R1+0x1a84] ;  /* 0x001a840001057983 */ /* 0x000f220000100800 */
[----:B------:R-:W-:Y:S02]  /*3d130*/  PRMT R63, RZ, 0x7610, R63 ;  /* 0x00007610ff3f7816 */ /* 0x000fe4000000003f */
[----:B------:R-:W-:-:S04]  /*3d140*/  PRMT R62, RZ, 0x7610, R62 ;  /* 0x00007610ff3e7816 */ /* 0x000fc8000000003e */
[----:B------:R0:W4:Y:S01]  /*3d150*/  @!P0 LDG.E.U8 R63, desc[UR6][R2.64] ;  /* 0x00000006023f8981 */ /* 0x000122000c1e1100 */
[----:B------:R-:W-:Y:S01]  /*3d160*/  PRMT R65, RZ, 0x7610, R65 ;  /* 0x00007610ff417816 */ /* 0x000fe20000000041 */
[----:B0-----:R-:W-:Y:S02]  /*3d170*/  @!P0 IMAD.MOV.U32 R2, RZ, RZ, R30 ;  /* 0x000000ffff028224 */ /* 0x001fe400078e001e */
[----:B------:R-:W-:Y:S01]  /*3d180*/  @!P0 IMAD.MOV.U32 R3, RZ, RZ, R31 ;  /* 0x000000ffff038224 */ /* 0x000fe200078e001f */
[----:B------:R-:W-:Y:S01]  /*3d190*/  PRMT R64, RZ, 0x7610, R64 ;  /* 0x00007610ff407816 */ /* 0x000fe20000000040 */
[----:B------:R-:W4:Y:S04]  /*3d1a0*/  LDL R31, [R1+0x19c4] ;  /* 0x0019c400011f7983 */ /* 0x000f280000100800 */
[----:B------:R0:W4:Y:S01]  /*3d1b0*/  @!P0 LDG.E.U8 R62, desc[UR6][R2.64] ;  /* 0x00000006023e8981 */ /* 0x000122000c1e1100 */
[----:B------:R-:W-:-:S03]  /*3d1c0*/  PRMT R67, RZ, 0x7610, R67 ;  /* 0x00007610ff437816 */ /* 0x000fc60000000043 */
[----:B------:R-:W4:Y:S01]  /*3d1d0*/  LDL R30, [R1+0x19c8] ;  /* 0x0019c800011e7983 */ /* 0x000f220000100800 */
[----:B0-----:R-:W-:Y:S02]  /*3d1e0*/  @!P0 IMAD.MOV.U32 R2, RZ, RZ, R10 ;  /* 0x000000ffff028224 */ /* 0x001fe400078e000a */
        /* <DEDUP_REMOVED lines=9> */
[----:B0-----:R-:W-:Y:S02]  /*3d280*/  @!P0 IMAD.MOV.U32 R2, RZ, RZ, R27 ;  /* 0x000000ffff028224 */ /* 0x001fe400078e001b */
[----:B------:R-:W-:Y:S01]  /*3d290*/  @!P0 IMAD.MOV.U32 R3, RZ, RZ, R28 ;  /* 0x000000ffff038224 */ /* 0x000fe200078e001c */
[----:B------:R-:W-:Y:S01]  /*3d2a0*/  PRMT R66, RZ, 0x7610, R66 ;  /* 0x00007610ff427816 */ /* 0x000fe20000000042 */
[----:B------:R-:W3:Y:S04]  /*3d2b0*/  LDL R28, [R1+0x1944] ;  /* 0x00194400011c7983 */ /* 0x000ee80000100800 */
[----:B------:R4:W3:Y:S04]  /*3d2c0*/  @!P0 LDG.E.U8 R67, desc[UR6][R2.64] ;  /* 0x0000000602438981 */ /* 0x0008e8000c1e1100 */
[----:B------:R-:W3:Y:S01]  /*3d2d0*/  LDL R27, [R1+0x1948] ;  /* 0x00194800011b7983 */ /* 0x000ee20000100800 */
[----:B----4-:R-:W-:-:S03]  /*3d2e0*/  @!P0 IMAD.MOV.U32 R2, RZ, RZ, R4 ;  /* 0x000000ffff028224 */ /* 0x010fc600078e0004 */
[----:B------:R-:W4:Y:S01]  /*3d2f0*/  LDL R4, [R1+0x1988] ;  /* 0x0019880001047983 */ /* 0x000f220000100800 */
[----:B------:R-:W-:-:S03]  /*3d300*/  @!P0 IMAD.MOV.U32 R3, RZ, RZ, R5 ;  /* 0x000000ffff038224 */ /* 0x000fc600078e0005 */
[----:B------:R-:W4:Y:S01]  /*3d310*/  LDL R5, [R1+0x1984] ;  /* 0x0019840001057983 */ /* 0x000f220000100800 */
[----:B------:R-:W-:-:S03]  /*3d320*/  PRMT R69, RZ, 0x7610, R69 ;  /* 0x00007610ff457816 */ /* 0x000fc60000000045 */
[----:B------:R0:W4:Y:S01]  /*3d330*/  @!P0 LDG.E.U8 R66, desc[UR6][R2.64] ;  /* 0x0000000602428981 */ /* 0x000122000c1e1100 */
[----:B------:R-:W-:Y:S02]  /*3d340*/  PRMT R68, RZ, 0x7610, R68 ;  /* 0x00007610ff447816 */ /* 0x000fe40000000044 */
[----:B------:R-:W-:Y:S01]  /*3d350*/  PRMT R71, RZ, 0x7610, R71 ;  /* 0x00007610ff477816 */ /* 0x000fe20000000047 */
[----:B0-----:R-:W-:Y:S02]  /*3d360*/  @!P0 IMAD.MOV.U32 R2, RZ, RZ, R10 ;  /* 0x000000ffff028224 */ /* 0x001fe400078e000a */
[----:B------:R-:W4:Y:S01]  /*3d370*/  LDL R10, [R1+0x1908] ;  /* 0x00190800010a7983 */ /* 0x000f220000100800 */
[----:B------:R-:W-:-:S03]  /*3d380*/  @!P0 IMAD.MOV.U32 R3, RZ, RZ, R26 ;  /* 0x000000ffff038224 */ /* 0x000fc600078e001a */
[----:B------:R-:W4:Y:S04]  /*3d390*/  LDL R26, [R1+0x1904] ;  /* 0x00190400011a7983 */ /* 0x000f280000100800 */
[----:B------:R2:W4:Y:S02]  /*3d3a0*/  @!P0 LDG.E.U8 R69, desc[UR6][R2.64] ;  /* 0x0000000602458981 */ /* 0x000524000c1e1100 */
[----:B--2---:R-:W-:Y:S02]  /*3d3b0*/  @!P0 IMAD.MOV.U32 R3, RZ, RZ, R9 ;  /* 0x000000ffff038224 */ /* 0x004fe400078e0009 */
[----:B------:R-:W2:Y:S01]  /*3d3c0*/  LDL R9, [R1+0x18c4] ;  /* 0x0018c40001097983 */ /* 0x000ea20000100800 */
[----:B---3--:R-:W-:-:S03]  /*3d3d0*/  @!P0 IMAD.MOV.U32 R2, RZ, RZ, R8 ;  /* 0x000000ffff028224 */ /* 0x008fc600078e0008 */
[----:B------:R-:W3:Y:S04]  /*3d3e0*/  LDL R8, [R1+0x18c8] ;  /* 0x0018c80001087983 */ /* 0x000ee80000100800 */
[----:B------:R0:W3:Y:S02]  /*3d3f0*/  @!P0 LDG.E.U8 R68, desc[UR6][R2.64] ;  /* 0x0000000602448981 */ /* 0x0000e4000c1e1100 */
[----:B0-----:R-:W-:Y:S02]  /*3d400*/  @!P0 IMAD.MOV.U32 R2, RZ, RZ, R30 ;  /* 0x000000ffff028224 */ /* 0x001fe400078e001e */
[----:B------:R-:W-:-:S05]  /*3d410*/  @!P0 IMAD.MOV.U32 R3, RZ, RZ, R31 ;  /* 0x000000ffff038224 */ /* 0x000fca00078e001f */
[----:B------:R4:W3:Y:S02]  /*3d420*/  @!P0 LDG.E.U8 R71, desc[UR6][R2.64] ;  /* 0x0000000602478981 */ /* 0x0008e4000c1e1100 */
[----:B----4-:R-:W-:Y:S02]  /*3d430*/  @!P0 IMAD.MOV.U32 R2, RZ, RZ, R4 ;  /* 0x000000ffff028224 */ /* 0x010fe400078e0004 */
[----:B------:R-:W4:Y:S01]  /*3d440*/  LDL R4, [R1+0x1888] ;  /* 0x0018880001047983 */ /* 0x000f220000100800 */
[----:B------:R-:W-:-:S03]  /*3d450*/  @!P0 IMAD.MOV.U32 R3, RZ, RZ, R5 ;  /* 0x000000ffff038224 */ /* 0x000fc600078e0005 */
[----:B------:R-:W4:Y:S04]  /*3d460*/  LDL R5, [R1+0x1884] ;  /* 0x0018840001057983 */ /* 0x000f280000100800 */
[----:B------:R-:W4:Y:S04]  /*3d470*/  LDL.LU R30, [R1+0x17c8] ;  /* 0x0017c800011e7983 */ /* 0x000f280000300800 */
[----:B------:R-:W4:Y:S01]  /*3d480*/  LDL R36, [R1+0x1848] ;  /* 0x0018480001247983 */ /* 0x000f220000100800 */
[----:B------:R-:W-:Y:S02]  /*3d490*/  PRMT R70, RZ, 0x7610, R70 ;  /* 0x00007610ff467816 */ /* 0x000fe40000000046 */
[----:B------:R-:W-:Y:S01]  /*3d4a0*/  PRMT R73, RZ, 0x7610, R73 ;  /* 0x00007610ff497816 */ /* 0x000fe20000000049 */
[----:B------:R-:W4:Y:S04]  /*3d4b0*/  LDL R31, [R1+0x17c4] ;  /* 0x0017c400011f7983 */ /* 0x000f280000100800 */
[----:B------:R0:W4:Y:S01]  /*3d4c0*/  @!P0 LDG.E.U8 R70, desc[UR6][R2.64] ;  /* 0x0000000602468981 */ /* 0x000122000c1e1100 */
[----:B------:R-:W-:-:S02]  /*3d4d0*/  PRMT R72, RZ, 0x7610, R72 ;  /* 0x00007610ff487816 */ /* 0x000fc40000000048 */
[----:B------:R-:W-:Y:S01]  /*3d4e0*/  PRMT R75, RZ, 0x7610, R75 ;  /* 0x00007610ff4b7816 */ /* 0x000fe2000000004b */
[----:B------:R-:W4:Y:S01]  /*3d4f0*/  LDL R38, [R1+0x1684] ;  /* 0x0016840001267983 */ /* 0x000f220000100800 */
[----:B0-----:R-:W-:Y:S02]  /*3d500*/  @!P0 IMAD.MOV.U32 R2, RZ, RZ, R27 ;  /* 0x000000ffff028224 */ /* 0x001fe400078e001b */
[----:B------:R-:W-:Y:S01]  /*3d510*/  @!P0 IMAD.MOV.U32 R3, RZ, RZ, R28 ;  /* 0x000000ffff038224 */ /* 0x000fe200078e001c */
[----:B------:R-:W4:Y:S04]  /*3d520*/  LDL R27, [R1+0x1788] ;  /* 0x00178800011b7983 */ /* 0x000f280000100800 */
[----:B------:R0:W4:Y:S04]  /*3d530*/  @!P0 LDG.E.U8 R73, desc[UR6][R2.64] ;  /* 0x0000000602498981 */ /* 0x000128000c1e1100 */
[----:B------:R-:W4:Y:S01]  /*3d540*/  LDL R28, [R1+0x1784] ;  /* 0x00178400011c7983 */ /* 0x000f220000100800 */
[----:B0-----:R-:W-:-:S02]  /*3d550*/  @!P0 IMAD.MOV.U32 R2, RZ, RZ, R10 ;  /* 0x000000ffff028224 */ /* 0x001fc400078e000a */
[----:B------:R-:W-:Y:S01]  /*3d560*/  @!P0 IMAD.MOV.U32 R3, RZ, RZ, R26 ;  /* 0x000000ffff038224 */ /* 0x000fe200078e001a */
[----:B------:R-:W4:Y:S04]  /*3d570*/  LDL R10, [R1+0x1704] ;  /* 0x00170400010a7983 */ /* 0x000f280000100800 */
[----:B------:R2:W4:Y:S04]  /*3d580*/  @!P0 LDG.E.U8 R72, desc[UR6][R2.64] ;  /* 0x0000000602488981 */ /* 0x000528000c1e1100 */
[----:B------:R-:W4:Y:S01]  /*3d590*/  LDL R26, [R1+0x1744] ;  /* 0x00174400011a7983 */ /* 0x000f220000100800 */
[----:B--2---:R-:W-:-:S03]  /*3d5a0*/  @!P0 IMAD.MOV.U32 R3, RZ, RZ, R9 ;  /* 0x000000ffff038224 */ /* 0x004fc600078e0009 */
        /* <DEDUP_REMOVED lines=16> */
[----:B------:R0:W4:Y:S02]  /*3d6b0*/  @!P0 LDG.E.U8 R77, desc[UR6][R2.64] ;  /* 0x00000006024d8981 */ /* 0x000124000c1e1100 */
[----:B0-----:R-:W-:-:S02]  /*3d6c0*/  @!P0 IMAD.MOV.U32 R2, RZ, RZ, R136 ;  /* 0x000000ffff028224 */ /* 0x001fc400078e0088 */
[----:B------:R-:W-:-:S05]  /*3d6d0*/  @!P0 IMAD.MOV.U32 R3, RZ, RZ, R147 ;  /* 0x000000ffff038224 */ /* 0x000fca00078e0093 */
        /* <DEDUP_REMOVED lines=8> */
[----:B------:R-:W-:Y:S01]  /*3d760*/  @!P0 IMAD.MOV.U32 R3, RZ, RZ, R28 ;  /* 0x000000ffff038224 */ /* 0x000fe200078e001c */
[----:B------:R-:W4:Y:S04]  /*3d770*/  LDL R27, [R1+0x1644] ;  /* 0x00164400011b7983 */ /* 0x000f280000100800 */
[----:B------:R-:W4:Y:S04]  /*3d780*/  LDL R28, [R1+0x1688] ;  /* 0x00168800011c7983 */ /* 0x000f280000100800 */
[----:B------:R0:W4:Y:S01]  /*3d790*/  @!P0 LDG.E.U8 R78, desc[UR6][R2.64] ;  /* 0x00000006024e8981 */ /* 0x000122000c1e1100 */
[----:B------:R-:W-:Y:S01]  /*3d7a0*/  PRMT R80, RZ, 0x7610, R80 ;  /* 0x00007610ff507816 */ /* 0x000fe20000000050 */
[----:B0-----:R-:W-:-:S02]  /*3d7b0*/  @!P0 IMAD.MOV.U32 R3, RZ, RZ, R26 ;  /* 0x000000ffff038224 */ /* 0x001fc400078e001a */
[----:B------:R-:W4:Y:S01]  /*3d7c0*/  LDL R26, [R1+0x15c4] ;  /* 0x0015c400011a7983 */ /* 0x000f220000100800 */
[----:B--2---:R-:W-:-:S03]  /*3d7d0*/  @!P0 IMAD.MOV.U32 R2, RZ, RZ, R9 ;  /* 0x000000ffff028224 */ /* 0x004fc600078e0009 */
[----:B------:R-:W2:Y:S04]  /*3d7e0*/  LDL R9, [R1+0x1648] ;  /* 0x0016480001097983 */ /* 0x000ea80000100800 */
[----:B------:R3:W2:Y:S02]  /*3d7f0*/  @!P0 LDG.E.U8 R81, desc[UR6][R2.64] ;  /* 0x0000000602518981 */ /* 0x0006a4000c1e1100 */
[----:B---3--:R-:W-:Y:S02]  /*3d800*/  @!P0 IMAD.MOV.U32 R2, RZ, RZ, R8 ;  /* 0x000000ffff028224 */ /* 0x008fe400078e0008 */
[----:B------:R-:W-:Y:S02]  /*3d810*/  @!P0 IMAD.MOV.U32 R3, RZ, RZ, R10 ;  /* 0x000000ffff038224 */ /* 0x000fe400078e000a */
[----:B------:R-:W3:Y:S04]  /*3d820*/  LDL R10, [R1+0x15c8] ;  /* 0x0015c800010a7983 */ /* 0x000ee80000100800 */
[----:B------:R4:W3:Y:S02]  /*3d830*/  @!P0 LDG.E.U8 R80, desc[UR6][R2.64] ;  /* 0x0000000602508981 */ /* 0x0008e4000c1e1100 */
[----:B----4-:R-:W-:-:S02]  /*3d840*/  @!P0 IMAD.MOV.U32 R2, RZ, RZ, R4 ;  /* 0x000000ffff028224 */ /* 0x010fc400078e0004 */
[----:B------:R-:W4:Y:S01]  /*3d850*/  LDL R4, [R1+0x1588] ;  /* 0x0015880001047983 */ /* 0x000f220000100800 */
[----:B------:R-:W-:-:S03]  /*3d860*/  @!P0 IMAD.MOV.U32 R3, RZ, RZ, R5 ;  /* 0x000000ffff038224 */ /* 0x000fc600078e0005 */
[----:B------:R-:W4:Y:S01]  /*3d870*/  LDL R5, [R1+0x1584] ;  /* 0x0015840001057983 */ /* 0x000f220000100800 */
[----:B------:R-:W-:Y:S02]  /*3d880*/  PRMT R83, RZ, 0x7610, R83 ;  /* 0x00007610ff537816 */ /* 0x000fe40000000053 */
[----:B------:R-:W-:Y:S01]  /*3d890*/  PRMT R82, RZ, 0x7610, R82 ;  /* 0x00007610ff527816 */ /* 0x000fe20000000052 */
[----:B------:R-:W4:Y:S04]  /*3d8a0*/  LDL.LU R8, [R1+0x1544] ;  /* 0x0015440001087983 */ /* 0x000f280000300800 */
[----:B------:R0:W4:Y:S01]  /*3d8b0*/  @!P0 LDG.E.U8 R83, desc[UR6][R2.64] ;  /* 0x0000000602538981 */ /* 0x000122000c1e1100 */
[----:B------:R-:W-:Y:S02]  /*3d8c0*/  PRMT R85, RZ, 0x7610, R85 ;  /* 0x00007610ff557816 */ /* 0x000fe40000000055 */
[----:B------:R-:W-:Y:S01]  /*3d8d0*/  PRMT R84, RZ, 0x7610, R84 ;  /* 0x00007610ff547816 */ /* 0x000fe20000000054 */
[----:B------:R-:W4:Y:S01]  /*3d8e0*/  LDL R39, [R1+0xaec] ;  /* 0x000aec0001277983 */ /* 0x000f220000100800 */
[----:B0-----:R-:W-:Y:S01]  /*3d8f0*/  @!P0 IMAD.MOV.U32 R3, RZ, RZ, R38 ;  /* 0x000000ffff038224 */ /* 0x001fe200078e0026 */
[----:B------:R-:W-:-:S02]  /*3d900*/  PRMT R87, RZ, 0x7610, R87 ;  /* 0x00007610ff577816 */ /* 0x000fc40000000057 */
[----:B------:R-:W4:Y:S01]  /*3d910*/  LDL R38, [R1+0x1444] ;  /* 0x0014440001267983 */ /* 0x000f220000100800 */
[----:B------:R-:W-:-:S03]  /*3d920*/  @!P0 IMAD.MOV.U32 R2, RZ, RZ, R28 ;  /* 0x000000ffff028224 */ /* 0x000fc600078e001c */
[----:B------:R-:W4:Y:S04]  /*3d930*/  LDL R28, [R1+0x1548] ;  /* 0x00154800011c7983 */ /* 0x000f280000100800 */
[----:B------:R0:W4:Y:S02]  /*3d940*/  @!P0 LDG.E.U8 R82, desc[UR6][R2.64] ;  /* 0x0000000602528981 */ /* 0x000124000c1e1100 */
[----:B0-----:R-:W-:Y:S02]  /*3d950*/  @!P0 IMAD.MOV.U32 R3, RZ, RZ, R27 ;  /* 0x000000ffff038224 */ /* 0x001fe400078e001b */
[----:B------:R-:W4:Y:S01]  /*3d960*/  LDL R27, [R1+0x1504] ;  /* 0x00150400011b7983 */ /* 0x000f220000100800 */
[----:B--2---:R-:W-:-:S03]  /*3d970*/  @!P0 IMAD.MOV.U32 R2, RZ, RZ, R9 ;  /* 0x000000ffff028224 */ /* 0x004fc600078e0009 */
[----:B------:R-:W2:Y:S04]  /*3d980*/  LDL R9, [R1+0x1508] ;  /* 0x0015080001097983 */ /* 0x000ea80000100800 */
[----:B------:R0:W2:Y:S02]  /*3d990*/  @!P0 LDG.E.U8 R85, desc[UR6][R2.64] ;  /* 0x0000000602558981 */ /* 0x0000a4000c1e1100 */
[----:B0-----:R-:W-:Y:S02]  /*3d9a0*/  @!P0 IMAD.MOV.U32 R2, RZ, RZ, R31 ;  /* 0x000000ffff028224 */ /* 0x001fe400078e001f */
[----:B------:R-:W-:Y:S01]  /*3d9b0*/  @!P0 IMAD.MOV.U32 R3, RZ, RZ, R36 ;  /* 0x000000ffff038224 */ /* 0x000fe200078e0024 */
[----:B------:R-:W-:Y:S01]  /*3d9c0*/  PRMT R86, RZ, 0x7610, R86 ;  /* 0x00007610ff567816 */ /* 0x000fe20000000056 */
[----:B------:R-:W2:Y:S04]  /*3d9d0*/  LDL R36, [R1+0x1448] ;  /* 0x0014480001247983 */ /* 0x000ea80000100800 */
[----:B------:R3:W2:Y:S01]  /*3d9e0*/  @!P0 LDG.E.U8 R84, desc[UR6][R2.64] ;  /* 0x0000000602548981 */ /* 0x0006a2000c1e1100 */
[----:B------:R-:W-:-:S03]  /*3d9f0*/  PRMT R89, RZ, 0x7610, R89 ;  /* 0x00007610ff597816 */ /* 0x000fc60000000059 */
[----:B------:R-:W2:Y:S01]  /*3da00*/  LDL R31, [R1+0x1404] ;  /* 0x00140400011f7983 */ /* 0x000ea20000100800 */
[----:B---3--:R-:W-:Y:S02]  /*3da10*/  @!P0 IMAD.MOV.U32 R2, RZ, RZ, R10 ;  /* 0x000000ffff028224 */ /* 0x008fe400078e000a */
[----:B------:R-:W-:Y:S01]  /*3da20*/  @!P0 IMAD.MOV.U32 R3, RZ, RZ, R26 ;  /* 0x000000ffff038224 */ /* 0x000fe200078e001a */
[----:B------:R-:W3:Y:S04]  /*3da30*/  LDL R10, [R1+0x1488] ;  /* 0x00148800010a7983 */ /* 0x000ee80000100800 */
[----:B------:R4:W3:Y:S04]  /*3da40*/  @!P0 LDG.E.U8 R87, desc[UR6][R2.64] ;  /* 0x0000000602578981 */ /* 0x0008e8000c1e1100 */
[----:B------:R-:W3:Y:S01]  /*3da50*/  LDL R26, [R1+0x1484] ;  /* 0x00148400011a7983 */ /* 0x000ee20000100800 */
[----:B----4-:R-:W-:-:S03]  /*3da60*/  @!P0 IMAD.MOV.U32 R2, RZ, RZ, R4 ;  /* 0x000000ffff028224 */ /* 0x010fc600078e0004 */
[----:B------:R-:W4:Y:S01]  /*3da70*/  LDL R4, [R1+0x14c8] ;  /* 0x0014c80001047983 */ /* 0x000f220000100800 */
[----:B------:R-:W-:-:S03]  /*3da80*/  @!P0 IMAD.MOV.U32 R3, RZ, RZ, R5 ;  /* 0x000000ffff038224 */ /* 0x000fc600078e0005 */
[----:B------:R-:W3:Y:S04]  /*3da90*/  LDL R5, [R1+0x14c4] ;  /* 0x0014c40001057983 */ /* 0x000ee80000100800 */
[----:B------:R0:W3:Y:S02]  /*3daa0*/  @!P0 LDG.E.U8 R86, desc[UR6][R2.64] ;  /* 0x0000000602568981 */ /* 0x0000e4000c1e1100 */
[----:B0-----:R-:W-:Y:S01]  /*3dab0*/  @!P0 IMAD.MOV.U32 R3, RZ, RZ, R8 ;  /* 0x000000ffff038224 */ /* 0x001fe200078e0008 */
[----:B------:R-:W-:Y:S02]  /*3dac0*/  PRMT R88, RZ, 0x7610, R88 ;  /* 0x00007610ff587816 */ /* 0x000fe40000000058 */
[----:B------:R-:W-:Y:S01]  /*3dad0*/  PRMT R91, RZ, 0x7610, R91 ;  /* 0x00007610ff5b7816 */ /* 0x000fe2000000005b */
[----:B------:R-:W-:-:S02]  /*3dae0*/  @!P0 IMAD.MOV.U32 R2, RZ, RZ, R28 ;  /* 0x000000ffff028224 */ /* 0x000fc400078e001c */
[----:B------:R-:W3:Y:S04]  /*3daf0*/  LDL R28, [R1+0x1408] ;  /* 0x00140800011c7983 */ /* 0x000ee80000100800 */
[----:B------:R0:W3:Y:S02]  /*3db00*/  @!P0 LDG.E.U8 R89, desc[UR6][R2.64] ;  /* 0x0000000602598981 */ /* 0x0000e4000c1e1100 */
[----:B0-----:R-:W-:Y:S02]  /*3db10*/  @!P0 IMAD.MOV.U32 R3, RZ, RZ, R27 ;  /* 0x000000ffff038224 */ /* 0x001fe400078e001b */
[----:B------:R-:W3:Y:S01]  /*3db20*/  LDL R27, [R1+0x13c4] ;  /* 0x0013c400011b7983 */ /* 0x000ee20000100800 */
[----:B--2---:R-:W-:-:S03]  /*3db30*/  @!P0 IMAD.MOV.U32 R2, RZ, RZ, R9 ;  /* 0x000000ffff028224 */ /* 0x004fc600078e0009 */
[----:B------:R-:W2:Y:S04]  /*3db40*/  LDL R9, [R1+0x13c8] ;  /* 0x0013c80001097983 */ /* 0x000ea80000100800 */
[----:B------:R4:W2:Y:S02]  /*3db50*/  @!P0 LDG.E.U8 R88, desc[UR6][R2.64] ;  /* 0x0000000602588981 */ /* 0x0008a4000c1e1100 */
[----:B----4-:R-:W-:Y:S02]  /*3db60*/  @!P0 IMAD.MOV.U32 R2, RZ, RZ, R4 ;  /* 0x000000ffff028224 */ /* 0x010fe400078e0004 */
[----:B------:R-:W4:Y:S01]  /*3db70*/  LDL R4, [R1+0x1388] ;  /* 0x0013880001047983 */ /* 0x000f220000100800 */
[----:B---3--:R-:W-:-:S03]  /*3db80*/  @!P0 IMAD.MOV.U32 R3, RZ, RZ, R5 ;  /* 0x000000ffff038224 */ /* 0x008fc600078e0005 */
[----:B------:R-:W3:Y:S04]  /*3db90*/  LDL R5, [R1+0x1384] ;  /* 0x0013840001057983 */ /* 0x000ee80000100800 */
[----:B------:R0:W3:Y:S02]  /*3dba0*/  @!P0 LDG.E.U8 R91, desc[UR6][R2.64] ;  /* 0x00000006025b8981 */ /* 0x0000e4000c1e1100 */
[----:B0-----:R-:W-:Y:S02]  /*3dbb0*/  @!P0 IMAD.MOV.U32 R3, RZ, RZ, R26 ;  /* 0x000000ffff038224 */ /* 0x001fe400078e001a */
[----:B------:R-:W3:Y:S01]  /*3dbc0*/  LDL R26, [R1+0x1344] ;  /* 0x00134400011a7983 */ /* 0x000ee20000100800 */
[----:B------:R-:W-:Y:S01]  /*3dbd0*/  PRMT R90, RZ, 0x7610, R90 ;  /* 0x00007610ff5a7816 */ /* 0x000fe2000000005a */
[----:B------:R-:W-:-:S02]  /*3dbe0*/  @!P0 IMAD.MOV.U32 R2, RZ, RZ, R10 ;  /* 0x000000ffff028224 */ /* 0x000fc400078e000a */
[----:B------:R-:W3:Y:S01]  /*3dbf0*/  LDL R10, [R1+0x1348] ;  /* 0x00134800010a7983 */ /* 0x000ee20000100800 */
[----:B------:R-:W-:-:S03]  /*3dc00*/  PRMT R93, RZ, 0x7610, R93 ;  /* 0x00007610ff5d7816 */ /* 0x000fc6000000005d */
[----:B------:R0:W3:Y:S01]  /*3dc10*/  @!P0 LDG.E.U8 R90, desc[UR6][R2.64] ;  /* 0x00000006025a8981 */ /* 0x0000e2000c1e1100 */
[----:B------:R-:W-:Y:S01]  /*3dc20*/  PRMT R92, RZ, 0x7610, R92 ;  /* 0x00007610ff5c7816 */ /* 0x000fe2000000005c */
[----:B0-----:R-:W-:Y:S02]  /*3dc30*/  @!P0 IMAD.MOV.U32 R2, RZ, RZ, R36 ;  /* 0x000000ffff028224 */ /* 0x001fe400078e0024 */
[----:B------:R-:W-:Y:S01]  /*3dc40*/  @!P0 IMAD.MOV.U32 R3, RZ, RZ, R38 ;  /* 0x000000ffff038224 */ /* 0x000fe200078e0026 */
[----:B------:R-:W-:Y:S01]  /*3dc50*/  PRMT R95, RZ, 0x7610, R95 ;  /* 0x00007610ff5f7816 */ /* 0x000fe2000000005f */
[----:B------:R-:W3:Y:S04]  /*3dc60*/  LDL R38, [R1+0x1284] ;  /* 0x0012840001267983 */ /* 0x000ee80000100800 */
[----:B------:R0:W3:Y:S04]  /*3dc70*/  @!P0 LDG.E.U8 R93, desc[UR6][R2.64] ;  /* 0x00000006025d8981 */ /* 0x0000e8000c1e1100 */
[----:B------:R-:W3:Y:S01]  /*3dc80*/  LDL R36, [R1+0x1288] ;  /* 0x0012880001247983 */ /* 0x000ee20000100800 */
[----:B0-----:R-:W-:Y:S01]  /*3dc90*/  @!P0 IMAD.MOV.U32 R3, RZ, RZ, R31 ;  /* 0x000000ffff038224 */ /* 0x001fe200078e001f */
[----:B------:R-:W-:-:S02]  /*3dca0*/  PRMT R94, RZ, 0x7610, R94 ;  /* 0x00007610ff5e7816 */ /* 0x000fc4000000005e */
[----:B------:R-:W3:Y:S01]  /*3dcb0*/  LDL R31, [R1+0x1244] ;  /* 0x00124400011f7983 */ /* 0x000ee20000100800 */
[----:B------:R-:W-:-:S03]  /*3dcc0*/  @!P0 IMAD.MOV.U32 R2, RZ, RZ, R28 ;  /* 0x000000ffff028224 */ /* 0x000fc600078e001c */
        /* <DEDUP_REMOVED lines=14> */
[----:B------:R-:W-:-:S03]  /*3ddb0*/  @!P0 IMAD.MOV.U32 R2, RZ, RZ, R10 ;  /* 0x000000ffff028224 */ /* 0x000fc600078e000a */
[----:B------:R-:W3:Y:S01]  /*3ddc0*/  LDL R10, [R1+0x1208] ;  /* 0x00120800010a7983 */ /* 0x000ee20000100800 */
[----:B------:R-:W-:-:S06]  /*3ddd0*/  PRMT R97, RZ, 0x7610, R97 ;  /* 0x00007610ff617816 */ /* 0x000fcc0000000061 */
[----:B------:R0:W3:Y:S01]  /*3dde0*/  @!P0 LDG.E.U8 R97, desc[UR6][R2.64] ;  /* 0x0000000602618981 */ /* 0x0000e2000c1e1100 */
[----:B------:R-:W-:Y:S02]  /*3ddf0*/  PRMT R96, RZ, 0x7610, R96 ;  /* 0x00007610ff607816 */ /* 0x000fe40000000060 */
[----:B------:R-:W-:Y:S02]  /*3de00*/  PRMT R99, RZ, 0x7610, R99 ;  /* 0x00007610ff637816 */ /* 0x000fe40000000063 */
[----:B------:R-:W-:Y:S02]  /*3de10*/  PRMT R98, RZ, 0x7610, R98 ;  /* 0x00007610ff627816 */ /* 0x000fe40000000062 */
[----:B------:R-:W-:Y:S01]  /*3de20*/  PRMT R101, RZ, 0x7610, R101 ;  /* 0x00007610ff657816 */ /* 0x000fe20000000065 */
        /* <DEDUP_REMOVED lines=16> */
[----:B0-----:R-:W-:-:S02]  /*3df30*/  @!P0 IMAD.MOV.U32 R2, RZ, RZ, R28 ;  /* 0x000000ffff028224 */ /* 0x001fc400078e001c */
[----:B------:R-:W-:Y:S01]  /*3df40*/  @!P0 IMAD.MOV.U32 R3, RZ, RZ, R31 ;  /* 0x000000ffff038224 */ /* 0x000fe200078e001f */
[----:B------:R-:W-:Y:S01]  /*3df50*/  PRMT R103, RZ, 0x7610, R103 ;  /* 0x00007610ff677816 */ /* 0x000fe20000000067 */
[----:B------:R-:W3:Y:S04]  /*3df60*/  LDL R31, [R1+0xc6c] ;  /* 0x000c6c00011f7983 */ /* 0x000ee80000100800 */
[----:B------:R0:W3:Y:S04]  /*3df70*/  @!P0 LDG.E.U8 R101, desc[UR6][R2.64] ;  /* 0x0000000602658981 */ /* 0x0000e8000c1e1100 */
[----:B------:R-:W3:Y:S01]  /*3df80*/  LDL R28, [R1+0xc70] ;  /* 0x000c7000011c7983 */ /* 0x000ee20000100800 */
[----:B0-----:R-:W-:-:S03]  /*3df90*/  @!P0 IMAD.MOV.U32 R3, RZ, RZ, R26 ;  /* 0x000000ffff038224 */ /* 0x001fc600078e001a */
[----:B------:R-:W3:Y:S01]  /*3dfa0*/  LDL R26, [R1+0x1144] ;  /* 0x00114400011a7983 */ /* 0x000ee20000100800 */
[----:B------:R-:W-:-:S03]  /*3dfb0*/  @!P0 IMAD.MOV.U32 R2, RZ, RZ, R10 ;  /* 0x000000ffff028224 */ /* 0x000fc600078e000a */
[----:B------:R-:W3:Y:S04]  /*3dfc0*/  LDL R10, [R1+0x1148] ;  /* 0x00114800010a7983 */ /* 0x000ee80000100800 */
[----:B------:R0:W3:Y:S02]  /*3dfd0*/  @!P0 LDG.E.U8 R100, desc[UR6][R2.64] ;  /* 0x0000000602648981 */ /* 0x0000e4000c1e1100 */
[----:B0-----:R-:W-:Y:S02]  /*3dfe0*/  @!P0 IMAD.MOV.U32 R3, RZ, RZ, R27 ;  /* 0x000000ffff038224 */ /* 0x001fe400078e001b */
[----:B------:R-:W3:Y:S01]  /*3dff0*/  LDL R27, [R1+0xcec] ;  /* 0x000cec00011b7983 */ /* 0x000ee20000100800 */
[----:B------:R-:W-:Y:S01]  /*3e000*/  PRMT R102, RZ, 0x7610, R102 ;  /* 0x00007610ff667816 */ /* 0x000fe20000000066 */
[----:B--2---:R-:W-:-:S02]  /*3e010*/  @!P0 IMAD.MOV.U32 R2, RZ, RZ, R9 ;  /* 0x000000ffff028224 */ /* 0x004fc400078e0009 */
        /* <DEDUP_REMOVED lines=11> */
[----:B------:R-:W-:Y:S02]  /*3e0d0*/  PRMT R105, RZ, 0x7610, R105 ;  /* 0x00007610ff697816 */ /* 0x000fe40000000069 */
[----:B------:R-:W-:-:S04]  /*3e0e0*/  PRMT R104, RZ, 0x7610, R104 ;  /* 0x00007610ff687816 */ /* 0x000fc80000000068 */
[----:B------:R0:W3:Y:S01]  /*3e0f0*/  @!P0 LDG.E.U8 R105, desc[UR6][R2.64] ;  /* 0x0000000602698981 */ /* 0x0000e2000c1e1100 */
[----:B------:R-:W-:Y:S02]  /*3e100*/  PRMT R107, RZ, 0x7610, R107 ;  /* 0x00007610ff6b7816 */ /* 0x000fe4000000006b */
[----:B------:R-:W-:Y:S01]  /*3e110*/  PRMT R106, RZ, 0x7610, R106 ;  /* 0x00007610ff6a7816 */ /* 0x000fe2000000006a */
[----:B0-----:R-:W-:Y:S02]  /*3e120*/  @!P0 IMAD.MOV.U32 R3, RZ, RZ, R27 ;  /* 0x000000ffff038224 */ /* 0x001fe400078e001b */
[----:B------:R-:W3:Y:S01]  /*3e130*/  LDL R27, [R1+0xbac] ;  /* 0x000bac00011b7983 */ /* 0x000ee20000100800 */
[----:B------:R-:W-:Y:S01]  /*3e140*/  PRMT R109, RZ, 0x7610, R109 ;  /* 0x00007610ff6d7816 */ /* 0x000fe2000000006d */
[----:B--2---:R-:W-:Y:S02]  /*3e150*/  @!P0 IMAD.MOV.U32 R2, RZ, RZ, R9 ;  /* 0x000000ffff028224 */ /* 0x004fe400078e0009 */
[----:B------:R-:W2:Y:S04]  /*3e160*/  LDL R9, [R1+0xbb0] ;  /* 0x000bb00001097983 */ /* 0x000ea80000100800 */
[----:B------:R0:W2:Y:S02]  /*3e170*/  @!P0 LDG.E.U8 R104, desc[UR6][R2.64] ;  /* 0x0000000602688981 */ /* 0x0000a4000c1e1100 */
[----:B0-----:R-:W-:-:S02]  /*3e180*/  @!P0 IMAD.MOV.U32 R2, RZ, RZ, R36 ;  /* 0x000000ffff028224 */ /* 0x001fc400078e0024 */
[----:B------:R-:W-:Y:S01]  /*3e190*/  @!P0 IMAD.MOV.U32 R3, RZ, RZ, R38 ;  /* 0x000000ffff038224 */ /* 0x000fe200078e0026 */
[----:B------:R-:W-:Y:S01]  /*3e1a0*/  PRMT R108, RZ, 0x7610, R108 ;  /* 0x00007610ff6c7816 */ /* 0x000fe2000000006c */
[----:B------:R-:W2:Y:S04]  /*3e1b0*/  LDL R38, [R1+0xaf0] ;  /* 0x000af00001267983 */ /* 0x000ea80000100800 */
[----:B------:R0:W2:Y:S04]  /*3e1c0*/  @!P0 LDG.E.U8 R107, desc[UR6][R2.64] ;  /* 0x00000006026b8981 */ /* 0x0000a8000c1e1100 */
[----:B------:R-:W2:Y:S01]  /*3e1d0*/  LDL R36, [R1+0xaac] ;  /* 0x000aac0001247983 */ /* 0x000ea20000100800 */
[----:B0-----:R-:W-:-:S02]  /*3e1e0*/  @!P0 IMAD.MOV.U32 R2, RZ, RZ, R28 ;  /* 0x000000ffff028224 */ /* 0x001fc400078e001c */
[----:B------:R-:W-:Y:S01]  /*3e1f0*/  @!P0 IMAD.MOV.U32 R3, RZ, RZ, R31 ;  /* 0x000000ffff038224 */ /* 0x000fe200078e001f */
[----:B------:R-:W-:Y:S01]  /*3e200*/  PRMT R111, RZ, 0x7610, R111 ;  /* 0x00007610ff6f7816 */ /* 0x000fe2000000006f */
[----:B------:R-:W2:Y:S04]  /*3e210*/  LDL R31, [R1+0xab0] ;  /* 0x000ab000011f7983 */ /* 0x000ea80000100800 */
[----:B------:R4:W2:Y:S04]  /*3e220*/  @!P0 LDG.E.U8 R106, desc[UR6][R2.64] ;  /* 0x00000006026a8981 */ /* 0x0008a8000c1e1100 */
[----:B------:R-:W2:Y:S01]  /*3e230*/  LDL R28, [R1+0xa6c] ;  /* 0x000a6c00011c7983 */ /* 0x000ea20000100800 */
[----:B----4-:R-:W-:-:S03]  /*3e240*/  @!P0 IMAD.MOV.U32 R2, RZ, RZ, R4 ;  /* 0x000000ffff028224 */ /* 0x010fc600078e0004 */
[----:B------:R-:W4:Y:S01]  /*3e250*/  LDL R4, [R1+0xb70] ;  /* 0x000b700001047983 */ /* 0x000f220000100800 */
[----:B---3--:R-:W-:-:S03]  /*3e260*/  @!P0 IMAD.MOV.U32 R3, RZ, RZ, R5 ;  /* 0x000000ffff038224 */ /* 0x008fc600078e0005 */
[----:B------:R-:W3:Y:S04]  /*3e270*/  LDL R5, [R1+0xb6c] ;  /* 0x000b6c0001057983 */ /* 0x000ee80000100800 */
[----:B------:R0:W3:Y:S02]  /*3e280*/  @!P0 LDG.E.U8 R109, desc[UR6][R2.64] ;  /* 0x00000006026d8981 */ /* 0x0000e4000c1e1100 */
[----:B0-----:R-:W-:Y:S02]  /*3e290*/  @!P0 IMAD.MOV.U32 R3, RZ, RZ, R26 ;  /* 0x000000ffff038224 */ /* 0x001fe400078e001a */
[----:B------:R-:W3:Y:S01]  /*3e2a0*/  LDL R26, [R1+0xb2c] ;  /* 0x000b2c00011a7983 */ /* 0x000ee20000100800 */
[----:B------:R-:W-:-:S03]  /*3e2b0*/  @!P0 IMAD.MOV.U32 R2, RZ, RZ, R10 ;  /* 0x000000ffff028224 */ /* 0x000fc600078e000a */
[----:B------:R-:W3:Y:S04]  /*3e2c0*/  LDL R10, [R1+0xb30] ;  /* 0x000b3000010a7983 */ /* 0x000ee80000100800 */
[----:B------:R0:W3:Y:S01]  /*3e2d0*/  @!P0 LDG.E.U8 R108, desc[UR6][R2.64] ;  /* 0x00000006026c8981 */ /* 0x0000e2000c1e1100 */
[----:B------:R-:W-:Y:S01]  /*3e2e0*/  PRMT R110, RZ, 0x7610, R110 ;  /* 0x00007610ff6e7816 */ /* 0x000fe2000000006e */
[----:B0-----:R-:W-:Y:S02]  /*3e2f0*/  @!P0 IMAD.MOV.U32 R3, RZ, RZ, R27 ;  /* 0x000000ffff038224 */ /* 0x001fe400078e001b */
[----:B--2---:R-:W-:Y:S02]  /*3e300*/  @!P0 IMAD.MOV.U32 R2, RZ, RZ, R9 ;  /* 0x000000ffff028224 */ /* 0x004fe400078e0009 */
[----:B------:R-:W2:Y:S04]  /*3e310*/  LDL R9, [R1+0xa70] ;  /* 0x000a700001097983 */ /* 0x000ea80000100800 */
[----:B------:R4:W2:Y:S02]  /*3e320*/  @!P0 LDG.E.U8 R111, desc[UR6][R2.64] ;  /* 0x00000006026f8981 */ /* 0x0008a4000c1e1100 */
[----:B----4-:R-:W-:-:S02]  /*3e330*/  @!P0 IMAD.MOV.U32 R2, RZ, RZ, R4 ;  /* 0x000000ffff028224 */ /* 0x010fc400078e0004 */
[----:B------:R-:W4:Y:S01]  /*3e340*/  LDL R4, [R1+0xa30] ;  /* 0x000a300001047983 */ /* 0x000f220000100800 */
[----:B---3--:R-:W-:-:S03]  /*3e350*/  @!P0 IMAD.MOV.U32 R3, RZ, RZ, R5 ;  /* 0x000000ffff038224 */ /* 0x008fc600078e0005 */
[----:B------:R-:W3:Y:S04]  /*3e360*/  LDL R5, [R1+0xa2c] ;  /* 0x000a2c0001057983 */ /* 0x000ee80000100800 */
[----:B------:R0:W3:Y:S02]  /*3e370*/  @!P0 LDG.E.U8 R110, desc[UR6][R2.64] ;  /* 0x00000006026e8981 */ /* 0x0000e4000c1e1100 */
[----:B0-----:R-:W-:Y:S02]  /*3e380*/  @!P0 IMAD.MOV.U32 R3, RZ, RZ, R26 ;  /* 0x000000ffff038224 */ /* 0x001fe400078e001a */
[----:B------:R-:W3:Y:S01]  /*3e390*/  LDL R26, [R1+0x9ec] ;  /* 0x0009ec00011a7983 */ /* 0x000ee20000100800 */
[----:B------:R-:W-:Y:S01]  /*3e3a0*/  PRMT R113, RZ, 0x7610, R113 ;  /* 0x00007610ff717816 */ /* 0x000fe20000000071 */
[----:B------:R-:W-:Y:S01]  /*3e3b0*/  @!P0 IMAD.MOV.U32 R2, RZ, RZ, R10 ;  /* 0x000000ffff028224 */ /* 0x000fe200078e000a */
[----:B------:R-:W-:Y:S01]  /*3e3c0*/  PRMT R112, RZ, 0x7610, R112 ;  /* 0x00007610ff707816 */ /* 0x000fe20000000070 */
[----:B------:R-:W3:Y:S04]  /*3e3d0*/  LDL R10, [R1+0x9f0] ;  /* 0x0009f000010a7983 */ /* 0x000ee80000100800 */
[----:B------:R0:W3:Y:S01]  /*3e3e0*/  @!P0 LDG.E.U8 R113, desc[UR6][R2.64] ;  /* 0x0000000602718981 */ /* 0x0000e2000c1e1100 */
[----:B------:R-:W-:-:S03]  /*3e3f0*/  PRMT R115, RZ, 0x7610, R115 ;  /* 0x00007610ff737816 */ /* 0x000fc60000000073 */
[----:B------:R-:W3:Y:S01]  /*3e400*/  LDL.LU R27, [R1+0x9ac] ;  /* 0x0009ac00011b7983 */ /* 0x000ee20000300800 */
[----:B------:R-:W-:-:S03]  /*3e410*/  PRMT R114, RZ, 0x7610, R114 ;  /* 0x00007610ff727816 */ /* 0x000fc60000000072 */
[----:B------:R-:W3:Y:S01]  /*3e420*/  LDL R133, [R1+0x1cfc] ;  /* 0x001cfc0001857983 */ /* 0x000ee20000100800 */
[----:B0-----:R-:W-:Y:S02]  /*3e430*/  @!P0 IMAD.MOV.U32 R2, RZ, RZ, R38 ;  /* 0x000000ffff028224 */ /* 0x001fe400078e0026 */
[----:B------:R-:W-:Y:S01]  /*3e440*/  @!P0 IMAD.MOV.U32 R3, RZ, RZ, R39 ;  /* 0x000000ffff038224 */ /* 0x000fe200078e0027 */
[----:B------:R-:W3:Y:S04]  /*3e450*/  LDL R41, [R1+0x1d00] ;  /* 0x001d000001297983 */ /* 0x000ee80000100800 */
[----:B------:R0:W3:Y:S04]  /*3e460*/  @!P0 LDG.E.U8 R112, desc[UR6][R2.64] ;  /* 0x0000000602708981 */ /* 0x0000e8000c1e1100 */
[----:B------:R-:W3:Y:S04]  /*3e470*/  LDL R39, [R1+0x1cbc] ;  /* 0x001cbc0001277983 */ /* 0x000ee80000100800 */
[----:B------:R-:W3:Y:S01]  /*3e480*/  LDL R38, [R1+0x1cc0] ;  /* 0x001cc00001267983 */ /* 0x000ee20000100800 */
[----:B0-----:R-:W-:-:S02]  /*3e490*/  @!P0 IMAD.MOV.U32 R2, RZ, RZ, R31 ;  /* 0x000000ffff028224 */ /* 0x001fc400078e001f */
[----:B------:R-:W-:-:S05]  /*3e4a0*/  @!P0 IMAD.MOV.U32 R3, RZ, RZ, R36 ;  /* 0x000000ffff038224 */ /* 0x000fca00078e0024 */
[----:B------:R0:W3:Y:S02]  /*3e4b0*/  @!P0 LDG.E.U8 R115, desc[UR6][R2.64] ;  /* 0x0000000602738981 */ /* 0x0000e4000c1e1100 */
[----:B0-----:R-:W-:Y:S01]  /*3e4c0*/  @!P0 IMAD.MOV.U32 R3, RZ, RZ, R28 ;  /* 0x000000ffff038224 */ /* 0x001fe200078e001c */
[----:B------:R-:W-:Y:S01]  /*3e4d0*/  PRMT R117, RZ, 0x7610, R117 ;  /* 0x00007610ff757816 */ /* 0x000fe20000000075 */
        /* <DEDUP_REMOVED lines=8> */
[----:B------:R-:W3:Y:S04]  /*3e560*/  LDL.LU R31, [R1+0x970] ;  /* 0x00097000011f7983 */ /* 0x000ee80000300800 */
[----:B------:R-:W3:Y:S04]  /*3e570*/  LDL R36, [R1+0x1c7c] ;  /* 0x001c7c0001247983 */ /* 0x000ee80000100800 */
[----:B------:R0:W3:Y:S02]  /*3e580*/  @!P0 LDG.E.U8 R117, desc[UR6][R2.64] ;  /* 0x0000000602758981 */ /* 0x0000e4000c1e1100 */
[----:B0-----:R-:W-:-:S02]  /*3e590*/  @!P0 IMAD.MOV.U32 R3, RZ, RZ, R26 ;  /* 0x000000ffff038224 */ /* 0x001fc400078e001a */
[----:B------:R-:W3:Y:S01]  /*3e5a0*/  LDL R26, [R1+0x96c] ;  /* 0x00096c00011a7983 */ /* 0x000ee20000100800 */
[----:B------:R-:W-:Y:S01]  /*3e5b0*/  PRMT R116, RZ, 0x7610, R116 ;  /* 0x00007610ff747816 */ /* 0x000fe20000000074 */
[----:B------:R-:W-:Y:S02]  /*3e5c0*/  @!P0 IMAD.MOV.U32 R2, RZ, RZ, R10 ;  /* 0x000000ffff028224 */ /* 0x000fe400078e000a */
[----:B------:R-:W3:Y:S04]  /*3e5d0*/  LDL R10, [R1+0x1c3c] ;  /* 0x001c3c00010a7983 */ /* 0x000ee80000100800 */
[----:B------:R0:W3:Y:S01]  /*3e5e0*/  @!P0 LDG.E.U8 R116, desc[UR6][R2.64] ;  /* 0x0000000602748981 */ /* 0x0000e2000c1e1100 */
[----:B------:R-:W-:Y:S02]  /*3e5f0*/  PRMT R119, RZ, 0x7610, R119 ;  /* 0x00007610ff777816 */ /* 0x000fe40000000077 */
[----:B------:R-:W-:Y:S01]  /*3e600*/  PRMT R121, RZ, 0x7610, R121 ;  /* 0x00007610ff797816 */ /* 0x000fe20000000079 */
[----:B0-----:R-:W-:Y:S01]  /*3e610*/  @!P0 IMAD.MOV.U32 R3, RZ, RZ, R27 ;  /* 0x000000ffff038224 */ /* 0x001fe200078e001b */
[----:B------:R-:W-:-:S02]  /*3e620*/  PRMT R120, RZ, 0x7610, R120 ;  /* 0x00007610ff787816 */ /* 0x000fc40000000078 */
[----:B------:R-:W-:Y:S02]  /*3e630*/  PRMT R123, RZ, 0x7610, R123 ;  /* 0x00007610ff7b7816 */ /* 0x000fe4000000007b */
[----:B------:R-:W-:Y:S01]  /*3e640*/  PRMT R122, RZ, 0x7610, R122 ;  /* 0x00007610ff7a7816 */ /* 0x000fe2000000007a */
        /* <DEDUP_REMOVED lines=9> */
[----:B------:R-:W-:-:S05]  /*3e6e0*/  @!P0 IMAD.MOV.U32 R3, RZ, RZ, R133 ;  /* 0x000000ffff038224 */ /* 0x000fca00078e0085 */
[----:B------:R0:W3:Y:S02]  /*3e6f0*/  @!P0 LDG.E.U8 R120, desc[UR6][R2.64] ;  /* 0x0000000602788981 */ /* 0x0000e4000c1e1100 */
[----:B0-----:R-:W-:Y:S02]  /*3e700*/  @!P0 IMAD.MOV.U32 R2, RZ, RZ, R38 ;  /* 0x000000ffff028224 */ /* 0x001fe400078e0026 */
[----:B------:R-:W-:Y:S01]  /*3e710*/  @!P0 IMAD.MOV.U32 R3, RZ, RZ, R39 ;  /* 0x000000ffff038224 */ /* 0x000fe200078e0027 */
[----:B------:R-:W-:Y:S01]  /*3e720*/  PRMT R118, RZ, 0x7610, R118 ;  /* 0x00007610ff767816 */ /* 0x000fe20000000076 */
[----:B------:R-:W3:Y:S04]  /*3e730*/  LDL R38, [R1+0x1d2c] ;  /* 0x001d2c0001267983 */ /* 0x000ee80000100800 */
[----:B------:R0:W3:Y:S02]  /*3e740*/  @!P0 LDG.E.U8 R123, desc[UR6][R2.64] ;  /* 0x00000006027b8981 */ /* 0x0000e4000c1e1100 */
[----:B0-----:R-:W-:-:S02]  /*3e750*/  @!P0 IMAD.MOV.U32 R2, RZ, RZ, R28 ;  /* 0x000000ffff028224 */ /* 0x001fc400078e001c */
[----:B------:R-:W-:Y:S01]  /*3e760*/  @!P0 IMAD.MOV.U32 R3, RZ, RZ, R36 ;  /* 0x000000ffff038224 */ /* 0x000fe200078e0024 */
[----:B------:R-:W-:Y:S01]  /*3e770*/  PRMT R150, RZ, 0x7610, R150 ;  /* 0x00007610ff967816 */ /* 0x000fe20000000096 */
[----:B------:R-:W3:Y:S04]  /*3e780*/  LDL R36, [R1+0x1b7c] ;  /* 0x001b7c0001247983 */ /* 0x000ee80000100800 */
[----:B------:R0:W3:Y:S01]  /*3e790*/  @!P0 LDG.E.U8 R122, desc[UR6][R2.64] ;  /* 0x00000006027a8981 */ /* 0x0000e2000c1e1100 */
[----:B------:R-:W-:-:S03]  /*3e7a0*/  PRMT R148, RZ, 0x7610, R148 ;  /* 0x00007610ff947816 */ /* 0x000fc60000000094 */
[----:B------:R-:W3:Y:S01]  /*3e7b0*/  LDL R28, [R1+0x1b3c] ;  /* 0x001b3c00011c7983 */ /* 0x000ee20000100800 */
[----:B0-----:R-:W-:-:S03]  /*3e7c0*/  @!P0 IMAD.MOV.U32 R3, RZ, RZ, R26 ;  /* 0x000000ffff038224 */ /* 0x001fc600078e001a */
[----:B------:R-:W3:Y:S01]  /*3e7d0*/  LDL R26, [R1+0x1bbc] ;  /* 0x001bbc00011a7983 */ /* 0x000ee20000100800 */
[----:B------:R-:W-:-:S05]  /*3e7e0*/  @!P0 IMAD.MOV.U32 R2, RZ, RZ, R31 ;  /* 0x000000ffff028224 */ /* 0x000fca00078e001f */
[----:B------:R0:W3:Y:S02]  /*3e7f0*/  @!P0 LDG.E.U8 R118, desc[UR6][R2.64] ;  /* 0x0000000602768981 */ /* 0x0000e4000c1e1100 */
[----:B0-----:R-:W-:Y:S02]  /*3e800*/  @!P0 IMAD.MOV.U32 R3, RZ, RZ, R10 ;  /* 0x000000ffff038224 */ /* 0x001fe400078e000a */
[----:B------:R-:W3:Y:S01]  /*3e810*/  LDL R10, [R1+0x1bc0] ;  /* 0x001bc000010a7983 */ /* 0x000ee20000100800 */
[----:B--2---:R-:W-:-:S03]  /*3e820*/  @!P0 IMAD.MOV.U32 R2, RZ, RZ, R9 ;  /* 0x000000ffff028224 */ /* 0x004fc600078e0009 */
[----:B------:R-:W2:Y:S04]  /*3e830*/  LDL R9, [R1+0x1b80] ;  /* 0x001b800001097983 */ /* 0x000ea80000100800 */
[----:B------:R4:W2:Y:S02]  /*3e840*/  @!P0 LDG.E.U8 R150, desc[UR6][R2.64] ;  /* 0x0000000602968981 */ /* 0x0008a4000c1e1100 */
[----:B----4-:R-:W-:Y:S02]  /*3e850*/  @!P0 IMAD.MOV.U32 R2, RZ, RZ, R4 ;  /* 0x000000ffff028224 */ /* 0x010fe400078e0004 */
[----:B---3--:R-:W-:-:S05]  /*3e860*/  @!P0 IMAD.MOV.U32 R3, RZ, RZ, R5 ;  /* 0x000000ffff038224 */ /* 0x008fca00078e0005 */
[----:B------:R0:W3:Y:S02]  /*3e870*/  @!P0 LDG.E.U8 R148, desc[UR6][R2.64] ;  /* 0x0000000602948981 */ /* 0x0000e4000c1e1100 */
[----:B0-----:R-:W-:Y:S02]  /*3e880*/  LOP3.LUT R3, R20, 0xffff, RZ, 0xc0, !PT ;  /* 0x0000ffff14037812 */ /* 0x001fe400078ec0ff */
[----:B------:R-:W-:-:S04]  /*3e890*/  LOP3.LUT R2, R21, 0xffff, RZ, 0xc0, !PT ;  /* 0x0000ffff15027812 */ /* 0x000fc800078ec0ff */
[----:B------:R-:W-:Y:S02]  /*3e8a0*/  PRMT R20, R3, 0x3340, R2 ;  /* 0x0000334003147816 */ /* 0x000fe40000000002 */
[----:B------:R-:W-:Y:S02]  /*3e8b0*/  LOP3.LUT R3, R19, 0xffff, RZ, 0xc0, !PT ;  /* 0x0000ffff13037812 */ /* 0x000fe400078ec0ff */
[----:B------:R-:W-:-:S04]  /*3e8c0*/  LOP3.LUT R2, R15, 0xffff, RZ, 0xc0, !PT ;  /* 0x0000ffff0f027812 */ /* 0x000fc800078ec0ff */
[----:B------:R-:W-:Y:S02]  /*3e8d0*/  PRMT R15, R3, 0x3340, R2 ;  /* 0x00003340030f7816 */ /* 0x000fe40000000002 */
[----:B------:R-:W-:Y:S02]  /*3e8e0*/  LOP3.LUT R3, R13, 0xffff, RZ, 0xc0, !PT ;  /* 0x0000ffff0d037812 */ /* 0x000fe400078ec0ff */
[----:B------:R-:W-:-:S04]  /*3e8f0*/  LOP3.LUT R2, R14, 0xffff, RZ, 0xc0, !PT ;  /* 0x0000ffff0e027812 */ /* 0x000fc800078ec0ff */
[----:B------:R-:W-:Y:S02]  /*3e900*/  PRMT R13, R3, 0x3340, R2 ;  /* 0x00003340030d7816 */ /* 0x000fe40000000002 */
[----:B------:R-:W-:Y:S02]  /*3e910*/  LOP3.LUT R3, R12, 0xffff, RZ, 0xc0, !PT ;  /* 0x0000ffff0c037812 */ /* 0x000fe400078ec0ff */
[----:B------:R-:W-:Y:S01]  /*3e920*/  LOP3.LUT R2, R6, 0xffff, RZ, 0xc0, !PT ;  /* 0x0000ffff06027812 */ /* 0x000fe200078ec0ff */
[----:B------:R-:W4:Y:S03]  /*3e930*/  LDL R12, [R1+0x1ac0] ;  /* 0x001ac000010c7983 */ /* 0x000f260000100800 */
[----:B------:R-:W-:Y:S01]  /*3e940*/  PRMT R2, R3, 0x3340, R2 ;  /* 0x0000334003027816 */ /* 0x000fe20000000002 */
[----:B------:R-:W-:Y:S02]  /*3e950*/  @!P0 IMAD.MOV.U32 R3, RZ, RZ, R26 ;  /* 0x000000ffff038224 */ /* 0x000fe400078e001a */
[----:B------:R-:W3:Y:S01]  /*3e960*/  LDL R26, [R1+0x1b40] ;  /* 0x001b4000011a7983 */ /* 0x000ee20000100800 */
[----:B------:R-:W-:-:S02]  /*3e970*/  LOP3.LUT R5, R23, 0xffff, RZ, 0xc0, !PT ;  /* 0x0000ffff17057812 */ /* 0x000fc400078ec0ff */
        /* <DEDUP_REMOVED lines=9> */
[----:B------:R-:W-:Y:S02]  /*3ea10*/  LOP3.LUT R4, R11, 0xffff, RZ, 0xc0, !PT ;  /* 0x0000ffff0b047812 */ /* 0x000fe400078ec0ff */
[----:B------:R-:W-:Y:S01]  /*3ea20*/  PRMT R6, R14, 0x5410, R13 ;  /* 0x000054100e067816 */ /* 0x000fe2000000000d */
[----:B------:R-:W4:Y:S01]  /*3ea30*/  LDL R11, [R1+0x1a7c] ;  /* 0x001a7c00010b7983 */ /* 0x000f220000100800 */
[----:B------:R-:W-:Y:S02]  /*3ea40*/  PRMT R7, R5, 0x3340, R4 ;  /* 0x0000334005077816 */ /* 0x000fe40000000004 */
[----:B------:R-:W-:Y:S01]  /*3ea50*/  PRMT R5, R18, 0x5410, R15 ;  /* 0x0000541012057816 */ /* 0x000fe2000000000f */
[----:B------:R-:W4:Y:S04]  /*3ea60*/  LDL R14, [R1+0x1b00] ;  /* 0x001b0000010e7983 */ /* 0x000f280000100800 */
[----:B------:R-:W4:Y:S04]  /*3ea70*/  LDL R15, [R1+0x1afc] ;  /* 0x001afc00010f7983 */ /* 0x000f280000100800 */
[----:B------:R-:W4:Y:S01]  /*3ea80*/  LDL R13, [R1+0x1abc] ;  /* 0x001abc00010d7983 */ /* 0x000f220000100800 */
[----:B------:R-:W-:-:S02]  /*3ea90*/  PRMT R146, RZ, 0x7610, R146 ;  /* 0x00007610ff927816 */ /* 0x000fc40000000092 */
[----:B------:R-:W-:Y:S01]  /*3eaa0*/  PRMT R7, R7, 0x5410, R2 ;  /* 0x0000541007077816 */ /* 0x000fe20000000002 */
[----:B------:R-:W-:Y:S01]  /*3eab0*/  @!P0 IMAD.MOV.U32 R2, RZ, RZ, R10 ;  /* 0x000000ffff028224 */ /* 0x000fe200078e000a */
[----:B------:R-:W-:Y:S01]  /*3eac0*/  PRMT R4, R21, 0x5410, R20 ;  /* 0x0000541015047816 */ /* 0x000fe20000000014 */
[----:B------:R-:W4:Y:S04]  /*3ead0*/  LDL R10, [R1+0x1a80] ;  /* 0x001a8000010a7983 */ /* 0x000f280000100800 */
[----:B------:R-:W4:Y:S04]  /*3eae0*/  LDL.LU R133, [R1+0x183c] ;  /* 0x00183c0001857983 */ /* 0x000f280000300800 */
[----:B------:R0:W4:Y:S04]  /*3eaf0*/  @!P0 LDG.E.U8 R146, desc[UR6][R2.64] ;  /* 0x0000000602928981 */ /* 0x000128000c1e1100 */
[----:B------:R-:W4:Y:S04]  /*3eb00*/  LDL.LU R138, [R1+0x1800] ;  /* 0x00180000018a7983 */ /* 0x000f280000300800 */
[----:B------:R1:W-:Y:S04]  /*3eb10*/  STS.128 [R38+UR4+0x10000], R4 ;  /* 0x0100000426007988 */ /* 0x0003e80008000c04 */
[----:B------:R-:W4:Y:S01]  /*3eb20*/  LDL.LU R149, [R1+0x17fc] ;  /* 0x0017fc0001957983 */ /* 0x000f220000300800 */
[----:B------:R-:W-:Y:S01]  /*3eb30*/  PRMT R145, RZ, 0x7610, R145 ;  /* 0x00007610ff917816 */ /* 0x000fe20000000091 */
[----:B0-----:R-:W-:Y:S01]  /*3eb40*/  @!P0 IMAD.MOV.U32 R3, RZ, RZ, R36 ;  /* 0x000000ffff038224 */ /* 0x001fe200078e0024 */
[----:B------:R-:W-:Y:S01]  /*3eb50*/  PRMT R144, RZ, 0x7610, R144 ;  /* 0x00007610ff907816 */ /* 0x000fe20000000090 */
[----:B------:R-:W4:Y:S01]  /*3eb60*/  LDL R39, [R1+0x17bc] ;  /* 0x0017bc0001277983 */ /* 0x000f220000100800 */
[----:B------:R-:W-:-:S02]  /*3eb70*/  PRMT R143, RZ, 0x7610, R143 ;  /* 0x00007610ff8f7816 */ /* 0x000fc4000000008f */
[----:B------:R-:W-:Y:S01]  /*3eb80*/  PRMT R142, RZ, 0x7610, R142 ;  /* 0x00007610ff8e7816 */ /* 0x000fe2000000008e */
[----:B------:R-:W4:Y:S04]  /*3eb90*/  LDL R36, [R1+0x177c] ;  /* 0x00177c0001247983 */ /* 0x000f280000100800 */
[----:B-1----:R-:W4:Y:S04]  /*3eba0*/  LDL R7, [R1+0x1a40] ;  /* 0x001a400001077983 */ /* 0x002f280000100800 */
[----:B------:R-:W4:Y:S04]  /*3ebb0*/  LDL R6, [R1+0x19fc] ;  /* 0x0019fc0001067983 */ /* 0x000f280000100800 */
[----:B------:R-:W4:Y:S04]  /*3ebc0*/  LDL R5, [R1+0x1a00] ;  /* 0x001a000001057983 */ /* 0x000f280000100800 */
[----:B------:R-:W4:Y:S01]  /*3ebd0*/  LDL R4, [R1+0x19c0] ;  /* 0x0019c00001047983 */ /* 0x000f220000100800 */
[----:B------:R-:W-:-:S02]  /*3ebe0*/  PRMT R141, RZ, 0x7610, R141 ;  /* 0x00007610ff8d7816 */ /* 0x000fc4000000008d */
[----:B------:R-:W-:Y:S01]  /*3ebf0*/  PRMT R139, RZ, 0x7610, R139 ;  /* 0x00007610ff8b7816 */ /* 0x000fe2000000008b */
[----:B------:R-:W4:Y:S01]  /*3ec00*/  LDL R38, [R1+0x1d4c] ;  /* 0x001d4c0001267983 */ /* 0x000f220000100800 */
[----:B--2---:R-:W-:-:S03]  /*3ec10*/  @!P0 IMAD.MOV.U32 R2, RZ, RZ, R9 ;  /* 0x000000ffff028224 */ /* 0x004fc600078e0009 */
[----:B------:R-:W2:Y:S04]  /*3ec20*/  LDL R9, [R1+0x1a3c] ;  /* 0x001a3c0001097983 */ /* 0x000ea80000100800 */
[----:B------:R3:W2:Y:S02]  /*3ec30*/  @!P0 LDG.E.U8 R145, desc[UR6][R2.64] ;  /* 0x0000000602918981 */ /* 0x0006a4000c1e1100 */
[----:B---3--:R-:W-:Y:S02]  /*3ec40*/  @!P0 IMAD.MOV.U32 R2, RZ, RZ, R26 ;  /* 0x000000ffff028224 */ /* 0x008fe400078e001a */
[----:B------:R-:W3:Y:S01]  /*3ec50*/  LDL R26, [R1+0x19bc] ;  /* 0x0019bc00011a7983 */ /* 0x000ee20000100800 */
[----:B------:R-:W-:Y:S01]  /*3ec60*/  @!P0 IMAD.MOV.U32 R3, RZ, RZ, R28 ;  /* 0x000000ffff038224 */ /* 0x000fe200078e001c */
[----:B------:R-:W-:-:S02]  /*3ec70*/  PRMT R137, RZ, 0x7610, R137 ;  /* 0x00007610ff897816 */ /* 0x000fc40000000089 */
[----:B------:R-:W-:Y:S01]  /*3ec80*/  PRMT R134, RZ, 0x7610, R134 ;  /* 0x00007610ff867816 */ /* 0x000fe20000000086 */
[----:B------:R-:W3:Y:S04]  /*3ec90*/  LDL R28, [R1+0x1780] ;  /* 0x00178000011c7983 */ /* 0x000ee80000100800 */
[----:B------:R4:W3:Y:S02]  /*3eca0*/  @!P0 LDG.E.U8 R144, desc[UR6][R2.64] ;  /* 0x0000000602908981 */ /* 0x0008e4000c1e1100 */
[----:B----4-:R-:W-:Y:S02]  /*3ecb0*/  @!P0 IMAD.MOV.U32 R2, RZ, RZ, R14 ;  /* 0x000000ffff028224 */ /* 0x010fe400078e000e */
[----:B------:R-:W4:Y:S01]  /*3ecc0*/  LDL R14, [R1+0x1980] ;  /* 0x00198000010e7983 */ /* 0x000f220000100800 */
[----:B------:R-:W-:-:S03]  /*3ecd0*/  @!P0 IMAD.MOV.U32 R3, RZ, RZ, R15 ;  /* 0x000000ffff038224 */ /* 0x000fc600078e000f */
[----:B------:R-:W4:Y:S04]  /*3ece0*/  LDL R15, [R1+0x197c] ;  /* 0x00197c00010f7983 */ /* 0x000f280000100800 */
[----:B------:R0:W4:Y:S02]  /*3ecf0*/  @!P0 LDG.E.U8 R143, desc[UR6][R2.64] ;  /* 0x00000006028f8981 */ /* 0x000124000c1e1100 */
[----:B0-----:R-:W-:Y:S02]  /*3ed00*/  @!P0 IMAD.MOV.U32 R2, RZ, RZ, R12 ;  /* 0x000000ffff028224 */ /* 0x001fe400078e000c */
[----:B------:R-:W-:Y:S01]  /*3ed10*/  @!P0 IMAD.MOV.U32 R3, RZ, RZ, R13 ;  /* 0x000000ffff038224 */ /* 0x000fe200078e000d */
[----:B------:R-:W4:Y:S04]  /*3ed20*/  LDL R12, [R1+0x1940] ;  /* 0x00194000010c7983 */ /* 0x000f280000100800 */
[----:B------:R-:W4:Y:S04]  /*3ed30*/  LDL R13, [R1+0x193c] ;  /* 0x00193c00010d7983 */ /* 0x000f280000100800 */
[----:B------:R0:W4:Y:S02]  /*3ed40*/  @!P0 LDG.E.U8 R142, desc[UR6][R2.64] ;  /* 0x00000006028e8981 */ /* 0x000124000c1e1100 */
[----:B0-----:R-:W-:-:S02]  /*3ed50*/  @!P0 IMAD.MOV.U32 R2, RZ, RZ, R10 ;  /* 0x000000ffff028224 */ /* 0x001fc400078e000a */
[----:B------:R-:W-:Y:S01]  /*3ed60*/  @!P0 IMAD.MOV.U32 R3, RZ, RZ, R11 ;  /* 0x000000ffff038224 */ /* 0x000fe200078e000b */
[----:B------:R-:W4:Y:S04]  /*3ed70*/  LDL R10, [R1+0x1900] ;  /* 0x00190000010a7983 */ /* 0x000f280000100800 */
[----:B------:R-:W4:Y:S04]  /*3ed80*/  LDL R11, [R1+0x18fc] ;  /* 0x0018fc00010b7983 */ /* 0x000f280000100800 */
[----:B------:R0:W4:Y:S02]  /*3ed90*/  @!P0 LDG.E.U8 R141, desc[UR6][R2.64] ;  /* 0x00000006028d8981 */ /* 0x000124000c1e1100 */
[----:B0-----:R-:W-:-:S02]  /*3eda0*/  @!P0 IMAD.MOV.U32 R2, RZ, RZ, R7 ;  /* 0x000000ffff028224 */ /* 0x001fc400078e0007 */
[----:B------:R-:W4:Y:S01]  /*3edb0*/  LDL R7, [R1+0x18c0] ;  /* 0x0018c00001077983 */ /* 0x000f220000100800 */
[----:B--2---:R-:W-:-:S03]  /*3edc0*/  @!P0 IMAD.MOV.U32 R3, RZ, RZ, R9 ;  /* 0x000000ffff038224 */ /* 0x004fc600078e0009 */
[----:B------:R-:W2:Y:S04]  /*3edd0*/  LDL R9, [R1+0x18bc] ;  /* 0x0018bc0001097983 */ /* 0x000ea80000100800 */
[----:B------:R0:W2:Y:S02]  /*3ede0*/  @!P0 LDG.E.U8 R139, desc[UR6][R2.64] ;  /* 0x00000006028b8981 */ /* 0x0000a4000c1e1100 */
[----:B0-----:R-:W-:Y:S02]  /*3edf0*/  @!P0 IMAD.MOV.U32 R2, RZ, RZ, R5 ;  /* 0x000000ffff028224 */ /* 0x001fe400078e0005 */
[----:B------:R-:W-:Y:S01]  /*3ee00*/  @!P0 IMAD.MOV.U32 R3, RZ, RZ, R6 ;  /* 0x000000ffff038224 */ /* 0x000fe200078e0006 */
[----:B------:R-:W2:Y:S04]  /*3ee10*/  LDL R5, [R1+0x1880] ;  /* 0x0018800001057983 */ /* 0x000ea80000100800 */
[----:B------:R-:W2:Y:S04]  /*3ee20*/  LDL R6, [R1+0x187c] ;  /* 0x00187c0001067983 */ /* 0x000ea80000100800 */
[----:B------:R0:W2:Y:S02]  /*3ee30*/  @!P0 LDG.E.U8 R137, desc[UR6][R2.64] ;  /* 0x0000000602898981 */ /* 0x0000a4000c1e1100 */
[----:B0-----:R-:W-:-:S02]  /*3ee40*/  @!P0 IMAD.MOV.U32 R2, RZ, RZ, R4 ;  /* 0x000000ffff028224 */ /* 0x001fc400078e0004 */
[----:B------:R-:W2:Y:S01]  /*3ee50*/  LDL R4, [R1+0x1840] ;  /* 0x0018400001047983 */ /* 0x000ea20000100800 */
[----:B---3--:R-:W-:-:S03]  /*3ee60*/  @!P0 IMAD.MOV.U32 R3, RZ, RZ, R26 ;  /* 0x000000ffff038224 */ /* 0x008fc600078e001a */
[----:B------:R-:W3:Y:S01]  /*3ee70*/  LDL R26, [R1+0x17c0] ;  /* 0x0017c000011a7983 */ /* 0x000ee20000100800 */
[----:B------:R-:W-:-:S03]  /*3ee80*/  PRMT R132, RZ, 0x7610, R132 ;  /* 0x00007610ff847816 */ /* 0x000fc60000000084 */
[----:B------:R4:W3:Y:S01]  /*3ee90*/  @!P0 LDG.E.U8 R134, desc[UR6][R2.64] ;  /* 0x0000000602868981 */ /* 0x0008e2000c1e1100 */
[----:B------:R-:W-:Y:S02]  /*3eea0*/  PRMT R130, RZ, 0x7610, R130 ;  /* 0x00007610ff827816 */ /* 0x000fe40000000082 */
[----:B------:R-:W-:Y:S02]  /*3eeb0*/  PRMT R129, RZ, 0x7610, R129 ;  /* 0x00007610ff817816 */ /* 0x000fe40000000081 */
[----:B------:R-:W-:Y:S01]  /*3eec0*/  PRMT R128, RZ, 0x7610, R128 ;  /* 0x00007610ff807816 */ /* 0x000fe20000000080 */
[----:B----4-:R-:W-:Y:S02]  /*3eed0*/  @!P0 IMAD.MOV.U32 R2, RZ, RZ, R14 ;  /* 0x000000ffff028224 */ /* 0x010fe400078e000e */
[----:B------:R-:W-:-:S05]  /*3eee0*/  @!P0 IMAD.MOV.U32 R3, RZ, RZ, R15 ;  /* 0x000000ffff038224 */ /* 0x000fca00078e000f */
[----:B------:R0:W4:Y:S02]  /*3eef0*/  @!P0 LDG.E.U8 R132, desc[UR6][R2.64] ;  /* 0x0000000602848981 */ /* 0x000124000c1e1100 */
[----:B0-----:R-:W-:Y:S02]  /*3ef00*/  @!P0 IMAD.MOV.U32 R2, RZ, RZ, R12 ;  /* 0x000000ffff028224 */ /* 0x001fe400078e000c */
[----:B------:R-:W-:-:S05]  /*3ef10*/  @!P0 IMAD.MOV.U32 R3, RZ, RZ, R13 ;  /* 0x000000ffff038224 */ /* 0x000fca00078e000d */
[----:B------:R0:W4:Y:S01]  /*3ef20*/  @!P0 LDG.E.U8 R130, desc[UR6][R2.64] ;  /* 0x0000000602828981 */ /* 0x000122000c1e1100 */
[----:B------:R-:W-:Y:S01]  /*3ef30*/  PRMT R127, RZ, 0x7610, R127 ;  /* 0x00007610ff7f7816 */ /* 0x000fe2000000007f */
[----:B0-----:R-:W-:Y:S01]  /*3ef40*/  @!P0 IMAD.MOV.U32 R2, RZ, RZ, R10 ;  /* 0x000000ffff028224 */ /* 0x001fe200078e000a */
[----:B------:R-:W-:Y:S01]  /*3ef50*/  PRMT R126, RZ, 0x7610, R126 ;  /* 0x00007610ff7e7816 */ /* 0x000fe2000000007e */
[----:B------:R-:W4:Y:S01]  /*3ef60*/  LDL R10, [R1+0x173c] ;  /* 0x00173c00010a7983 */ /* 0x000f220000100800 */
[----:B------:R-:W-:-:S05]  /*3ef70*/  @!P0 IMAD.MOV.U32 R3, RZ, RZ, R11 ;  /* 0x000000ffff038224 */ /* 0x000fca00078e000b */
[----:B------:R0:W4:Y:S02]  /*3ef80*/  @!P0 LDG.E.U8 R129, desc[UR6][R2.64] ;  /* 0x0000000602818981 */ /* 0x000124000c1e1100 */
[----:B0-----:R-:W-:Y:S01]  /*3ef90*/  @!P0 IMAD.MOV.U32 R2, RZ, RZ, R7 ;  /* 0x000000ffff028224 */ /* 0x001fe200078e0007 */
[----:B------:R-:W-:Y:S01]  /*3efa0*/  PRMT R125, RZ, 0x7610, R125 ;  /* 0x00007610ff7d7816 */ /* 0x000fe2000000007d */
[----:B--2---:R-:W-:Y:S02]  /*3efb0*/  @!P0 IMAD.MOV.U32 R3, RZ, RZ, R9 ;  /* 0x000000ffff038224 */ /* 0x004fe400078e0009 */
[----:B------:R-:W2:Y:S04]  /*3efc0*/  LDL R9, [R1+0x1740] ;  /* 0x0017400001097983 */ /* 0x000ea80000100800 */
[----:B------:R0:W2:Y:S02]  /*3efd0*/  @!P0 LDG.E.U8 R128, desc[UR6][R2.64] ;  /* 0x0000000602808981 */ /* 0x0000a4000c1e1100 */
[----:B0-----:R-:W-:-:S02]  /*3efe0*/  @!P0 IMAD.MOV.U32 R2, RZ, RZ, R5 ;  /* 0x000000ffff028224 */ /* 0x001fc400078e0005 */
[----:B------:R-:W-:-:S05]  /*3eff0*/  @!P0 IMAD.MOV.U32 R3, RZ, RZ, R6 ;  /* 0x000000ffff038224 */ /* 0x000fca00078e0006 */
[----:B------:R0:W2:Y:S02]  /*3f000*/  @!P0 LDG.E.U8 R127, desc[UR6][R2.64] ;  /* 0x00000006027f8981 */ /* 0x0000a4000c1e1100 */
[----:B0-----:R-:W-:Y:S02]  /*3f010*/  @!P0 IMAD.MOV.U32 R3, RZ, RZ, R133 ;  /* 0x000000ffff038224 */ /* 0x001fe400078e0085 */
[----:B------:R-:W-:-:S05]  /*3f020*/  @!P0 IMAD.MOV.U32 R2, RZ, RZ, R4 ;  /* 0x000000ffff028224 */ /* 0x000fca00078e0004 */
[----:B------:R0:W2:Y:S01]  /*3f030*/  @!P0 LDG.E.U8 R126, desc[UR6][R2.64] ;  /* 0x00000006027e8981 */ /* 0x0000a2000c1e1100 */
[----:B------:R-:W-:Y:S02]  /*3f040*/  LOP3.LUT R5, R168, 0xffff, RZ, 0xc0, !PT ;  /* 0x0000ffffa8057812 */ /* 0x000fe400078ec0ff */
[----:B------:R-:W-:Y:S01]  /*3f050*/  LOP3.LUT R4, R165, 0xffff, RZ, 0xc0, !PT ;  /* 0x0000ffffa5047812 */ /* 0x000fe200078ec0ff */
[----:B0-----:R-:W-:Y:S02]  /*3f060*/  @!P0 IMAD.MOV.U32 R2, RZ, RZ, R138 ;  /* 0x000000ffff028224 */ /* 0x001fe400078e008a */
[----:B------:R-:W-:-:S05]  /*3f070*/  @!P0 IMAD.MOV.U32 R3, RZ, RZ, R149 ;  /* 0x000000ffff038224 */ /* 0x000fca00078e0095 */
[----:B------:R0:W2:Y:S01]  /*3f080*/  @!P0 LDG.E.U8 R125, desc[UR6][R2.64] ;  /* 0x00000006027d8981 */ /* 0x0000a2000c1e1100 */
[----:B------:R-:W-:Y:S02]  /*3f090*/  PRMT R15, R5, 0x3340, R4 ;  /* 0x00003340050f7816 */ /* 0x000fe40000000004 */
[----:B------:R-:W-:Y:S02]  /*3f0a0*/  LOP3.LUT R5, R163, 0xffff, RZ, 0xc0, !PT ;  /* 0x0000ffffa3057812 */ /* 0x000fe400078ec0ff */
[----:B------:R-:W-:Y:S02]  /*3f0b0*/  LOP3.LUT R4, R164, 0xffff, RZ, 0xc0, !PT ;  /* 0x0000ffffa4047812 */ /* 0x000fe400078ec0ff */
[----:B0-----:R-:W-:Y:S02]  /*3f0c0*/  LOP3.LUT R3, R166, 0xffff, RZ, 0xc0, !PT ;  /* 0x0000ffffa6037812 */ /* 0x001fe400078ec0ff */
[----:B------:R-:W-:-:S04]  /*3f0d0*/  LOP3.LUT R2, R167, 0xffff, RZ, 0xc0, !PT ;  /* 0x0000ffffa7027812 */ /* 0x000fc800078ec0ff */
[----:B------:R-:W-:Y:S02]  /*3f0e0*/  PRMT R14, R3, 0x3340, R2 ;  /* 0x00003340030e7816 */ /* 0x000fe40000000002 */
[----:B------:R-:W-:Y:S02]  /*3f0f0*/  LOP3.LUT R3, R160, 0xffff, RZ, 0xc0, !PT ;  /* 0x0000ffffa0037812 */ /* 0x000fe400078ec0ff */
[----:B------:R-:W-:Y:S02]  /*3f100*/  LOP3.LUT R2, R161, 0xffff, RZ, 0xc0, !PT ;  /* 0x0000ffffa1027812 */ /* 0x000fe400078ec0ff */
[----:B------:R-:W-:Y:S02]  /*3f110*/  PRMT R13, R5, 0x3340, R4 ;  /* 0x00003340050d7816 */ /* 0x000fe40000000004 */
[----:B------:R-:W-:Y:S02]  /*3f120*/  PRMT R12, R3, 0x3340, R2 ;  /* 0x00003340030c7816 */ /* 0x000fe40000000002 */
[----:B------:R-:W-:-:S02]  /*3f130*/  LOP3.LUT R5, R162, 0xffff, RZ, 0xc0, !PT ;  /* 0x0000ffffa2057812 */ /* 0x000fc400078ec0ff */
[----:B------:R-:W-:Y:S02]  /*3f140*/  LOP3.LUT R4, R158, 0xffff, RZ, 0xc0, !PT ;  /* 0x0000ffff9e047812 */ /* 0x000fe400078ec0ff */
        /* <DEDUP_REMOVED lines=10> */
[----:B------:R-:W-:-:S02]  /*3f1f0*/  PRMT R4, R15, 0x5410, R14 ;  /* 0x000054100f047816 */ /* 0x000fc4000000000e */
[----:B------:R-:W-:Y:S01]  /*3f200*/  PRMT R7, R7, 0x5410, R2 ;  /* 0x0000541007077816 */ /* 0x000fe20000000002 */
[----:B------:R-:W2:Y:S01]  /*3f210*/  LDL R15, [R1+0x1700] ;  /* 0x00170000010f7983 */ /* 0x000ea20000100800 */
[----:B------:R-:W-:-:S03]  /*3f220*/  PRMT R5, R13, 0x5410, R12 ;  /* 0x000054100d057816 */ /* 0x000fc6000000000c */
[----:B------:R-:W2:Y:S04]  /*3f230*/  LDL R14, [R1+0x16bc] ;  /* 0x0016bc00010e7983 */ /* 0x000ea80000100800 */
[----:B------:R-:W2:Y:S01]  /*3f240*/  LDL R13, [R1+0x16c0] ;  /* 0x0016c000010d7983 */ /* 0x000ea20000100800 */
[----:B------:R-:W-:-:S03]  /*3f250*/  PRMT R6, R11, 0x5410, R6 ;  /* 0x000054100b067816 */ /* 0x000fc60000000006 */
[----:B------:R-:W2:Y:S04]  /*3f260*/  LDL R12, [R1+0x167c] ;  /* 0x00167c00010c7983 */ /* 0x000ea80000100800 */
[----:B------:R-:W2:Y:S04]  /*3f270*/  LDL R11, [R1+0x1680] ;  /* 0x00168000010b7983 */ /* 0x000ea80000100800 */
[----:B------:R0:W-:Y:S04]  /*3f280*/  STS.128 [R38+UR4+0x10000], R4 ;  /* 0x0100000426007988 */ /* 0x0001e80008000c04 */
[----:B0-----:R-:W2:Y:S04]  /*3f290*/  LDL R5, [R1+0x163c] ;  /* 0x00163c0001057983 */ /* 0x001ea80000100800 */
[----:B------:R-:W2:Y:S01]  /*3f2a0*/  LDL R4, [R1+0x1640] ;  /* 0x0016400001047983 */ /* 0x000ea20000100800 */
[----:B------:R-:W-:Y:S01]  /*3f2b0*/  PRMT R252, RZ, 0x7610, R252 ;  /* 0x00007610fffc7816 */ /* 0x000fe200000000fc */
[----:B------:R-:W-:Y:S01]  /*3f2c0*/  @!P0 IMAD.MOV.U32 R3, RZ, RZ, R39 ;  /* 0x000000ffff038224 */ /* 0x000fe200078e0027 */
[----:B------:R-:W-:Y:S01]  /*3f2d0*/  PRMT R251, RZ, 0x7610, R251 ;  /* 0x00007610fffb7816 */ /* 0x000fe200000000fb */
[----:B------:R-:W2:Y:S01]  /*3f2e0*/  LDL R7, [R1+0x15bc] ;  /* 0x0015bc0001077983 */ /* 0x000ea20000100800 */
[----:B------:R-:W-:-:S02]  /*3f2f0*/  PRMT R250, RZ, 0x7610, R250 ;  /* 0x00007610fffa7816 */ /* 0x000fc400000000fa */
[----:B------:R-:W-:Y:S01]  /*3f300*/  PRMT R249, RZ, 0x7610, R249 ;  /* 0x00007610fff97816 */ /* 0x000fe200000000f9 */
[----:B------:R-:W2:Y:S01]  /*3f310*/  LDL R6, [R1+0x15c0] ;  /* 0x0015c00001067983 */ /* 0x000ea20000100800 */
[----:B------:R-:W-:Y:S02]  /*3f320*/  PRMT R248, RZ, 0x7610, R248 ;  /* 0x00007610fff87816 */ /* 0x000fe400000000f8 */
[----:B------:R-:W-:Y:S01]  /*3f330*/  PRMT R247, RZ, 0x7610, R247 ;  /* 0x00007610fff77816 */ /* 0x000fe200000000f7 */
[----:B------:R-:W2:Y:S01]  /*3f340*/  LDL R38, [R1+0x1d48] ;  /* 0x001d480001267983 */ /* 0x000ea20000100800 */
[----:B---3--:R-:W-:Y:S01]  /*3f350*/  @!P0 IMAD.MOV.U32 R2, RZ, RZ, R26 ;  /* 0x000000ffff028224 */ /* 0x008fe200078e001a */
[----:B------:R-:W-:Y:S02]  /*3f360*/  PRMT R246, RZ, 0x7610, R246 ;  /* 0x00007610fff67816 */ /* 0x000fe400000000f6 */
[----:B------:R-:W3:Y:S04]  /*3f370*/  LDL R26, [R1+0x16fc] ;  /* 0x0016fc00011a7983 */ /* 0x000ee80000100800 */
[----:B------:R0:W3:Y:S01]  /*3f380*/  @!P0 LDG.E.U8 R252, desc[UR6][R2.64] ;  /* 0x0000000602fc8981 */ /* 0x0000e2000c1e1100 */
[----:B------:R-:W-:-:S02]  /*3f390*/  PRMT R245, RZ, 0x7610, R245 ;  /* 0x00007610fff57816 */ /* 0x000fc400000000f5 */
[----:B------:R-:W-:Y:S01]  /*3f3a0*/  PRMT R244, RZ, 0x7610, R244 ;  /* 0x00007610fff47816 */ /* 0x000fe200000000f4 */
[----:B------:R-:W3:Y:S01]  /*3f3b0*/  LDL R39, [R1+0x13bc] ;  /* 0x0013bc0001277983 */ /* 0x000ee20000100800 */
[----:B0-----:R-:W-:Y:S02]  /*3f3c0*/  @!P0 IMAD.MOV.U32 R2, RZ, RZ, R28 ;  /* 0x000000ffff028224 */ /* 0x001fe400078e001c */
[----:B------:R-:W-:Y:S01]  /*3f3d0*/  @!P0 IMAD.MOV.U32 R3, RZ, RZ, R36 ;  /* 0x000000ffff038224 */ /* 0x000fe200078e0024 */
[----:B------:R-:W-:Y:S01]  /*3f3e0*/  PRMT R243, RZ, 0x7610, R243 ;  /* 0x00007610fff37816 */ /* 0x000fe200000000f3 */
[----:B------:R-:W3:Y:S04]  /*3f3f0*/  LDL R36, [R1+0x137c] ;  /* 0x00137c0001247983 */ /* 0x000ee80000100800 */
[----:B------:R4:W3:Y:S01]  /*3f400*/  @!P0 LDG.E.U8 R251, desc[UR6][R2.64] ;  /* 0x0000000602fb8981 */ /* 0x0008e2000c1e1100 */
[----:B------:R-:W-:-:S02]  /*3f410*/  PRMT R242, RZ, 0x7610, R242 ;  /* 0x00007610fff27816 */ /* 0x000fc400000000f2 */
[----:B------:R-:W-:Y:S01]  /*3f420*/  PRMT R241, RZ, 0x7610, R241 ;  /* 0x00007610fff17816 */ /* 0x000fe200000000f1 */
[----:B------:R-:W3:Y:S01]  /*3f430*/  LDL R28, [R1+0x1380] ;  /* 0x00138000011c7983 */ /* 0x000ee20000100800 */
[----:B----4-:R-:W-:-:S03]  /*3f440*/  @!P0 IMAD.MOV.U32 R3, RZ, RZ, R10 ;  /* 0x000000ffff038224 */ /* 0x010fc600078e000a */
[----:B------:R-:W4:Y:S01]  /*3f450*/  LDL R10, [R1+0x15fc] ;  /* 0x0015fc00010a7983 */ /* 0x000f220000100800 */
[----:B--2---:R-:W-:-:S03]  /*3f460*/  @!P0 IMAD.MOV.U32 R2, RZ, RZ, R9 ;  /* 0x000000ffff028224 */ /* 0x004fc600078e0009 */
[----:B------:R-:W2:Y:S04]  /*3f470*/  LDL R9, [R1+0x1600] ;  /* 0x0016000001097983 */ /* 0x000ea80000100800 */
[----:B------:R0:W2:Y:S02]  /*3f480*/  @!P0 LDG.E.U8 R250, desc[UR6][R2.64] ;  /* 0x0000000602fa8981 */ /* 0x0000a4000c1e1100 */
[----:B0-----:R-:W-:Y:S02]  /*3f490*/  @!P0 IMAD.MOV.U32 R2, RZ, RZ, R15 ;  /* 0x000000ffff028224 */ /* 0x001fe400078e000f */
[----:B------:R-:W2:Y:S01]  /*3f4a0*/  LDL R15, [R1+0x1540] ;  /* 0x00154000010f7983 */ /* 0x000ea20000100800 */
[----:B---3--:R-:W-:-:S03]  /*3f4b0*/  @!P0 IMAD.MOV.U32 R3, RZ, RZ, R26 ;  /* 0x000000ffff038224 */ /* 0x008fc600078e001a */
[----:B------:R-:W3:Y:S04]  /*3f4c0*/  LDL R26, [R1+0x153c] ;  /* 0x00153c00011a7983 */ /* 0x000ee80000100800 */
[----:B------:R0:W3:Y:S02]  /*3f4d0*/  @!P0 LDG.E.U8 R249, desc[UR6][R2.64] ;  /* 0x0000000602f98981 */ /* 0x0000e4000c1e1100 */
[----:B0-----:R-:W-:Y:S02]  /*3f4e0*/  @!P0 IMAD.MOV.U32 R2, RZ, RZ, R13 ;  /* 0x000000ffff028224 */ /* 0x001fe400078e000d */
[----:B------:R-:W-:Y:S01]  /*3f4f0*/  @!P0 IMAD.MOV.U32 R3, RZ, RZ, R14 ;  /* 0x000000ffff038224 */ /* 0x000fe200078e000e */
[----:B------:R-:W3:Y:S04]  /*3f500*/  LDL R13, [R1+0x1500] ;  /* 0x00150000010d7983 */ /* 0x000ee80000100800 */
[----:B------:R0:W3:Y:S04]  /*3f510*/  @!P0 LDG.E.U8 R248, desc[UR6][R2.64] ;  /* 0x0000000602f88981 */ /* 0x0000e8000c1e1100 */
[----:B------:R-:W3:Y:S01]  /*3f520*/  LDL R14, [R1+0x14fc] ;  /* 0x0014fc00010e7983 */ /* 0x000ee20000100800 */
[----:B0-----:R-:W-:-:S02]  /*3f530*/  @!P0 IMAD.MOV.U32 R2, RZ, RZ, R11 ;  /* 0x000000ffff028224 */ /* 0x001fc400078e000b */
[----:B------:R-:W-:Y:S01]  /*3f540*/  @!P0 IMAD.MOV.U32 R3, RZ, RZ, R12 ;  /* 0x000000ffff038224 */ /* 0x000fe200078e000c */
[----:B------:R-:W3:Y:S04]  /*3f550*/  LDL R11, [R1+0x14c0] ;  /* 0x0014c000010b7983 */ /* 0x000ee80000100800 */
[----:B------:R0:W3:Y:S04]  /*3f560*/  @!P0 LDG.E.U8 R247, desc[UR6][R2.64] ;  /* 0x0000000602f78981 */ /* 0x0000e8000c1e1100 */
[----:B------:R-:W3:Y:S01]  /*3f570*/  LDL R12, [R1+0x14bc] ;  /* 0x0014bc00010c7983 */ /* 0x000ee20000100800 */
[----:B0-----:R-:W-:-:S02]  /*3f580*/  @!P0 IMAD.MOV.U32 R2, RZ, RZ, R4 ;  /* 0x000000ffff028224 */ /* 0x001fc400078e0004 */
[----:B------:R-:W-:Y:S01]  /*3f590*/  @!P0 IMAD.MOV.U32 R3, RZ, RZ, R5 ;  /* 0x000000ffff038224 */ /* 0x000fe200078e0005 */
[----:B------:R-:W3:Y:S04]  /*3f5a0*/  LDL R4, [R1+0x1580] ;  /* 0x0015800001047983 */ /* 0x000ee80000100800 */
[----:B------:R-:W3:Y:S04]  /*3f5b0*/  LDL R5, [R1+0x157c] ;  /* 0x00157c0001057983 */ /* 0x000ee80000100800 */
[----:B------:R4:W3:Y:S02]  /*3f5c0*/  @!P0 LDG.E.U8 R246, desc[UR6][R2.64] ;  /* 0x0000000602f68981 */ /* 0x0008e4000c1e1100 */
[----:B----4-:R-:W-:-:S02]  /*3f5d0*/  @!P0 IMAD.MOV.U32 R3, RZ, RZ, R10 ;  /* 0x000000ffff038224 */ /* 0x010fc400078e000a */
        /* <DEDUP_REMOVED lines=9> */
[----:B---3--:R-:W-:-:S02]  /*3f670*/  @!P0 IMAD.MOV.U32 R2, RZ, RZ, R4 ;  /* 0x000000ffff028224 */ /* 0x008fc400078e0004 */
[----:B------:R-:W3:Y:S01]  /*3f680*/  LDL R4, [R1+0x1400] ;  /* 0x0014000001047983 */ /* 0x000ee20000100800 */
[----:B------:R-:W-:-:S03]  /*3f690*/  @!P0 IMAD.MOV.U32 R3, RZ, RZ, R5 ;  /* 0x000000ffff038224 */ /* 0x000fc600078e0005 */
[----:B------:R-:W3:Y:S04]  /*3f6a0*/  LDL R5, [R1+0x13fc] ;  /* 0x0013fc0001057983 */ /* 0x000ee80000100800 */
[----:B------:R0:W3:Y:S02]  /*3f6b0*/  @!P0 LDG.E.U8 R243, desc[UR6][R2.64] ;  /* 0x0000000602f38981 */ /* 0x0000e4000c1e1100 */
[----:B0-----:R-:W-:Y:S02]  /*3f6c0*/  @!P0 IMAD.MOV.U32 R3, RZ, RZ, R26 ;  /* 0x000000ffff038224 */ /* 0x001fe400078e001a */
[----:B------:R-:W3:Y:S01]  /*3f6d0*/  LDL R26, [R1+0x13c0] ;  /* 0x0013c000011a7983 */ /* 0x000ee20000100800 */
[----:B------:R-:W-:-:S05]  /*3f6e0*/  @!P0 IMAD.MOV.U32 R2, RZ, RZ, R15 ;  /* 0x000000ffff028224 */ /* 0x000fca00078e000f */
[----:B------:R0:W3:Y:S01]  /*3f6f0*/  @!P0 LDG.E.U8 R242, desc[UR6][R2.64] ;  /* 0x0000000602f28981 */ /* 0x0000e2000c1e1100 */
[----:B------:R-:W-:Y:S01]  /*3f700*/  PRMT R240, RZ, 0x7610, R240 ;  /* 0x00007610fff07816 */ /* 0x000fe200000000f0 */
[----:B0-----:R-:W-:Y:S02]  /*3f710*/  @!P0 IMAD.MOV.U32 R2, RZ, RZ, R13 ;  /* 0x000000ffff028224 */ /* 0x001fe400078e000d */
[----:B------:R-:W-:-:S05]  /*3f720*/  @!P0 IMAD.MOV.U32 R3, RZ, RZ, R14 ;  /* 0x000000ffff038224 */ /* 0x000fca00078e000e */
[----:B------:R0:W3:Y:S01]  /*3f730*/  @!P0 LDG.E.U8 R241, desc[UR6][R2.64] ;  /* 0x0000000602f18981 */ /* 0x0000e2000c1e1100 */
[----:B------:R-:W-:Y:S01]  /*3f740*/  PRMT R239, RZ, 0x7610, R239 ;  /* 0x00007610ffef7816 */ /* 0x000fe200000000ef */
[----:B0-----:R-:W-:Y:S02]  /*3f750*/  @!P0 IMAD.MOV.U32 R2, RZ, RZ, R11 ;  /* 0x000000ffff028224 */ /* 0x001fe400078e000b */
[----:B------:R-:W-:-:S05]  /*3f760*/  @!P0 IMAD.MOV.U32 R3, RZ, RZ, R12 ;  /* 0x000000ffff038224 */ /* 0x000fca00078e000c */
[----:B------:R4:W3:Y:S01]  /*3f770*/  @!P0 LDG.E.U8 R240, desc[UR6][R2.64] ;  /* 0x0000000602f08981 */ /* 0x0008e2000c1e1100 */
[----:B------:R-:W-:Y:S01]  /*3f780*/  PRMT R238, RZ, 0x7610, R238 ;  /* 0x00007610ffee7816 */ /* 0x000fe200000000ee */
[----:B----4-:R-:W-:Y:S01]  /*3f790*/  @!P0 IMAD.MOV.U32 R3, RZ, RZ, R10 ;  /* 0x000000ffff038224 */ /* 0x010fe200078e000a */
[----:B------:R-:W-:Y:S01]  /*3f7a0*/  PRMT R237, RZ, 0x7610, R237 ;  /* 0x00007610ffed7816 */ /* 0x000fe200000000ed */
[----:B------:R-:W4:Y:S01]  /*3f7b0*/  LDL R10, [R1+0x133c] ;  /* 0x00133c00010a7983 */ /* 0x000f220000100800 */
[----:B--2---:R-:W-:-:S03]  /*3f7c0*/  @!P0 IMAD.MOV.U32 R2, RZ, RZ, R9 ;  /* 0x000000ffff028224 */ /* 0x004fc600078e0009 */
[----:B------:R-:W2:Y:S04]  /*3f7d0*/  LDL R9, [R1+0x1340] ;  /* 0x0013400001097983 */ /* 0x000ea80000100800 */
[----:B------:R0:W4:Y:S02]  /*3f7e0*/  @!P0 LDG.E.U8 R239, desc[UR6][R2.64] ;  /* 0x0000000602ef8981 */ /* 0x000124000c1e1100 */
[----:B0-----:R-:W-:Y:S02]  /*3f7f0*/  @!P0 IMAD.MOV.U32 R2, RZ, RZ, R6 ;  /* 0x000000ffff028224 */ /* 0x001fe400078e0006 */
[----:B------:R-:W-:-:S05]  /*3f800*/  @!P0 IMAD.MOV.U32 R3, RZ, RZ, R7 ;  /* 0x000000ffff038224 */ /* 0x000fca00078e0007 */
[----:B------:R3:W4:Y:S02]  /*3f810*/  @!P0 LDG.E.U8 R238, desc[UR6][R2.64] ;  /* 0x0000000602ee8981 */ /* 0x000724000c1e1100 */
[----:B---3--:R-:W-:Y:S02]  /*3f820*/  @!P0 IMAD.MOV.U32 R2, RZ, RZ, R4 ;  /* 0x000000ffff028224 */ /* 0x008fe400078e0004 */
[----:B------:R-:W-:Y:S01]  /*3f830*/  @!P0 IMAD.MOV.U32 R3, RZ, RZ, R5 ;  /* 0x000000ffff038224 */ /* 0x000fe200078e0005 */
[----:B------:R-:W-:Y:S02]  /*3f840*/  LOP3.LUT R5, R182, 0xffff, RZ, 0xc0, !PT ;  /* 0x0000ffffb6057812 */ /* 0x000fe400078ec0ff */
[----:B------:R-:W-:Y:S02]  /*3f850*/  LOP3.LUT R4, R183, 0xffff, RZ, 0xc0, !PT ;  /* 0x0000ffffb7047812 */ /* 0x000fe400078ec0ff */
[----:B------:R0:W3:Y:S02]  /*3f860*/  @!P0 LDG.E.U8 R237, desc[UR6][R2.64] ;  /* 0x0000000602ed8981 */ /* 0x0000e4000c1e1100 */
[----:B------:R-:W-:-:S02]  /*3f870*/  PRMT R15, R5, 0x3340, R4 ;  /* 0x00003340050f7816 */ /* 0x000fc40000000004 */
[----:B------:R-:W-:Y:S02]  /*3f880*/  LOP3.LUT R5, R181, 0xffff, RZ, 0xc0, !PT ;  /* 0x0000ffffb5057812 */ /* 0x000fe400078ec0ff */
[----:B0-----:R-:W-:Y:S02]  /*3f890*/  LOP3.LUT R3, R184, 0xffff, RZ, 0xc0, !PT ;  /* 0x0000ffffb8037812 */ /* 0x001fe400078ec0ff */
[----:B------:R-:W-:Y:S02]  /*3f8a0*/  LOP3.LUT R2, R180, 0xffff, RZ, 0xc0, !PT ;  /* 0x0000ffffb4027812 */ /* 0x000fe400078ec0ff */
[----:B------:R-:W-:Y:S02]  /*3f8b0*/  LOP3.LUT R4, R177, 0xffff, RZ, 0xc0, !PT ;  /* 0x0000ffffb1047812 */ /* 0x000fe400078ec0ff */
[----:B------:R-:W-:Y:S02]  /*3f8c0*/  PRMT R14, R3, 0x3340, R2 ;  /* 0x00003340030e7816 */ /* 0x000fe40000000002 */
[----:B------:R-:W-:-:S02]  /*3f8d0*/  LOP3.LUT R3, R178, 0xffff, RZ, 0xc0, !PT ;  /* 0x0000ffffb2037812 */ /* 0x000fc400078ec0ff */
[----:B------:R-:W-:Y:S02]  /*3f8e0*/  LOP3.LUT R2, R179, 0xffff, RZ, 0xc0, !PT ;  /* 0x0000ffffb3027812 */ /* 0x000fe400078ec0ff */
[----:B------:R-:W-:Y:S02]  /*3f8f0*/  PRMT R13, R5, 0x3340, R4 ;  /* 0x00003340050d7816 */ /* 0x000fe40000000004 */
[----:B------:R-:W-:Y:S02]  /*3f900*/  PRMT R12, R3, 0x3340, R2 ;  /* 0x00003340030c7816 */ /* 0x000fe40000000002 */
[----:B------:R-:W-:Y:S02]  /*3f910*/  LOP3.LUT R5, R175, 0xffff, RZ, 0xc0, !PT ;  /* 0x0000ffffaf057812 */ /* 0x000fe400078ec0ff */
[----:B------:R-:W-:Y:S02]  /*3f920*/  LOP3.LUT R4, R176, 0xffff, RZ, 0xc0, !PT ;  /* 0x0000ffffb0047812 */ /* 0x000fe400078ec0ff */
        /* <DEDUP_REMOVED lines=10> */
[----:B------:R-:W-:Y:S02]  /*3f9d0*/  PRMT R4, R15, 0x5410, R14 ;  /* 0x000054100f047816 */ /* 0x000fe4000000000e */
[----:B------:R-:W-:Y:S01]  /*3f9e0*/  PRMT R7, R7, 0x5410, R2 ;  /* 0x0000541007077816 */ /* 0x000fe20000000002 */
[----:B------:R-:W-:Y:S01]  /*3f9f0*/  @!P0 IMAD.MOV.U32 R2, RZ, RZ, R26 ;  /* 0x000000ffff028224 */ /* 0x000fe200078e001a */
[----:B------:R-:W3:Y:S04]  /*3fa00*/  LDL R15, [R1+0x1300] ;  /* 0x00130000010f7983 */ /* 0x000ee80000100800 */
[----:B------:R-:W3:Y:S01]  /*3fa10*/  LDL R26, [R1+0x12fc] ;  /* 0x0012fc00011a7983 */ /* 0x000ee20000100800 */
[----:B------:R-:W-:-:S03]  /*3fa20*/  PRMT R5, R13, 0x5410, R12 ;  /* 0x000054100d057816 */ /* 0x000fc6000000000c */
[----:B------:R-:W3:Y:S04]  /*3fa30*/  LDL R14, [R1+0x12bc] ;  /* 0x0012bc00010e7983 */ /* 0x000ee80000100800 */
[----:B------:R-:W3:Y:S01]  /*3fa40*/  LDL R13, [R1+0x12c0] ;  /* 0x0012c000010d7983 */ /* 0x000ee20000100800 */
[----:B------:R-:W-:-:S03]  /*3fa50*/  PRMT R6, R11, 0x5410, R6 ;  /* 0x000054100b067816 */ /* 0x000fc60000000006 */
[----:B------:R-:W3:Y:S04]  /*3fa60*/  LDL R12, [R1+0x127c] ;  /* 0x00127c00010c7983 */ /* 0x000ee80000100800 */
[----:B------:R-:W3:Y:S04]  /*3fa70*/  LDL R11, [R1+0x1280] ;  /* 0x00128000010b7983 */ /* 0x000ee80000100800 */
[----:B------:R0:W-:Y:S04]  /*3fa80*/  STS.128 [R38+UR4+0x10000], R4 ;  /* 0x0100000426007988 */ /* 0x0001e80008000c04 */
[----:B0-----:R-:W3:Y:S04]  /*3fa90*/  LDL R5, [R1+0x123c] ;  /* 0x00123c0001057983 */ /* 0x001ee80000100800 */
[----:B------:R-:W3:Y:S01]  /*3faa0*/  LDL R4, [R1+0x1240] ;  /* 0x0012400001047983 */ /* 0x000ee20000100800 */
[----:B------:R-:W-:Y:S01]  /*3fab0*/  PRMT R236, RZ, 0x7610, R236 ;  /* 0x00007610ffec7816 */ /* 0x000fe200000000ec */
[----:B------:R-:W-:Y:S01]  /*3fac0*/  @!P0 IMAD.MOV.U32 R3, RZ, RZ, R39 ;  /* 0x000000ffff038224 */ /* 0x000fe200078e0027 */
[----:B------:R-:W-:Y:S01]  /*3fad0*/  PRMT R235, RZ, 0x7610, R235 ;  /* 0x00007610ffeb7816 */ /* 0x000fe200000000eb */
[----:B------:R-:W3:Y:S04]  /*3fae0*/  LDL R7, [R1+0x11bc] ;  /* 0x0011bc0001077983 */ /* 0x000ee80000100800 */
[----:B------:R0:W3:Y:S01]  /*3faf0*/  @!P0 LDG.E.U8 R236, desc[UR6][R2.64] ;  /* 0x0000000602ec8981 */ /* 0x0000e2000c1e1100 */
[----:B------:R-:W-:-:S02]  /*3fb00*/  PRMT R234, RZ, 0x7610, R234 ;  /* 0x00007610ffea7816 */ /* 0x000fc400000000ea */
[----:B------:R-:W-:Y:S01]  /*3fb10*/  PRMT R233, RZ, 0x7610, R233 ;  /* 0x00007610ffe97816 */ /* 0x000fe200000000e9 */
[----:B------:R-:W3:Y:S01]  /*3fb20*/  LDL R6, [R1+0x11c0] ;  /* 0x0011c00001067983 */ /* 0x000ee20000100800 */
[----:B------:R-:W-:Y:S02]  /*3fb30*/  PRMT R232, RZ, 0x7610, R232 ;  /* 0x00007610ffe87816 */ /* 0x000fe400000000e8 */
        /* <DEDUP_REMOVED lines=13> */
[----:B--2---:R-:W-:Y:S02]  /*3fc10*/  @!P0 IMAD.MOV.U32 R2, RZ, RZ, R9 ;  /* 0x000000ffff028224 */ /* 0x004fe400078e0009 */
[----:B----4-:R-:W-:Y:S01]  /*3fc20*/  @!P0 IMAD.MOV.U32 R3, RZ, RZ, R10 ;  /* 0x000000ffff038224 */ /* 0x010fe200078e000a */
[----:B------:R-:W2:Y:S04]  /*3fc30*/  LDL R9, [R1+0x1200] ;  /* 0x0012000001097983 */ /* 0x000ea80000100800 */
[----:B------:R3:W4:Y:S04]  /*3fc40*/  @!P0 LDG.E.U8 R234, desc[UR6][R2.64] ;  /* 0x0000000602ea8981 */ /* 0x000728000c1e1100 */
[----:B------:R-:W4:Y:S01]  /*3fc50*/  LDL R10, [R1+0x11fc] ;  /* 0x0011fc00010a7983 */ /* 0x000f220000100800 */
[----:B---3--:R-:W-:-:S03]  /*3fc60*/  @!P0 IMAD.MOV.U32 R2, RZ, RZ, R15 ;  /* 0x000000ffff028224 */ /* 0x008fc600078e000f */
[----:B------:R-:W3:Y:S01]  /*3fc70*/  LDL R15, [R1+0x1140] ;  /* 0x00114000010f7983 */ /* 0x000ee20000100800 */
[----:B------:R-:W-:-:S03]  /*3fc80*/  @!P0 IMAD.MOV.U32 R3, RZ, RZ, R26 ;  /* 0x000000ffff038224 */ /* 0x000fc600078e001a */
        /* <DEDUP_REMOVED lines=17> */
[----:B--2---:R-:W-:-:S02]  /*3fda0*/  @!P0 IMAD.MOV.U32 R2, RZ, RZ, R9 ;  /* 0x000000ffff028224 */ /* 0x004fc400078e0009 */
[----:B------:R-:W2:Y:S01]  /*3fdb0*/  LDL R9, [R1+0xc68] ;  /* 0x000c680001097983 */ /* 0x000ea20000100800 */
[----:B----4-:R-:W-:-:S03]  /*3fdc0*/  @!P0 IMAD.MOV.U32 R3, RZ, RZ, R10 ;  /* 0x000000ffff038224 */ /* 0x010fc600078e000a */
[----:B------:R-:W4:Y:S04]  /*3fdd0*/  LDL R10, [R1+0xc64] ;  /* 0x000c6400010a7983 */ /* 0x000f280000100800 */
[----:B------:R0:W4:Y:S02]  /*3fde0*/  @!P0 LDG.E.U8 R229, desc[UR6][R2.64] ;  /* 0x0000000602e58981 */ /* 0x000124000c1e1100 */
[----:B0-----:R-:W-:Y:S02]  /*3fdf0*/  @!P0 IMAD.MOV.U32 R2, RZ, RZ, R6 ;  /* 0x000000ffff028224 */ /* 0x001fe400078e0006 */
[----:B------:R-:W-:Y:S01]  /*3fe00*/  @!P0 IMAD.MOV.U32 R3, RZ, RZ, R7 ;  /* 0x000000ffff038224 */ /* 0x000fe200078e0007 */
[----:B------:R-:W4:Y:S04]  /*3fe10*/  LDL R6, [R1+0xc28] ;  /* 0x000c280001067983 */ /* 0x000f280000100800 */
[----:B------:R-:W4:Y:S04]  /*3fe20*/  LDL R7, [R1+0xc24] ;  /* 0x000c240001077983 */ /* 0x000f280000100800 */
[----:B------:R3:W4:Y:S02]  /*3fe30*/  @!P0 LDG.E.U8 R228, desc[UR6][R2.64] ;  /* 0x0000000602e48981 */ /* 0x000724000c1e1100 */
[----:B---3--:R-:W-:-:S02]  /*3fe40*/  @!P0 IMAD.MOV.U32 R2, RZ, RZ, R4 ;  /* 0x000000ffff028224 */ /* 0x008fc400078e0004 */
[----:B------:R-:W3:Y:S01]  /*3fe50*/  LDL R4, [R1+0xbe8] ;  /* 0x000be80001047983 */ /* 0x000ee20000100800 */
[----:B------:R-:W-:-:S03]  /*3fe60*/  @!P0 IMAD.MOV.U32 R3, RZ, RZ, R5 ;  /* 0x000000ffff038224 */ /* 0x000fc600078e0005 */
[----:B------:R-:W3:Y:S04]  /*3fe70*/  LDL R5, [R1+0xbe4] ;  /* 0x000be40001057983 */ /* 0x000ee80000100800 */
[----:B------:R0:W3:Y:S01]  /*3fe80*/  @!P0 LDG.E.U8 R227, desc[UR6][R2.64] ;  /* 0x0000000602e38981 */ /* 0x0000e2000c1e1100 */
[----:B------:R-:W-:Y:S01]  /*3fe90*/  PRMT R225, RZ, 0x7610, R225 ;  /* 0x00007610ffe17816 */ /* 0x000fe200000000e1 */
[----:B0-----:R-:W-:Y:S02]  /*3fea0*/  @!P0 IMAD.MOV.U32 R2, RZ, RZ, R15 ;  /* 0x000000ffff028224 */ /* 0x001fe400078e000f */
[----:B------:R-:W-:Y:S01]  /*3feb0*/  @!P0 IMAD.MOV.U32 R3, RZ, RZ, R26 ;  /* 0x000000ffff038224 */ /* 0x000fe200078e001a */
[----:B------:R-:W-:Y:S01]  /*3fec0*/  PRMT R224, RZ, 0x7610, R224 ;  /* 0x00007610ffe07816 */ /* 0x000fe200000000e0 */
[----:B------:R-:W3:Y:S04]  /*3fed0*/  LDL R26, [R1+0xb68] ;  /* 0x000b6800011a7983 */ /* 0x000ee80000100800 */
[----:B------:R0:W3:Y:S02]  /*3fee0*/  @!P0 LDG.E.U8 R226, desc[UR6][R2.64] ;  /* 0x0000000602e28981 */ /* 0x0000e4000c1e1100 */
[----:B0-----:R-:W-:-:S02]  /*3fef0*/  @!P0 IMAD.MOV.U32 R2, RZ, RZ, R13 ;  /* 0x000000ffff028224 */ /* 0x001fc400078e000d */
[----:B------:R-:W-:-:S05]  /*3ff00*/  @!P0 IMAD.MOV.U32 R3, RZ, RZ, R14 ;  /* 0x000000ffff038224 */ /* 0x000fca00078e000e */
[----:B------:R0:W3:Y:S01]  /*3ff10*/  @!P0 LDG.E.U8 R225, desc[UR6][R2.64] ;  /* 0x0000000602e18981 */ /* 0x0000e2000c1e1100 */
[----:B------:R-:W-:Y:S01]  /*3ff20*/  PRMT R223, RZ, 0x7610, R223 ;  /* 0x00007610ffdf7816 */ /* 0x000fe200000000df */
[----:B0-----:R-:W-:Y:S02]  /*3ff30*/  @!P0 IMAD.MOV.U32 R2, RZ, RZ, R11 ;  /* 0x000000ffff028224 */ /* 0x001fe400078e000b */
[----:B------:R-:W-:-:S05]  /*3ff40*/  @!P0 IMAD.MOV.U32 R3, RZ, RZ, R12 ;  /* 0x000000ffff038224 */ /* 0x000fca00078e000c */
[----:B------:R2:W3:Y:S01]  /*3ff50*/  @!P0 LDG.E.U8 R224, desc[UR6][R2.64] ;  /* 0x0000000602e08981 */ /* 0x0004e2000c1e1100 */
[----:B------:R-:W-:Y:S01]  /*3ff60*/  PRMT R222, RZ, 0x7610, R222 ;  /* 0x00007610ffde7816 */ /* 0x000fe200000000de */
[----:B--2---:R-:W-:Y:S02]  /*3ff70*/  @!P0 IMAD.MOV.U32 R2, RZ, RZ, R9 ;  /* 0x000000ffff028224 */ /* 0x004fe400078e0009 */
[----:B----4-:R-:W-:Y:S01]  /*3ff80*/  @!P0 IMAD.MOV.U32 R3, RZ, RZ, R10 ;  /* 0x000000ffff038224 */ /* 0x010fe200078e000a */
[----:B------:R-:W-:Y:S01]  /*3ff90*/  PRMT R221, RZ, 0x7610, R221 ;  /* 0x00007610ffdd7816 */ /* 0x000fe200000000dd */
[----:B------:R-:W2:Y:S04]  /*3ffa0*/  LDL R10, [R1+0xb24] ;  /* 0x000b2400010a7983 */ /* 0x000ea80000100800 */
[----:B------:R0:W4:Y:S04]  /*3ffb0*/  @!P0 LDG.E.U8 R223, desc[UR6][R2.64] ;  /* 0x0000000602df8981 */ /* 0x000128000c1e1100 */
[----:B------:R-:W4:Y:S01]  /*3ffc0*/  LDL R9, [R1+0xb28] ;  /* 0x000b280001097983 */ /* 0x000f220000100800 */
[----:B0-----:R-:W-:-:S02]  /*3ffd0*/  @!P0 IMAD.MOV.U32 R2, RZ, RZ, R6 ;  /* 0x000000ffff028224 */ /* 0x001fc400078e0006 */
        /* <DEDUP_REMOVED lines=31> */
[----:B------:R-:W3:Y:S01]  /*401d0*/  LDL R15, [R1+0xae4] ;  /* 0x000ae400010f7983 */ /* 0x000ee20000100800 */
[----:B------:R-:W-:-:S02]  /*401e0*/  PRMT R6, R11, 0x5410, R6 ;  /* 0x000054100b067816 */ /* 0x000fc40000000006 */
[----:B------:R-:W-:Y:S01]  /*401f0*/  PRMT R7, R7, 0x5410, R2 ;  /* 0x0000541007077816 */ /* 0x000fe20000000002 */
[----:B------:R-:W3:Y:S04]  /*40200*/  LDL R14, [R1+0xae8] ;  /* 0x000ae800010e7983 */ /* 0x000ee80000100800 */
[----:B------:R0:W-:Y:S01]  /*40210*/  STS.128 [R36+UR4+0x10000], R4 ;  /* 0x0100000424007988 */ /* 0x0001e20008000c04 */
[----:B------:R-:W-:Y:S01]  /*40220*/  PRMT R220, RZ, 0x7610, R220 ;  /* 0x00007610ffdc7816 */ /* 0x000fe200000000dc */
[----:B------:R-:W-:Y:S01]  /*40230*/  @!P0 IMAD.MOV.U32 R3, RZ, RZ, R39 ;  /* 0x000000ffff038224 */ /* 0x000fe200078e0027 */
[----:B------:R-:W-:Y:S01]  /*40240*/  PRMT R219, RZ, 0x7610, R219 ;  /* 0x00007610ffdb7816 */ /* 0x000fe200000000db */
[----:B------:R-:W3:Y:S04]  /*40250*/  LDL R13, [R1+0xa64] ;  /* 0x000a6400010d7983 */ /* 0x000ee80000100800 */
[----:B------:R-:W3:Y:S04]  /*40260*/  LDL R12, [R1+0xa68] ;  /* 0x000a6800010c7983 */ /* 0x000ee80000100800 */
[----:B------:R-:W3:Y:S04]  /*40270*/  LDL R11, [R1+0xa24] ;  /* 0x000a2400010b7983 */ /* 0x000ee80000100800 */
[----:B0-----:R-:W3:Y:S04]  /*40280*/  LDL R5, [R1+0xaa4] ;  /* 0x000aa40001057983 */ /* 0x001ee80000100800 */
[----:B------:R-:W3:Y:S01]  /*40290*/  LDL R4, [R1+0xaa8] ;  /* 0x000aa80001047983 */ /* 0x000ee20000100800 */
[----:B------:R-:W-:Y:S01]  /*402a0*/  @!P0 IMAD.MOV.U32 R2, RZ, RZ, R38 ;  /* 0x000000ffff028224 */ /* 0x000fe200078e0026 */
[----:B------:R-:W-:-:S02]  /*402b0*/  PRMT R218, RZ, 0x7610, R218 ;  /* 0x00007610ffda7816 */ /* 0x000fc400000000da */
[----:B------:R-:W3:Y:S04]  /*402c0*/  LDL R7, [R1+0x9e8] ;  /* 0x0009e80001077983 */ /* 0x000ee80000100800 */
[----:B------:R0:W3:Y:S02]  /*402d0*/  @!P0 LDG.E.U8 R220, desc[UR6][R2.64] ;  /* 0x0000000602dc8981 */ /* 0x0000e4000c1e1100 */
[----:B0-----:R-:W-:Y:S02]  /*402e0*/  @!P0 IMAD.MOV.U32 R2, RZ, RZ, R26 ;  /* 0x000000ffff028224 */ /* 0x001fe400078e001a */
[----:B------:R-:W-:-:S05]  /*402f0*/  @!P0 IMAD.MOV.U32 R3, RZ, RZ, R28 ;  /* 0x000000ffff038224 */ /* 0x000fca00078e001c */
[----:B------:R2:W3:Y:S02]  /*40300*/  @!P0 LDG.E.U8 R219, desc[UR6][R2.64] ;  /* 0x0000000602db8981 */ /* 0x0004e4000c1e1100 */
[----:B--2---:R-:W-:Y:S02]  /*40310*/  @!P0 IMAD.MOV.U32 R3, RZ, RZ, R10 ;  /* 0x000000ffff038224 */ /* 0x004fe400078e000a */
[----:B------:R-:W2:Y:S01]  /*40320*/  LDL R10, [R1+0xa28] ;  /* 0x000a2800010a7983 */ /* 0x000ea20000100800 */
[----:B----4-:R-:W-:-:S03]  /*40330*/  @!P0 IMAD.MOV.U32 R2, RZ, RZ, R9 ;  /* 0x000000ffff028224 */ /* 0x010fc600078e0009 */
[----:B------:R-:W4:Y:S01]  /*40340*/  LDL R9, [R1+0x9e4] ;  /* 0x0009e40001097983 */ /* 0x000f220000100800 */
[----:B------:R-:W-:-:S03]  /*40350*/  PRMT R217, RZ, 0x7610, R217 ;  /* 0x00007610ffd97816 */ /* 0x000fc600000000d9 */
[----:B------:R3:W4:Y:S04]  /*40360*/  @!P0 LDG.E.U8 R218, desc[UR6][R2.64] ;  /* 0x0000000602da8981 */ /* 0x000728000c1e1100 */
[----:B------:R-:W4:Y:S04]  /*40370*/  LDL.LU R28, [R1+0x9a4] ;  /* 0x0009a400011c7983 */ /* 0x000f280000300800 */
[----:B------:R-:W4:Y:S01]  /*40380*/  LDL R6, [R1+0x9a8] ;  /* 0x0009a80001067983 */ /* 0x000f220000100800 */
[----:B---3--:R-:W-:Y:S02]  /*40390*/  @!P0 IMAD.MOV.U32 R3, RZ, RZ, R15 ;  /* 0x000000ffff038224 */ /* 0x008fe400078e000f */
[----:B------:R-:W-:-:S05]  /*403a0*/  @!P0 IMAD.MOV.U32 R2, RZ, RZ, R14 ;  /* 0x000000ffff028224 */ /* 0x000fca00078e000e */
[----:B------:R0:W3:Y:S02]  /*403b0*/  @!P0 LDG.E.U8 R217, desc[UR6][R2.64] ;  /* 0x0000000602d98981 */ /* 0x0000e4000c1e1100 */
[----:B0-----:R-:W-:Y:S02]  /*403c0*/  @!P0 IMAD.MOV.U32 R3, RZ, RZ, R5 ;  /* 0x000000ffff038224 */ /* 0x001fe400078e0005 */
[----:B------:R-:W3:Y:S01]  /*403d0*/  LDL R5, [R1+0x1120] ;  /* 0x0011200001057983 */ /* 0x000ee20000100800 */
[----:B------:R-:W-:-:S03]  /*403e0*/  @!P0 IMAD.MOV.U32 R2, RZ, RZ, R4 ;  /* 0x000000ffff028224 */ /* 0x000fc600078e0004 */
[----:B------:R-:W3:Y:S01]  /*403f0*/  LDL R4, [R1+0x1d24] ;  /* 0x001d240001047983 */ /* 0x000ee20000100800 */
[----:B------:R-:W-:Y:S02]  /*40400*/  PRMT R216, RZ, 0x7610, R216 ;  /* 0x00007610ffd87816 */ /* 0x000fe400000000d8 */
[----:B------:R-:W-:Y:S01]  /*40410*/  PRMT R215, RZ, 0x7610, R215 ;  /* 0x00007610ffd77816 */ /* 0x000fe200000000d7 */
[----:B------:R-:W3:Y:S04]  /*40420*/  LDL.LU R14, [R1+0x670] ;  /* 0x00067000010e7983 */ /* 0x000ee80000300800 */
[----:B------:R0:W3:Y:S01]  /*40430*/  @!P0 LDG.E.U8 R216, desc[UR6][R2.64] ;  /* 0x0000000602d88981 */ /* 0x0000e2000c1e1100 */
[----:B------:R-:W-:Y:S01]  /*40440*/  PRMT R214, RZ, 0x7610, R214 ;  /* 0x00007610ffd67816 */ /* 0x000fe200000000d6 */
[----:B0-----:R-:W-:-:S02]  /*40450*/  @!P0 IMAD.MOV.U32 R2, RZ, RZ, R12 ;  /* 0x000000ffff028224 */ /* 0x001fc400078e000c */
[----:B------:R-:W-:-:S05]  /*40460*/  @!P0 IMAD.MOV.U32 R3, RZ, RZ, R13 ;  /* 0x000000ffff038224 */ /* 0x000fca00078e000d */
[----:B------:R2:W3:Y:S01]  /*40470*/  @!P0 LDG.E.U8 R215, desc[UR6][R2.64] ;  /* 0x0000000602d78981 */ /* 0x0004e2000c1e1100 */
[----:B------:R-:W-:Y:S01]  /*40480*/  PRMT R213, RZ, 0x7610, R213 ;  /* 0x00007610ffd57816 */ /* 0x000fe200000000d5 */
[----:B--2---:R-:W-:Y:S02]  /*40490*/  @!P0 IMAD.MOV.U32 R2, RZ, RZ, R10 ;  /* 0x000000ffff028224 */ /* 0x004fe400078e000a */
[----:B------:R-:W-:-:S05]  /*404a0*/  @!P0 IMAD.MOV.U32 R3, RZ, RZ, R11 ;  /* 0x000000ffff038224 */ /* 0x000fca00078e000b */
[----:B------:R0:W2:Y:S01]  /*404b0*/  @!P0 LDG.E.U8 R214, desc[UR6][R2.64] ;  /* 0x0000000602d68981 */ /* 0x0000a2000c1e1100 */
[----:B------:R-:W-:Y:S01]  /*404c0*/  PRMT R212, RZ, 0x7610, R212 ;  /* 0x00007610ffd47816 */ /* 0x000fe200000000d4 */
[----:B0-----:R-:W-:Y:S02]  /*404d0*/  @!P0 IMAD.MOV.U32 R2, RZ, RZ, R7 ;  /* 0x000000ffff028224 */ /* 0x001fe400078e0007 */
[----:B----4-:R-:W-:Y:S01]  /*404e0*/  @!P0 IMAD.MOV.U32 R3, RZ, RZ, R9 ;  /* 0x000000ffff038224 */ /* 0x010fe200078e0009 */
[----:B------:R-:W-:Y:S01]  /*404f0*/  PRMT R211, RZ, 0x7610, R211 ;  /* 0x00007610ffd37816 */ /* 0x000fe200000000d3 */
[----:B------:R-:W4:Y:S04]  /*40500*/  LDL.LU R9, [R1+0x668] ;  /* 0x0006680001097983 */ /* 0x000f280000300800 */
[----:B------:R0:W2:Y:S04]  /*40510*/  @!P0 LDG.E.U8 R213, desc[UR6][R2.64] ;  /* 0x0000000602d58981 */ /* 0x0000a8000c1e1100 */
[----:B------:R-:W4:Y:S04]  /*40520*/  LDL.LU R10, [R1+0x968] ;  /* 0x00096800010a7983 */ /* 0x000f280000300800 */
[----:B------:R-:W2:Y:S01]  /*40530*/  LDL R39, [R1+0x1cf8] ;  /* 0x001cf80001277983 */ /* 0x000ea20000100800 */
[----:B0-----:R-:W-:-:S02]  /*40540*/  @!P0 IMAD.MOV.U32 R2, RZ, RZ, R6 ;  /* 0x000000ffff028224 */ /* 0x001fc400078e0006 */
[----:B------:R-:W-:Y:S01]  /*40550*/  @!P0 IMAD.MOV.U32 R3, RZ, RZ, R28 ;  /* 0x000000ffff038224 */ /* 0x000fe200078e001c */
[----:B------:R-:W4:Y:S04]  /*40560*/  LDL R15, [R1+0x1cb8] ;  /* 0x001cb800010f7983 */ /* 0x000f280000100800 */
[----:B------:R3:W4:Y:S04]  /*40570*/  @!P0 LDG.E.U8 R212, desc[UR6][R2.64] ;  /* 0x0000000602d48981 */ /* 0x000728000c1e1100 */
[----:B------:R-:W4:Y:S04]  /*40580*/  LDL R13, [R1+0x1c74] ;  /* 0x001c7400010d7983 */ /* 0x000f280000100800 */
[----:B------:R-:W4:Y:S04]  /*40590*/  LDL R12, [R1+0x1c78] ;  /* 0x001c7800010c7983 */ /* 0x000f280000100800 */
[----:B------:R-:W4:Y:S04]  /*405a0*/  LDL R11, [R1+0x964] ;  /* 0x00096400010b7983 */ /* 0x000f280000100800 */
[----:B------:R-:W4:Y:S04]  /*405b0*/  LDL R7, [R1+0x1c34] ;  /* 0x001c340001077983 */ /* 0x000f280000100800 */
[----:B------:R-:W4:Y:S01]  /*405c0*/  LDL R6, [R1+0x1c38] ;  /* 0x001c380001067983 */ /* 0x000f220000100800 */
[----:B---3--:R-:W-:-:S03]  /*405d0*/  @!P0 IMAD.MOV.U32 R3, RZ, RZ, R5 ;  /* 0x000000ffff038224 */ /* 0x008fc600078e0005 */
[----:B------:R-:W3:Y:S01]  /*405e0*/  LDL R5, [R1+0x1bf4] ;  /* 0x001bf40001057983 */ /* 0x000ee20000100800 */
[----:B------:R-:W-:-:S03]  /*405f0*/  @!P0 IMAD.MOV.U32 R2, RZ, RZ, R4 ;  /* 0x000000ffff028224 */ /* 0x000fc600078e0004 */
[----:B------:R-:W3:Y:S04]  /*40600*/  LDL R4, [R1+0x1bf8] ;  /* 0x001bf80001047983 */ /* 0x000ee80000100800 */
[----:B------:R-:W3:Y:S04]  /*40610*/  LDL.LU R38, [R1+0x660] ;  /* 0x0006600001267983 */ /* 0x000ee80000300800 */
[----:B------:R-:W3:Y:S04]  /*40620*/  LDL.LU R41, [R1+0x664] ;  /* 0x0006640001297983 */ /* 0x000ee80000300800 */
[----:B------:R-:W3:Y:S04]  /*40630*/  LDL.LU R26, [R1+0x654] ;  /* 0x00065400011a7983 */ /* 0x000ee80000300800 */
[----:B------:R-:W3:Y:S04]  /*40640*/  LDL.LU R36, [R1+0x658] ;  /* 0x0006580001247983 */ /* 0x000ee80000300800 */
[----:B------:R2:W3:Y:S04]  /*40650*/  @!P0 LDG.E.U8 R211, desc[UR6][R2.64] ;  /* 0x0000000602d38981 */ /* 0x0004e8000c1e1100 */
[----:B------:R-:W4:Y:S01]  /*40660*/  LDL R3, [R1+0x1cf4] ;  /* 0x001cf40001037983 */ /* 0x000f220000100800 */
[----:B------:R-:W-:Y:S01]  /*40670*/  PRMT R210, RZ, 0x7610, R210 ;  /* 0x00007610ffd27816 */ /* 0x000fe200000000d2 */
[----:B--2---:R-:W-:-:S02]  /*40680*/  @!P0 IMAD.MOV.U32 R2, RZ, RZ, R39 ;  /* 0x000000ffff028224 */ /* 0x004fc400078e0027 */
[----:B------:R-:W2:Y:S04]  /*40690*/  LDL.LU R39, [R1+0x648] ;  /* 0x0006480001277983 */ /* 0x000ea80000300800 */
[----:B----4-:R0:W4:Y:S04]  /*406a0*/  @!P0 LDG.E.U8 R210, desc[UR6][R2.64] ;  /* 0x0000000602d28981 */ /* 0x010128000c1e1100 */
[----:B------:R-:W3:Y:S01]  /*406b0*/  LDL R3, [R1+0x1cb4] ;  /* 0x001cb40001037983 */ /* 0x000ee20000100800 */
[----:B------:R-:W-:Y:S01]  /*406c0*/  PRMT R209, RZ, 0x7610, R209 ;  /* 0x00007610ffd17816 */ /* 0x000fe200000000d1 */
[----:B0-----:R-:W-:Y:S01]  /*406d0*/  @!P0 IMAD.MOV.U32 R2, RZ, RZ, R15 ;  /* 0x000000ffff028224 */ /* 0x001fe200078e000f */
[----:B------:R-:W-:-:S02]  /*406e0*/  PRMT R208, RZ, 0x7610, R208 ;  /* 0x00007610ffd07816 */ /* 0x000fc400000000d0 */
[----:B------:R-:W-:Y:S02]  /*406f0*/  PRMT R207, RZ, 0x7610, R207 ;  /* 0x00007610ffcf7816 */ /* 0x000fe400000000cf */
[----:B------:R-:W-:Y:S02]  /*40700*/  PRMT R206, RZ, 0x7610, R206 ;  /* 0x00007610ffce7816 */ /* 0x000fe400000000ce */
[----:B------:R-:W-:Y:S01]  /*40710*/  PRMT R205, RZ, 0x7610, R205 ;  /* 0x00007610ffcd7816 */ /* 0x000fe200000000cd */
[----:B---3--:R0:W3:Y:S02]  /*40720*/  @!P0 LDG.E.U8 R209, desc[UR6][R2.64] ;  /* 0x0000000602d18981 */ /* 0x0080e4000c1e1100 */
[----:B0-----:R-:W-:Y:S02]  /*40730*/  @!P0 IMAD.MOV.U32 R2, RZ, RZ, R12 ;  /* 0x000000ffff028224 */ /* 0x001fe400078e000c */
[----:B------:R-:W-:-:S05]  /*40740*/  @!P0 IMAD.MOV.U32 R3, RZ, RZ, R13 ;  /* 0x000000ffff038224 */ /* 0x000fca00078e000d */
[----:B------:R0:W3:Y:S02]  /*40750*/  @!P0 LDG.E.U8 R208, desc[UR6][R2.64] ;  /* 0x0000000602d08981 */ /* 0x0000e4000c1e1100 */
[----:B0-----:R-:W-:Y:S02]  /*40760*/  @!P0 IMAD.MOV.U32 R2, RZ, RZ, R10 ;  /* 0x000000ffff028224 */ /* 0x001fe400078e000a */
[----:B------:R-:W-:-:S05]  /*40770*/  @!P0 IMAD.MOV.U32 R3, RZ, RZ, R11 ;  /* 0x000000ffff038224 */ /* 0x000fca00078e000b */
[----:B------:R0:W4:Y:S02]  /*40780*/  @!P0 LDG.E.U8 R207, desc[UR6][R2.64] ;  /* 0x0000000602cf8981 */ /* 0x000124000c1e1100 */
[----:B0-----:R-:W-:Y:S02]  /*40790*/  @!P0 IMAD.MOV.U32 R2, RZ, RZ, R6 ;  /* 0x000000ffff028224 */ /* 0x001fe400078e0006 */
[----:B------:R-:W-:-:S05]  /*407a0*/  @!P0 IMAD.MOV.U32 R3, RZ, RZ, R7 ;  /* 0x000000ffff038224 */ /* 0x000fca00078e0007 */
[----:B------:R0:W3:Y:S02]  /*407b0*/  @!P0 LDG.E.U8 R206, desc[UR6][R2.64] ;  /* 0x0000000602ce8981 */ /* 0x0000e4000c1e1100 */
[----:B0-----:R-:W-:Y:S02]  /*407c0*/  @!P0 IMAD.MOV.U32 R2, RZ, RZ, R4 ;  /* 0x000000ffff028224 */ /* 0x001fe400078e0004 */
[----:B------:R-:W-:Y:S01]  /*407d0*/  @!P0 IMAD.MOV.U32 R3, RZ, RZ, R5 ;  /* 0x000000ffff038224 */ /* 0x000fe200078e0005 */
[----:B------:R-:W-:Y:S02]  /*407e0*/  LOP3.LUT R4, R9, 0xffff, RZ, 0xc0, !PT ;  /* 0x0000ffff09047812 */ /* 0x000fe400078ec0ff */
[----:B------:R-:W4:Y:S04]  /*407f0*/  LDL R9, [R1+0x1bb8] ;  /* 0x001bb80001097983 */ /* 0x000f280000100800 */
[----:B------:R0:W3:Y:S02]  /*40800*/  @!P0 LDG.E.U8 R205, desc[UR6][R2.64] ;  /* 0x0000000602cd8981 */ /* 0x0000e4000c1e1100 */
[----:B0-----:R-:W-:-:S02]  /*40810*/  LOP3.LUT R3, R25, 0xffff, RZ, 0xc0, !PT ;  /* 0x0000ffff19037812 */ /* 0x001fc400078ec0ff */
[----:B------:R-:W3:Y:S01]  /*40820*/  LDL R25, [R1+0x1bb4] ;  /* 0x001bb40001197983 */ /* 0x000ee20000100800 */
[----:B------:R-:W-:-:S03]  /*40830*/  LOP3.LUT R2, R0, 0xffff, RZ, 0xc0, !PT ;  /* 0x0000ffff00027812 */ /* 0x000fc600078ec0ff */
[----:B------:R-:W3:Y:S01]  /*40840*/  LDL R0, [R1+0x1d40] ;  /* 0x001d400001007983 */ /* 0x000ee20000100800 */
[----:B------:R-:W-:Y:S02]  /*40850*/  LOP3.LUT R5, R14, 0xffff, RZ, 0xc0, !PT ;  /* 0x0000ffff0e057812 */ /* 0x000fe400078ec0ff */
[----:B------:R-:W-:Y:S02]  /*40860*/  PRMT R14, R3, 0x3340, R2 ;  /* 0x00003340030e7816 */ /* 0x000fe40000000002 */
[----:B------:R-:W-:Y:S02]  /*40870*/  PRMT R15, R5, 0x3340, R4 ;  /* 0x00003340050f7816 */ /* 0x000fe40000000004 */
[----:B------:R-:W-:Y:S02]  /*40880*/  LOP3.LUT R5, R38, 0xffff, RZ, 0xc0, !PT ;  /* 0x0000ffff26057812 */ /* 0x000fe400078ec0ff */
[----:B------:R-:W-:Y:S01]  /*40890*/  LOP3.LUT R4, R41, 0xffff, RZ, 0xc0, !PT ;  /* 0x0000ffff29047812 */ /* 0x000fe200078ec0ff */
[----:B------:R-:W3:Y:S01]  /*408a0*/  LDL R38, [R1+0x1af8] ;  /* 0x001af80001267983 */ /* 0x000ee20000100800 */
[----:B------:R-:W-:-:S02]  /*408b0*/  LOP3.LUT R3, R26, 0xffff, RZ, 0xc0, !PT ;  /* 0x0000ffff1a037812 */ /* 0x000fc400078ec0ff */
[----:B------:R-:W-:Y:S01]  /*408c0*/  LOP3.LUT R2, R36, 0xffff, RZ, 0xc0, !PT ;  /* 0x0000ffff24027812 */ /* 0x000fe200078ec0ff */
[----:B------:R-:W3:Y:S01]  /*408d0*/  LDL R41, [R1+0x1b38] ;  /* 0x001b380001297983 */ /* 0x000ee20000100800 */
[----:B------:R-:W-:Y:S02]  /*408e0*/  PRMT R13, R5, 0x3340, R4 ;  /* 0x00003340050d7816 */ /* 0x000fe40000000004 */
[----:B------:R-:W-:Y:S01]  /*408f0*/  PRMT R12, R3, 0x3340, R2 ;  /* 0x00003340030c7816 */ /* 0x000fe20000000002 */
[----:B------:R-:W3:Y:S01]  /*40900*/  LDL R36, [R1+0x1ab4] ;  /* 0x001ab40001247983 */ /* 0x000ee20000100800 */
[----:B--2---:R-:W-:Y:S02]  /*40910*/  LOP3.LUT R5, R39, 0xffff, RZ, 0xc0, !PT ;  /* 0x0000ffff27057812 */ /* 0x004fe400078ec0ff */
[----:B------:R-:W-:Y:S01]  /*40920*/  LOP3.LUT R4, R189, 0xffff, RZ, 0xc0, !PT ;  /* 0x0000ffffbd047812 */ /* 0x000fe200078ec0ff */
[----:B------:R-:W2:Y:S01]  /*40930*/  LDL R39, [R1+0x1af4] ;  /* 0x001af40001277983 */ /* 0x000ea20000100800 */
[----:B------:R-:W-:-:S02]  /*40940*/  LOP3.LUT R3, R151, 0xffff, RZ, 0xc0, !PT ;  /* 0x0000ffff97037812 */ /* 0x000fc400078ec0ff */
[----:B------:R-:W-:Y:S01]  /*40950*/  LOP3.LUT R2, R140, 0xffff, RZ, 0xc0, !PT ;  /* 0x0000ffff8c027812 */ /* 0x000fe200078ec0ff */
[----:B------:R-:W2:Y:S01]  /*40960*/  LDL R189, [R1+0x1b34] ;  /* 0x001b340001bd7983 */ /* 0x000ea20000100800 */
[----:B------:R-:W-:Y:S02]  /*40970*/  PRMT R11, R5, 0x3340, R4 ;  /* 0x00003340050b7816 */ /* 0x000fe40000000004 */
[----:B------:R-:W-:Y:S01]  /*40980*/  PRMT R6, R3, 0x3340, R2 ;  /* 0x0000334003067816 */ /* 0x000fe20000000002 */
[----:B------:R-:W2:Y:S01]  /*40990*/  LDL R26, [R1+0x1ab8] ;  /* 0x001ab800011a7983 */ /* 0x000ea20000100800 */
[----:B------:R-:W-:Y:S02]  /*409a0*/  LOP3.LUT R5, R135, 0xffff, RZ, 0xc0, !PT ;  /* 0x0000ffff87057812 */ /* 0x000fe400078ec0ff */
[----:B------:R-:W-:Y:S02]  /*409b0*/  LOP3.LUT R4, R202, 0xffff, RZ, 0xc0, !PT ;  /* 0x0000ffffca047812 */ /* 0x000fe400078ec0ff */
[----:B------:R-:W-:-:S02]  /*409c0*/  LOP3.LUT R3, R203, 0xffff, RZ, 0xc0, !PT ;  /* 0x0000ffffcb037812 */ /* 0x000fc400078ec0ff */
[----:B------:R-:W-:Y:S02]  /*409d0*/  LOP3.LUT R2, R204, 0xffff, RZ, 0xc0, !PT ;  /* 0x0000ffffcc027812 */ /* 0x000fe400078ec0ff */
[----:B------:R-:W-:Y:S02]  /*409e0*/  PRMT R7, R5, 0x3340, R4 ;  /* 0x0000334005077816 */ /* 0x000fe40000000004 */
[----:B------:R-:W-:Y:S02]  /*409f0*/  PRMT R2, R3, 0x3340, R2 ;  /* 0x0000334003027816 */ /* 0x000fe40000000002 */
[----:B------:R-:W-:Y:S02]  /*40a00*/  PRMT R204, RZ, 0x7610, R204 ;  /* 0x00007610ffcc7816 */ /* 0x000fe400000000cc */
[----:B------:R-:W-:Y:S02]  /*40a10*/  PRMT R7, R7, 0x5410, R2 ;  /* 0x0000541007077816 */ /* 0x000fe40000000002 */
[----:B------:R-:W-:-:S02]  /*40a20*/  PRMT R4, R15, 0x5410, R14 ;  /* 0x000054100f047816 */ /* 0x000fc4000000000e */
[----:B------:R-:W-:Y:S02]  /*40a30*/  PRMT R5, R13, 0x5410, R12 ;  /* 0x000054100d057816 */ /* 0x000fe4000000000c */
[----:B------:R-:W-:Y:S01]  /*40a40*/  PRMT R6, R11, 0x5410, R6 ;  /* 0x000054100b067816 */ /* 0x000fe20000000006 */
[----:B----4-:R-:W-:Y:S02]  /*40a50*/  @!P0 IMAD.MOV.U32 R2, RZ, RZ, R9 ;  /* 0x000000ffff028224 */ /* 0x010fe400078e0009 */
[----:B------:R-:W4:Y:S01]  /*40a60*/  LDL R9, [R1+0x1a78] ;  /* 0x001a780001097983 */ /* 0x000f220000100800 */
[----:B---3--:R-:W-:-:S03]  /*40a70*/  @!P0 IMAD.MOV.U32 R3, RZ, RZ, R25 ;  /* 0x000000ffff038224 */ /* 0x008fc600078e0019 */
[----:B------:R-:W3:Y:S04]  /*40a80*/  LDL R25, [R1+0x1a74] ;  /* 0x001a740001197983 */ /* 0x000ee80000100800 */
[----:B------:R0:W3:Y:S04]  /*40a90*/  @!P0 LDG.E.U8 R204, desc[UR6][R2.64] ;  /* 0x0000000602cc8981 */ /* 0x0000e8000c1e1100 */
[----:B------:R-:W0:Y:S04]  /*40aa0*/  LDL R2, [R1+0x1b74] ;  /* 0x001b740001027983 */ /* 0x000e280000100800 */
[----:B------:R-:W0:Y:S04]  /*40ab0*/  LDL R3, [R1+0x1b78] ;  /* 0x001b780001037983 */ /* 0x000e280000100800 */
[----:B------:R-:W3:Y:S04]  /*40ac0*/  LDL.LU R135, [R1+0x1834] ;  /* 0x0018340001877983 */ /* 0x000ee80000300800 */
[----:B------:R-:W3:Y:S04]  /*40ad0*/  LDL.LU R140, [R1+0x17f8] ;  /* 0x0017f800018c7983 */ /* 0x000ee80000300800 */
[----:B------:R1:W-:Y:S04]  /*40ae0*/  STS.128 [R0+UR4+0x10000], R4 ;  /* 0x0100000400007988 */ /* 0x0003e80008000c04 */
[----:B------:R-:W3:Y:S04]  /*40af0*/  LDL.LU R151, [R1+0x17f4] ;  /* 0x0017f40001977983 */ /* 0x000ee80000300800 */
[----:B-1----:R-:W3:Y:S04]  /*40b00*/  LDL.LU R0, [R1+0x9a0] ;  /* 0x0009a00001007983 */ /* 0x002ee80000300800 */
[----:B------:R-:W3:Y:S04]  /*40b10*/  LDL R4, [R1+0x1a38] ;  /* 0x001a380001047983 */ /* 0x000ee80000100800 */
[----:B------:R-:W3:Y:S04]  /*40b20*/  LDL R7, [R1+0x1a34] ;  /* 0x001a340001077983 */ /* 0x000ee80000100800 */
[----:B------:R-:W3:Y:S01]  /*40b30*/  LDL R6, [R1+0x19f4] ;  /* 0x0019f40001067983 */ /* 0x000ee20000100800 */
[----:B------:R-:W-:-:S02]  /*40b40*/  PRMT R203, RZ, 0x7610, R203 ;  /* 0x00007610ffcb7816 */ /* 0x000fc400000000cb */
[----:B------:R-:W-:Y:S01]  /*40b50*/  PRMT R202, RZ, 0x7610, R202 ;  /* 0x00007610ffca7816 */ /* 0x000fe200000000ca */
[----:B------:R-:W3:Y:S01]  /*40b60*/  LDL R5, [R1+0x19f8] ;  /* 0x0019f80001057983 */ /* 0x000ee20000100800 */
[----:B------:R-:W-:Y:S02]  /*40b70*/  PRMT R201, RZ, 0x7610, R201 ;  /* 0x00007610ffc97816 */ /* 0x000fe400000000c9 */
[----:B------:R-:W-:Y:S02]  /*40b80*/  PRMT R200, RZ, 0x7610, R200 ;  /* 0x00007610ffc87816 */ /* 0x000fe400000000c8 */
[----:B------:R-:W-:Y:S02]  /*40b90*/  PRMT R199, RZ, 0x7610, R199 ;  /* 0x00007610ffc77816 */ /* 0x000fe400000000c7 */
[----:B------:R-:W-:Y:S02]  /*40ba0*/  PRMT R198, RZ, 0x7610, R198 ;  /* 0x00007610ffc67816 */ /* 0x000fe400000000c6 */
[----:B0-----:R-:W-:-:S04]  /*40bb0*/  @!P0 LOP3.LUT R3, R3, R2, RZ, 0x3c, !PT ;  /* 0x0000000203038212 */ /* 0x001fc800078e3cff */
[----:B------:R-:W-:-:S04]  /*40bc0*/  @!P0 LOP3.LUT R2, R3, R2, RZ, 0x3c, !PT ;  /* 0x0000000203028212 */ /* 0x000fc800078e3cff */
[----:B------:R-:W-:-:S05]  /*40bd0*/  @!P0 LOP3.LUT R3, R3, R2, RZ, 0x3c, !PT ;  /* 0x0000000203038212 */ /* 0x000fca00078e3cff */
[----:B------:R0:W3:Y:S02]  /*40be0*/  @!P0 LDG.E.U8 R203, desc[UR6][R2.64] ;  /* 0x0000000602cb8981 */ /* 0x0000e4000c1e1100 */
[----:B0-----:R-:W-:Y:S02]  /*40bf0*/  @!P0 IMAD.MOV.U32 R2, RZ, RZ, R41 ;  /* 0x000000ffff028224 */ /* 0x001fe400078e0029 */
[----:B--2---:R-:W-:Y:S01]  /*40c00*/  @!P0 IMAD.MOV.U32 R3, RZ, RZ, R189 ;  /* 0x000000ffff038224 */ /* 0x004fe200078e00bd */
[----:B------:R-:W2:Y:S04]  /*40c10*/  LDL R41, [R1+0x19b8] ;  /* 0x0019b80001297983 */ /* 0x000ea80000100800 */
[----:B------:R0:W2:Y:S04]  /*40c20*/  @!P0 LDG.E.U8 R202, desc[UR6][R2.64] ;  /* 0x0000000602ca8981 */ /* 0x0000a8000c1e1100 */
[----:B------:R-:W2:Y:S01]  /*40c30*/  LDL R189, [R1+0x19b4] ;  /* 0x0019b40001bd7983 */ /* 0x000ea20000100800 */
[----:B0-----:R-:W-:-:S02]  /*40c40*/  @!P0 IMAD.MOV.U32 R2, RZ, RZ, R38 ;  /* 0x000000ffff028224 */ /* 0x001fc400078e0026 */
[----:B------:R-:W-:Y:S01]  /*40c50*/  @!P0 IMAD.MOV.U32 R3, RZ, RZ, R39 ;  /* 0x000000ffff038224 */ /* 0x000fe200078e0027 */
        /* <DEDUP_REMOVED lines=8> */
[----:B----4-:R-:W-:-:S02]  /*40ce0*/  @!P0 IMAD.MOV.U32 R2, RZ, RZ, R9 ;  /* 0x000000ffff028224 */ /* 0x010fc400078e0009 */
[----:B---3--:R-:W-:Y:S01]  /*40cf0*/  @!P0 IMAD.MOV.U32 R3, RZ, RZ, R25 ;  /* 0x000000ffff038224 */ /* 0x008fe200078e0019 */
[----:B------:R-:W3:Y:S04]  /*40d00*/  LDL R9, [R1+0x18b4] ;  /* 0x0018b40001097983 */ /* 0x000ee80000100800 */
[----:B------:R0:W4:Y:S04]  /*40d10*/  @!P0 LDG.E.U8 R199, desc[UR6][R2.64] ;  /* 0x0000000602c78981 */ /* 0x000128000c1e1100 */
[----:B------:R-:W3:Y:S01]  /*40d20*/  LDL R25, [R1+0x18f8] ;  /* 0x0018f80001197983 */ /* 0x000ee20000100800 */
[----:B0-----:R-:W-:-:S03]  /*40d30*/  @!P0 IMAD.MOV.U32 R2, RZ, RZ, R4 ;  /* 0x000000ffff028224 */ /* 0x001fc600078e0004 */
[----:B------:R-:W4:Y:S01]  /*40d40*/  LDL R4, [R1+0x1938] ;  /* 0x0019380001047983 */ /* 0x000f220000100800 */
[----:B------:R-:W-:-:S03]  /*40d50*/  @!P0 IMAD.MOV.U32 R3, RZ, RZ, R7 ;  /* 0x000000ffff038224 */ /* 0x000fc600078e0007 */
        /* <DEDUP_REMOVED lines=9> */
[----:B------:R-:W-:-:S02]  /*40df0*/  PRMT R195, RZ, 0x7610, R195 ;  /* 0x00007610ffc37816 */ /* 0x000fc400000000c3 */
[----:B------:R-:W-:Y:S02]  /*40e00*/  PRMT R194, RZ, 0x7610, R194 ;  /* 0x00007610ffc27816 */ /* 0x000fe400000000c2 */
[----:B------:R-:W-:Y:S02]  /*40e10*/  PRMT R193, RZ, 0x7610, R193 ;  /* 0x00007610ffc17816 */ /* 0x000fe400000000c1 */
[----:B------:R-:W-:Y:S01]  /*40e20*/  PRMT R192, RZ, 0x7610, R192 ;  /* 0x00007610ffc07816 */ /* 0x000fe200000000c0 */
[----:B--2---:R-:W-:Y:S02]  /*40e30*/  @!P0 IMAD.MOV.U32 R2, RZ, RZ, R41 ;  /* 0x000000ffff028224 */ /* 0x004fe400078e0029 */
[----:B------:R-:W-:-:S05]  /*40e40*/  @!P0 IMAD.MOV.U32 R3, RZ, RZ, R189 ;  /* 0x000000ffff038224 */ /* 0x000fca00078e00bd */
[----:B------:R0:W2:Y:S02]  /*40e50*/  @!P0 LDG.E.U8 R196, desc[UR6][R2.64] ;  /* 0x0000000602c48981 */ /* 0x0000a4000c1e1100 */
[----:B0-----:R-:W-:Y:S02]  /*40e60*/  @!P0 IMAD.MOV.U32 R2, RZ, RZ, R38 ;  /* 0x000000ffff028224 */ /* 0x001fe400078e0026 */
[----:B------:R-:W-:Y:S01]  /*40e70*/  @!P0 IMAD.MOV.U32 R3, RZ, RZ, R39 ;  /* 0x000000ffff038224 */ /* 0x000fe200078e0027 */
[----:B------:R-:W2:Y:S04]  /*40e80*/  LDL R38, [R1+0x17b8] ;  /* 0x0017b80001267983 */ /* 0x000ea80000100800 */
[----:B------:R0:W2:Y:S04]  /*40e90*/  @!P0 LDG.E.U8 R195, desc[UR6][R2.64] ;  /* 0x0000000602c38981 */ /* 0x0000a8000c1e1100 */
[----:B------:R-:W2:Y:S01]  /*40ea0*/  LDL R39, [R1+0x17b4] ;  /* 0x0017b40001277983 */ /* 0x000ea20000100800 */
[----:B0-----:R-:W-:Y:S01]  /*40eb0*/  @!P0 IMAD.MOV.U32 R3, RZ, RZ, R36 ;  /* 0x000000ffff038224 */ /* 0x001fe200078e0024 */
[----:B------:R-:W-:-:S02]  /*40ec0*/  PRMT R191, RZ, 0x7610, R191 ;  /* 0x00007610ffbf7816 */ /* 0x000fc400000000bf */
[----:B------:R-:W2:Y:S01]  /*40ed0*/  LDL R36, [R1+0x16f4] ;  /* 0x0016f40001247983 */ /* 0x000ea20000100800 */
[----:B----4-:R-:W-:-:S03]  /*40ee0*/  @!P0 IMAD.MOV.U32 R2, RZ, RZ, R4 ;  /* 0x000000ffff028224 */ /* 0x010fc600078e0004 */
[----:B------:R-:W4:Y:S04]  /*40ef0*/  LDL R4, [R1+0x1838] ;  /* 0x0018380001047983 */ /* 0x000f280000100800 */
[----:B------:R3:W2:Y:S02]  /*40f00*/  @!P0 LDG.E.U8 R194, desc[UR6][R2.64] ;  /* 0x0000000602c28981 */ /* 0x0006a4000c1e1100 */
[----:B---3--:R-:W-:Y:S02]  /*40f10*/  @!P0 IMAD.MOV.U32 R2, RZ, RZ, R25 ;  /* 0x000000ffff028224 */ /* 0x008fe400078e0019 */
[----:B------:R-:W-:Y:S01]  /*40f20*/  @!P0 IMAD.MOV.U32 R3, RZ, RZ, R26 ;  /* 0x000000ffff038224 */ /* 0x000fe200078e001a */
[----:B------:R-:W3:Y:S04]  /*40f30*/  LDL R25, [R1+0x1734] ;  /* 0x0017340001197983 */ /* 0x000ee80000100800 */
[----:B------:R0:W3:Y:S01]  /*40f40*/  @!P0 LDG.E.U8 R193, desc[UR6][R2.64] ;  /* 0x0000000602c18981 */ /* 0x0000e2000c1e1100 */
[----:B------:R-:W-:-:S03]  /*40f50*/  PRMT R190, RZ, 0x7610, R190 ;  /* 0x00007610ffbe7816 */ /* 0x000fc600000000be */
        /* <DEDUP_REMOVED lines=8> */
[----:B------:R-:W-:Y:S01]  /*40fe0*/  @!P0 IMAD.MOV.U32 R2, RZ, RZ, R5 ;  /* 0x000000ffff028224 */ /* 0x000fe200078e0005 */
[----:B------:R-:W-:-:S02]  /*40ff0*/  PRMT R188, RZ, 0x7610, R188 ;  /* 0x00007610ffbc7816 */ /* 0x000fc400000000bc */
[----:B------:R-:W3:Y:S04]  /*41000*/  LDL R5, [R1+0x16b4] ;  /* 0x0016b40001057983 */ /* 0x000ee80000100800 */
[----:B------:R0:W3:Y:S02]  /*41010*/  @!P0 LDG.E.U8 R191, desc[UR6][R2.64] ;  /* 0x0000000602bf8981 */ /* 0x0000e4000c1e1100 */
[----:B0-----:R-:W-:Y:S01]  /*41020*/  @!P0 IMAD.MOV.U32 R3, RZ, RZ, R135 ;  /* 0x000000ffff038224 */ /* 0x001fe200078e0087 */
[----:B------:R-:W-:Y:S01]  /*41030*/  PRMT R187, RZ, 0x7610, R187 ;  /* 0x00007610ffbb7816 */ /* 0x000fe200000000bb */
[----:B----4-:R-:W-:Y:S02]  /*41040*/  @!P0 IMAD.MOV.U32 R2, RZ, RZ, R4 ;  /* 0x000000ffff028224 */ /* 0x010fe400078e0004 */
[----:B------:R-:W4:Y:S04]  /*41050*/  LDL R4, [R1+0x16b8] ;  /* 0x0016b80001047983 */ /* 0x000f280000100800 */
[----:B------:R0:W4:Y:S02]  /*41060*/  @!P0 LDG.E.U8 R190, desc[UR6][R2.64] ;  /* 0x0000000602be8981 */ /* 0x000124000c1e1100 */
[----:B0-----:R-:W-:-:S02]  /*41070*/  @!P0 IMAD.MOV.U32 R2, RZ, RZ, R140 ;  /* 0x000000ffff028224 */ /* 0x001fc400078e008c */
[----:B------:R-:W-:-:S05]  /*41080*/  @!P0 IMAD.MOV.U32 R3, RZ, RZ, R151 ;  /* 0x000000ffff038224 */ /* 0x000fca00078e0097 */
[----:B------:R2:W4:Y:S02]  /*41090*/  @!P0 LDG.E.U8 R188, desc[UR6][R2.64] ;  /* 0x0000000602bc8981 */ /* 0x000524000c1e1100 */
[----:B--2---:R-:W-:Y:S02]  /*410a0*/  @!P0 IMAD.MOV.U32 R2, RZ, RZ, R38 ;  /* 0x000000ffff028224 */ /* 0x004fe400078e0026 */
[----:B------:R-:W-:Y:S01]  /*410b0*/  @!P0 IMAD.MOV.U32 R3, RZ, RZ, R39 ;  /* 0x000000ffff038224 */ /* 0x000fe200078e0027 */
[----:B------:R-:W-:Y:S01]  /*410c0*/  PRMT R186, RZ, 0x7610, R186 ;  /* 0x00007610ffba7816 */ /* 0x000fe200000000ba */
[----:B------:R-:W2:Y:S04]  /*410d0*/  LDL R39, [R1+0x15f4] ;  /* 0x0015f40001277983 */ /* 0x000ea80000100800 */
[----:B------:R3:W2:Y:S01]  /*410e0*/  @!P0 LDG.E.U8 R187, desc[UR6][R2.64] ;  /* 0x0000000602bb8981 */ /* 0x0006a2000c1e1100 */
[----:B------:R-:W-:-:S02]  /*410f0*/  PRMT R185, RZ, 0x7610, R185 ;  /* 0x00007610ffb97816 */ /* 0x000fc400000000b9 */
[----:B------:R-:W-:Y:S01]  /*41100*/  PRMT R184, RZ, 0x7610, R184 ;  /* 0x00007610ffb87816 */ /* 0x000fe200000000b8 */
[----:B------:R-:W2:Y:S01]  /*41110*/  LDL R38, [R1+0x15f8] ;  /* 0x0015f80001267983 */ /* 0x000ea20000100800 */
[----:B---3--:R-:W-:-:S03]  /*41120*/  @!P0 IMAD.MOV.U32 R3, RZ, RZ, R7 ;  /* 0x000000ffff038224 */ /* 0x008fc600078e0007 */
[----:B------:R-:W3:Y:S01]  /*41130*/  LDL R7, [R1+0x1674] ;  /* 0x0016740001077983 */ /* 0x000ee20000100800 */
[----:B------:R-:W-:-:S03]  /*41140*/  @!P0 IMAD.MOV.U32 R2, RZ, RZ, R6 ;  /* 0x000000ffff028224 */ /* 0x000fc600078e0006 */
        /* <DEDUP_REMOVED lines=8> */
[----:B------:R-:W-:Y:S01]  /*411d0*/  @!P0 IMAD.MOV.U32 R3, RZ, RZ, R36 ;  /* 0x000000ffff038224 */ /* 0x000fe200078e0024 */
[----:B------:R-:W-:Y:S01]  /*411e0*/  PRMT R183, RZ, 0x7610, R183 ;  /* 0x00007610ffb77816 */ /* 0x000fe200000000b7 */
[----:B------:R-:W2:Y:S04]  /*411f0*/  LDL R36, [R1+0x1534] ;  /* 0x0015340001247983 */ /* 0x000ea80000100800 */
[----:B------:R0:W2:Y:S01]  /*41200*/  @!P0 LDG.E.U8 R184, desc[UR6][R2.64] ;  /* 0x0000000602b88981 */ /* 0x0000a2000c1e1100 */
[----:B------:R-:W-:-:S03]  /*41210*/  PRMT R182, RZ, 0x7610, R182 ;  /* 0x00007610ffb67816 */ /* 0x000fc600000000b6 */
[----:B------:R-:W2:Y:S01]  /*41220*/  LDL R26, [R1+0x1538] ;  /* 0x00153800011a7983 */ /* 0x000ea20000100800 */
[----:B0-----:R-:W-:-:S03]  /*41230*/  @!P0 IMAD.MOV.U32 R3, RZ, RZ, R5 ;  /* 0x000000ffff038224 */ /* 0x001fc600078e0005 */
[----:B------:R-:W2:Y:S01]  /*41240*/  LDL R5, [R1+0x15b4] ;  /* 0x0015b40001057983 */ /* 0x000ea20000100800 */
[----:B----4-:R-:W-:-:S03]  /*41250*/  @!P0 IMAD.MOV.U32 R2, RZ, RZ, R4 ;  /* 0x000000ffff028224 */ /* 0x010fc600078e0004 */
[----:B------:R-:W4:Y:S04]  /*41260*/  LDL R4, [R1+0x15b8] ;  /* 0x0015b80001047983 */ /* 0x000f280000100800 */
[----:B------:R3:W4:Y:S02]  /*41270*/  @!P0 LDG.E.U8 R183, desc[UR6][R2.64] ;  /* 0x0000000602b78981 */ /* 0x000724000c1e1100 */
[----:B---3--:R-:W-:Y:S02]  /*41280*/  @!P0 IMAD.MOV.U32 R3, RZ, RZ, R7 ;  /* 0x000000ffff038224 */ /* 0x008fe400078e0007 */
[----:B------:R-:W3:Y:S01]  /*41290*/  LDL R7, [R1+0x1574] ;  /* 0x0015740001077983 */ /* 0x000ee20000100800 */
[----:B--2---:R-:W-:-:S03]  /*412a0*/  @!P0 IMAD.MOV.U32 R2, RZ, RZ, R6 ;  /* 0x000000ffff028224 */ /* 0x004fc600078e0006 */
[----:B------:R-:W2:Y:S01]  /*412b0*/  LDL R6, [R1+0x1578] ;  /* 0x0015780001067983 */ /* 0x000ea20000100800 */
[----:B------:R-:W-:-:S03]  /*412c0*/  PRMT R181, RZ, 0x7610, R181 ;  /* 0x00007610ffb57816 */ /* 0x000fc600000000b5 */
[----:B------:R0:W2:Y:S01]  /*412d0*/  @!P0 LDG.E.U8 R182, desc[UR6][R2.64] ;  /* 0x0000000602b68981 */ /* 0x0000a2000c1e1100 */
[----:B------:R-:W-:Y:S01]  /*412e0*/  PRMT R180, RZ, 0x7610, R180 ;  /* 0x00007610ffb47816 */ /* 0x000fe200000000b4 */
[----:B0-----:R-:W-:Y:S02]  /*412f0*/  @!P0 IMAD.MOV.U32 R2, RZ, RZ, R9 ;  /* 0x000000ffff028224 */ /* 0x001fe400078e0009 */
[----:B------:R-:W2:Y:S01]  /*41300*/  LDL R9, [R1+0x14f8] ;  /* 0x0014f80001097983 */ /* 0x000ea20000100800 */
[----:B------:R-:W-:-:S03]  /*41310*/  @!P0 IMAD.MOV.U32 R3, RZ, RZ, R25 ;  /* 0x000000ffff038224 */ /* 0x000fc600078e0019 */
[----:B------:R-:W2:Y:S04]  /*41320*/  LDL R25, [R1+0x14f4] ;  /* 0x0014f40001197983 */ /* 0x000ea80000100800 */
[----:B------:R0:W2:Y:S02]  /*41330*/  @!P0 LDG.E.U8 R181, desc[UR6][R2.64] ;  /* 0x0000000602b58981 */ /* 0x0000a4000c1e1100 */
[----:B0-----:R-:W-:Y:S02]  /*41340*/  @!P0 IMAD.MOV.U32 R2, RZ, RZ, R38 ;  /* 0x000000ffff028224 */ /* 0x001fe400078e0026 */
[----:B------:R-:W-:Y:S01]  /*41350*/  @!P0 IMAD.MOV.U32 R3, RZ, RZ, R39 ;  /* 0x000000ffff038224 */ /* 0x000fe200078e0027 */
[----:B------:R-:W-:Y:S01]  /*41360*/  PRMT R179, RZ, 0x7610, R179 ;  /* 0x00007610ffb37816 */ /* 0x000fe200000000b3 */
[----:B------:R-:W2:Y:S04]  /*41370*/  LDL R39, [R1+0x1434] ;  /* 0x0014340001277983 */ /* 0x000ea80000100800 */
[----:B------:R0:W2:Y:S01]  /*41380*/  @!P0 LDG.E.U8 R180, desc[UR6][R2.64] ;  /* 0x0000000602b48981 */ /* 0x0000a2000c1e1100 */
[----:B------:R-:W-:-:S02]  /*41390*/  PRMT R178, RZ, 0x7610, R178 ;  /* 0x00007610ffb27816 */ /* 0x000fc400000000b2 */
[----:B------:R-:W-:Y:S01]  /*413a0*/  PRMT R177, RZ, 0x7610, R177 ;  /* 0x00007610ffb17816 */ /* 0x000fe200000000b1 */
        /* <DEDUP_REMOVED lines=18> */
[----:B0-----:R-:W-:Y:S02]  /*414d0*/  @!P0 IMAD.MOV.U32 R2, RZ, RZ, R9 ;  /* 0x000000ffff028224 */ /* 0x001fe400078e0009 */
[----:B------:R-:W-:Y:S01]  /*414e0*/  @!P0 IMAD.MOV.U32 R3, RZ, RZ, R25 ;  /* 0x000000ffff038224 */ /* 0x000fe200078e0019 */
[----:B------:R-:W2:Y:S04]  /*414f0*/  LDL R9, [R1+0x13f8] ;  /* 0x0013f80001097983 */ /* 0x000ea80000100800 */
[----:B------:R-:W2:Y:S04]  /*41500*/  LDL R25, [R1+0x13f4] ;  /* 0x0013f40001197983 */ /* 0x000ea80000100800 */
[----:B------:R0:W2:Y:S02]  /*41510*/  @!P0 LDG.E.U8 R176, desc[UR6][R2.64] ;  /* 0x0000000602b08981 */ /* 0x0000a4000c1e1100 */
[----:B0-----:R-:W-:-:S02]  /*41520*/  @!P0 IMAD.MOV.U32 R3, RZ, RZ, R5 ;  /* 0x000000ffff038224 */ /* 0x001fc400078e0005 */
        /* <DEDUP_REMOVED lines=8> */
[----:B------:R-:W-:Y:S02]  /*415b0*/  PRMT R174, RZ, 0x7610, R174 ;  /* 0x00007610ffae7816 */ /* 0x000fe400000000ae */
[----:B------:R-:W-:-:S04]  /*415c0*/  PRMT R173, RZ, 0x7610, R173 ;  /* 0x00007610ffad7816 */ /* 0x000fc800000000ad */
        /* <DEDUP_REMOVED lines=19> */
[----:B0-----:R-:W-:Y:S02]  /*41700*/  @!P0 IMAD.MOV.U32 R2, RZ, RZ, R26 ;  /* 0x000000ffff028224 */ /* 0x001fe400078e001a */
[----:B------:R-:W-:Y:S01]  /*41710*/  @!P0 IMAD.MOV.U32 R3, RZ, RZ, R36 ;  /* 0x000000ffff038224 */ /* 0x000fe200078e0024 */
[----:B------:R-:W-:Y:S01]  /*41720*/  PRMT R169, RZ, 0x7610, R169 ;  /* 0x00007610ffa97816 */ /* 0x000fe200000000a9 */
[----:B------:R-:W4:Y:S04]  /*41730*/  LDL R36, [R1+0x11b4] ;  /* 0x0011b40001247983 */ /* 0x000f280000100800 */
[----:B------:R3:W4:Y:S01]  /*41740*/  @!P0 LDG.E.U8 R170, desc[UR6][R2.64] ;  /* 0x0000000602aa8981 */ /* 0x000722000c1e1100 */
[----:B------:R-:W-:-:S03]  /*41750*/  PRMT R168, RZ, 0x7610, R168 ;  /* 0x00007610ffa87816 */ /* 0x000fc600000000a8 */
[----:B------:R-:W4:Y:S01]  /*41760*/  LDL R26, [R1+0x11b8] ;  /* 0x0011b800011a7983 */ /* 0x000f220000100800 */
[----:B---3--:R-:W-:-:S03]  /*41770*/  @!P0 IMAD.MOV.U32 R3, RZ, RZ, R7 ;  /* 0x000000ffff038224 */ /* 0x008fc600078e0007 */
[----:B------:R-:W3:Y:S01]  /*41780*/  LDL R7, [R1+0x1234] ;  /* 0x0012340001077983 */ /* 0x000ee20000100800 */
[----:B--2---:R-:W-:-:S03]  /*41790*/  @!P0 IMAD.MOV.U32 R2, RZ, RZ, R6 ;  /* 0x000000ffff028224 */ /* 0x004fc600078e0006 */
[----:B------:R-:W2:Y:S04]  /*417a0*/  LDL R6, [R1+0x1238] ;  /* 0x0012380001067983 */ /* 0x000ea80000100800 */
[----:B------:R0:W2:Y:S01]  /*417b0*/  @!P0 LDG.E.U8 R169, desc[UR6][R2.64] ;  /* 0x0000000602a98981 */ /* 0x0000a2000c1e1100 */
[----:B------:R-:W-:Y:S02]  /*417c0*/  PRMT R167, RZ, 0x7610, R167 ;  /* 0x00007610ffa77816 */ /* 0x000fe400000000a7 */
[----:B------:R-:W-:Y:S01]  /*417d0*/  PRMT R166, RZ, 0x7610, R166 ;  /* 0x00007610ffa67816 */ /* 0x000fe200000000a6 */
[----:B0-----:R-:W-:Y:S02]  /*417e0*/  @!P0 IMAD.MOV.U32 R2, RZ, RZ, R9 ;  /* 0x000000ffff028224 */ /* 0x001fe400078e0009 */
[----:B------:R-:W2:Y:S01]  /*417f0*/  LDL R9, [R1+0x11f8] ;  /* 0x0011f80001097983 */ /* 0x000ea20000100800 */
[----:B------:R-:W-:-:S03]  /*41800*/  @!P0 IMAD.MOV.U32 R3, RZ, RZ, R25 ;  /* 0x000000ffff038224 */ /* 0x000fc600078e0019 */
[----:B------:R-:W2:Y:S04]  /*41810*/  LDL R25, [R1+0x11f4] ;  /* 0x0011f40001197983 */ /* 0x000ea80000100800 */
[----:B------:R0:W2:Y:S02]  /*41820*/  @!P0 LDG.E.U8 R168, desc[UR6][R2.64] ;  /* 0x0000000602a88981 */ /* 0x0000a4000c1e1100 */
[----:B0-----:R-:W-:Y:S02]  /*41830*/  @!P0 IMAD.MOV.U32 R3, RZ, RZ, R5 ;  /* 0x000000ffff038224 */ /* 0x001fe400078e0005 */
        /* <DEDUP_REMOVED lines=9> */
[----:B------:R-:W-:-:S02]  /*418d0*/  PRMT R164, RZ, 0x7610, R164 ;  /* 0x00007610ffa47816 */ /* 0x000fc400000000a4 */
[----:B------:R-:W-:Y:S01]  /*418e0*/  PRMT R163, RZ, 0x7610, R163 ;  /* 0x00007610ffa37816 */ /* 0x000fe200000000a3 */
[----:B------:R-:W4:Y:S01]  /*418f0*/  LDL R38, [R1+0xca0] ;  /* 0x000ca00001267983 */ /* 0x000f220000100800 */
[----:B---3--:R-:W-:-:S03]  /*41900*/  @!P0 IMAD.MOV.U32 R3, RZ, RZ, R7 ;  /* 0x000000ffff038224 */ /* 0x008fc600078e0007 */
[----:B------:R-:W3:Y:S01]  /*41910*/  LDL R7, [R1+0x1134] ;  /* 0x0011340001077983 */ /* 0x000ee20000100800 */
[----:B--2---:R-:W-:-:S03]  /*41920*/  @!P0 IMAD.MOV.U32 R2, RZ, RZ, R6 ;  /* 0x000000ffff028224 */ /* 0x004fc600078e0006 */
[----:B------:R-:W2:Y:S04]  /*41930*/  LDL R6, [R1+0x1138] ;  /* 0x0011380001067983 */ /* 0x000ea80000100800 */
        /* <DEDUP_REMOVED lines=11> */
[----:B------:R0:W2:Y:S04]  /*419f0*/  @!P0 LDG.E.U8 R163, desc[UR6][R2.64] ;  /* 0x0000000602a38981 */ /* 0x0000a8000c1e1100 */
        /* <DEDUP_REMOVED lines=59> */
[----:B------:R0:W2:Y:S01]  /*41db0*/  @!P0 LDG.E.U8 R153, desc[UR6][R2.64] ;  /* 0x0000000602998981 */ /* 0x0000a2000c1e1100 */
[----:B------:R-:W-:Y:S01]  /*41dc0*/  PRMT R23, RZ, 0x7610, R23 ;  /* 0x00007610ff177816 */ /* 0x000fe20000000017 */
[----:B0-----:R-:W-:Y:S01]  /*41dd0*/  @!P0 IMAD.MOV.U32 R3, RZ, RZ, R39 ;  /* 0x000000ffff038224 */ /* 0x001fe200078e0027 */
[----:B------:R-:W-:Y:S02]  /*41de0*/  PRMT R22, RZ, 0x7610, R22 ;  /* 0x00007610ff167816 */ /* 0x000fe40000000016 */
[----:B------:R-:W-:Y:S01]  /*41df0*/  PRMT R21, RZ, 0x7610, R21 ;  /* 0x00007610ff157816 */ /* 0x000fe20000000015 */
[----:B------:R-:W-:Y:S02]  /*41e00*/  @!P0 IMAD.MOV.U32 R2, RZ, RZ, R25 ;  /* 0x000000ffff028224 */ /* 0x000fe400078e0019 */
[----:B------:R-:W2:Y:S04]  /*41e10*/  LDL.LU R25, [R1+0x99c] ;  /* 0x00099c0001197983 */ /* 0x000ea80000300800 */
[----:B------:R0:W2:Y:S04]  /*41e20*/  @!P0 LDG.E.U8 R152, desc[UR6][R2.64] ;  /* 0x0000000602988981 */ /* 0x0000a8000c1e1100 */
[----:B------:R-:W2:Y:S04]  /*41e30*/  LDL R41, [R1+0x1cec] ;  /* 0x001cec0001297983 */ /* 0x000ea80000100800 */
[----:B------:R-:W2:Y:S01]  /*41e40*/  LDL R39, [R1+0x1cac] ;  /* 0x001cac0001277983 */ /* 0x000ea20000100800 */
[----:B0-----:R-:W-:-:S02]  /*41e50*/  @!P0 IMAD.MOV.U32 R2, RZ, RZ, R36 ;  /* 0x000000ffff028224 */ /* 0x001fc400078e0024 */
[----:B------:R-:W-:-:S05]  /*41e60*/  @!P0 IMAD.MOV.U32 R3, RZ, RZ, R38 ;  /* 0x000000ffff038224 */ /* 0x000fca00078e0026 */
[----:B------:R0:W2:Y:S02]  /*41e70*/  @!P0 LDG.E.U8 R23, desc[UR6][R2.64] ;  /* 0x0000000602178981 */ /* 0x0000a4000c1e1100 */
[----:B0-----:R-:W-:Y:S02]  /*41e80*/  @!P0 IMAD.MOV.U32 R3, RZ, RZ, R5 ;  /* 0x000000ffff038224 */ /* 0x001fe400078e0005 */
[----:B------:R-:W2:Y:S01]  /*41e90*/  LDL R5, [R1+0x111c] ;  /* 0x00111c0001057983 */ /* 0x000ea20000100800 */
[----:B----4-:R-:W-:-:S03]  /*41ea0*/  @!P0 IMAD.MOV.U32 R2, RZ, RZ, R4 ;  /* 0x000000ffff028224 */ /* 0x010fc600078e0004 */
[----:B------:R-:W4:Y:S04]  /*41eb0*/  LDL R4, [R1+0x1d20] ;  /* 0x001d200001047983 */ /* 0x000f280000100800 */
[----:B------:R0:W4:Y:S02]  /*41ec0*/  @!P0 LDG.E.U8 R22, desc[UR6][R2.64] ;  /* 0x0000000602168981 */ /* 0x000124000c1e1100 */
[----:B0-----:R-:W-:Y:S02]  /*41ed0*/  @!P0 IMAD.MOV.U32 R2, RZ, RZ, R9 ;  /* 0x000000ffff028224 */ /* 0x001fe400078e0009 */
[----:B------:R-:W-:Y:S02]  /*41ee0*/  @!P0 IMAD.MOV.U32 R3, RZ, RZ, R26 ;  /* 0x000000ffff038224 */ /* 0x000fe400078e001a */
[----:B------:R-:W4:Y:S04]  /*41ef0*/  LDL R26, [R1+0x1cb0] ;  /* 0x001cb000011a7983 */ /* 0x000f280000100800 */
[----:B------:R3:W4:Y:S02]  /*41f00*/  @!P0 LDG.E.U8 R21, desc[UR6][R2.64] ;  /* 0x0000000602158981 */ /* 0x000724000c1e1100 */
[----:B---3--:R-:W-:-:S02]  /*41f10*/  @!P0 IMAD.MOV.U32 R3, RZ, RZ, R7 ;  /* 0x000000ffff038224 */ /* 0x008fc400078e0007 */
[----:B------:R-:W3:Y:S01]  /*41f20*/  LDL R7, [R1+0x1cf0] ;  /* 0x001cf00001077983 */ /* 0x000ee20000100800 */
[----:B--2---:R-:W-:-:S03]  /*41f30*/  @!P0 IMAD.MOV.U32 R2, RZ, RZ, R6 ;  /* 0x000000ffff028224 */ /* 0x004fc600078e0006 */
[----:B------:R-:W2:Y:S04]  /*41f40*/  LDL.LU R189, [R1+0x960] ;  /* 0x0009600001bd7983 */ /* 0x000ea80000300800 */
[----:B------:R0:W-:Y:S04]  /*41f50*/  STL [R1+0x1d5c], R0 ;  /* 0x001d5c0001007387 */ /* 0x0001e80000100800 */
[----:B------:R-:W2:Y:S04]  /*41f60*/  LDL R36, [R1+0x1c6c] ;  /* 0x001c6c0001247983 */ /* 0x000ea80000100800 */
[----:B------:R-:W2:Y:S01]  /*41f70*/  LDL R6, [R1+0x1c70] ;  /* 0x001c700001067983 */ /* 0x000ea20000100800 */
[----:B------:R-:W-:-:S02]  /*41f80*/  PRMT R20, RZ, 0x7610, R20 ;  /* 0x00007610ff147816 */ /* 0x000fc40000000014 */
[----:B------:R-:W-:-:S04]  /*41f90*/  PRMT R19, RZ, 0x7610, R19 ;  /* 0x00007610ff137816 */ /* 0x000fc80000000013 */
[----:B------:R1:W2:Y:S01]  /*41fa0*/  @!P0 LDG.E.U8 R20, desc[UR6][R2.64] ;  /* 0x0000000602148981 */ /* 0x0002a2000c1e1100 */
[----:B------:R-:W-:Y:S01]  /*41fb0*/  PRMT R18, RZ, 0x7610, R18 ;  /* 0x00007610ff127816 */ /* 0x000fe20000000012 */
[----:B-1----:R-:W-:Y:S02]  /*41fc0*/  @!P0 IMAD.MOV.U32 R2, RZ, RZ, R0 ;  /* 0x000000ffff028224 */ /* 0x002fe400078e0000 */
[----:B------:R-:W-:-:S05]  /*41fd0*/  @!P0 IMAD.MOV.U32 R3, RZ, RZ, R25 ;  /* 0x000000ffff038224 */ /* 0x000fca00078e0019 */
[----:B------:R1:W2:Y:S01]  /*41fe0*/  @!P0 LDG.E.U8 R19, desc[UR6][R2.64] ;  /* 0x0000000602138981 */ /* 0x0002a2000c1e1100 */
[----:B------:R-:W-:Y:S02]  /*41ff0*/  PRMT R17, RZ, 0x7610, R17 ;  /* 0x00007610ff117816 */ /* 0x000fe40000000011 */
[----:B------:R-:W-:Y:S02]  /*42000*/  PRMT R16, RZ, 0x7610, R16 ;  /* 0x00007610ff107816 */ /* 0x000fe40000000010 */
[----:B------:R-:W-:Y:S01]  /*42010*/  PRMT R15, RZ, 0x7610, R15 ;  /* 0x00007610ff0f7816 */ /* 0x000fe2000000000f */
[----:B-1----:R-:W-:Y:S02]  /*42020*/  @!P0 IMAD.MOV.U32 R3, RZ, RZ, R5 ;  /* 0x000000ffff038224 */ /* 0x002fe400078e0005 */
[----:B------:R-:W2:Y:S01]  /*42030*/  LDL.LU R5, [R1+0x860] ;  /* 0x0008600001057983 */ /* 0x000ea20000300800 */
[----:B----4-:R-:W-:-:S03]  /*42040*/  @!P0 IMAD.MOV.U32 R2, RZ, RZ, R4 ;  /* 0x000000ffff028224 */ /* 0x010fc600078e0004 */
[----:B------:R-:W4:Y:S04]  /*42050*/  LDL.LU R4, [R1+0x864] ;  /* 0x0008640001047983 */ /* 0x000f280000300800 */
[----:B------:R1:W4:Y:S04]  /*42060*/  @!P0 LDG.E.U8 R18, desc[UR6][R2.64] ;  /* 0x0000000602128981 */ /* 0x000328000c1e1100 */
[----:B------:R-:W4:Y:S04]  /*42070*/  LDL.LU R9, [R1+0x854] ;  /* 0x0008540001097983 */ /* 0x000f280000300800 */
[----:B------:R-:W4:Y:S01]  /*42080*/  LDL.LU R38, [R1+0x858] ;  /* 0x0008580001267983 */ /* 0x000f220000300800 */
[----:B-1----:R-:W-:-:S03]  /*42090*/  @!P0 IMAD.MOV.U32 R3, RZ, RZ, R41 ;  /* 0x000000ffff038224 */ /* 0x002fc600078e0029 */
[----:B0-----:R-:W4:Y:S01]  /*420a0*/  LDL R0, [R1+0x1bb0] ;  /* 0x001bb00001007983 */ /* 0x001f220000100800 */
[----:B---3--:R-:W-:-:S03]  /*420b0*/  @!P0 IMAD.MOV.U32 R2, RZ, RZ, R7 ;  /* 0x000000ffff028224 */ /* 0x008fc600078e0007 */
[----:B------:R-:W3:Y:S04]  /*420c0*/  LDL R7, [R1+0x1c30] ;  /* 0x001c300001077983 */ /* 0x000ee80000100800 */
[----:B------:R0:W4:Y:S04]  /*420d0*/  @!P0 LDG.E.U8 R17, desc[UR6][R2.64] ;  /* 0x0000000602118981 */ /* 0x000128000c1e1100 */
[----:B------:R-:W4:Y:S01]  /*420e0*/  LDL.LU R41, [R1+0x850] ;  /* 0x0008500001297983 */ /* 0x000f220000300800 */
[----:B0-----:R-:W-:Y:S02]  /*420f0*/  @!P0 IMAD.MOV.U32 R2, RZ, RZ, R26 ;  /* 0x000000ffff028224 */ /* 0x001fe400078e001a */
[----:B------:R-:W-:Y:S01]  /*42100*/  @!P0 IMAD.MOV.U32 R3, RZ, RZ, R39 ;  /* 0x000000ffff038224 */ /* 0x000fe200078e0027 */
[----:B------:R-:W4:Y:S04]  /*42110*/  LDL.LU R26, [R1+0x840] ;  /* 0x00084000011a7983 */ /* 0x000f280000300800 */
[----:B------:R2:W4:Y:S04]  /*42120*/  @!P0 LDG.E.U8 R16, desc[UR6][R2.64] ;  /* 0x0000000602108981 */ /* 0x000528000c1e1100 */
[----:B------:R-:W4:Y:S01]  /*42130*/  LDL.LU R39, [R1+0x848] ;  /* 0x0008480001277983 */ /* 0x000f220000300800 */
[----:B--2---:R-:W-:-:S02]  /*42140*/  @!P0 IMAD.MOV.U32 R2, RZ, RZ, R6 ;  /* 0x000000ffff028224 */ /* 0x004fc400078e0006 */
[----:B------:R-:W-:Y:S01]  /*42150*/  @!P0 IMAD.MOV.U32 R3, RZ, RZ, R36 ;  /* 0x000000ffff038224 */ /* 0x000fe200078e0024 */
[----:B------:R-:W2:Y:S04]  /*42160*/  LDL.LU R6, [R1+0x838] ;  /* 0x0008380001067983 */ /* 0x000ea80000300800 */
[----:B------:R-:W2:Y:S04]  /*42170*/  LDL.LU R36, [R1+0x83c] ;  /* 0x00083c0001247983 */ /* 0x000ea80000300800 */
[----:B------:R0:W2:Y:S04]  /*42180*/  @!P0 LDG.E.U8 R15, desc[UR6][R2.64] ;  /* 0x00000006020f8981 */ /* 0x0000a8000c1e1100 */
[----:B------:R-:W3:Y:S01]  /*42190*/  LDL R3, [R1+0x95c] ;  /* 0x00095c0001037983 */ /* 0x000ee20000100800 */
[----:B------:R-:W-:Y:S01]  /*421a0*/  PRMT R14, RZ, 0x7610, R14 ;  /* 0x00007610ff0e7816 */ /* 0x000fe2000000000e */
[----:B0-----:R-:W-:Y:S01]  /*421b0*/  @!P0 IMAD.MOV.U32 R2, RZ, RZ, R189 ;  /* 0x000000ffff028224 */ /* 0x001fe200078e00bd */
[----:B------:R-:W-:-:S04]  /*421c0*/  PRMT R13, RZ, 0x7610, R13 ;  /* 0x00007610ff0d7816 */ /* 0x000fc8000000000d */
[----:B---3--:R0:W3:Y:S04]  /*421d0*/  @!P0 LDG.E.U8 R14, desc[UR6][R2.64] ;  /* 0x00000006020e8981 */ /* 0x0080e8000c1e1100 */
[----:B------:R-:W4:Y:S01]  /*421e0*/  LDL R3, [R1+0x1c2c] ;  /* 0x001c2c0001037983 */ /* 0x000f220000100800 */
[----:B0-----:R-:W-:-:S03]  /*421f0*/  @!P0 IMAD.MOV.U32 R2, RZ, RZ, R7 ;  /* 0x000000ffff028224 */ /* 0x001fc600078e0007 */
[----:B------:R-:W3:Y:S04]  /*42200*/  LDL.LU R7, [R1+0x818] ;  /* 0x0008180001077983 */ /* 0x000ee80000300800 */
[----:B----4-:R0:W4:Y:S04]  /*42210*/  @!P0 LDG.E.U8 R13, desc[UR6][R2.64] ;  /* 0x00000006020d8981 */ /* 0x010128000c1e1100 */
[----:B------:R-:W0:Y:S04]  /*42220*/  LDL R2, [R1+0x1bec] ;  /* 0x001bec0001027983 */ /* 0x000e280000100800 */
[----:B------:R-:W0:Y:S01]  /*42230*/  LDL R3, [R1+0x1bf0] ;  /* 0x001bf00001037983 */ /* 0x000e220000100800 */
[----:B------:R-:W-:-:S02]  /*42240*/  PRMT R12, RZ, 0x7610, R12 ;  /* 0x00007610ff0c7816 */ /* 0x000fc4000000000c */
[----:B0-----:R-:W-:-:S04]  /*42250*/  @!P0 LOP3.LUT R3, R3, R2, RZ, 0x3c, !PT ;  /* 0x0000000203038212 */ /* 0x001fc800078e3cff */
[----:B------:R-:W-:-:S04]  /*42260*/  @!P0 LOP3.LUT R2, R3, R2, RZ, 0x3c, !PT ;  /* 0x0000000203028212 */ /* 0x000fc800078e3cff */
[----:B------:R-:W-:-:S05]  /*42270*/  @!P0 LOP3.LUT R3, R3, R2, RZ, 0x3c, !PT ;  /* 0x0000000203038212 */ /* 0x000fca00078e3cff */
[----:B------:R0:W4:Y:S04]  /*42280*/  @!P0 LDG.E.U8 R12, desc[UR6][R2.64] ;  /* 0x00000006020c8981 */ /* 0x000128000c1e1100 */
[----:B------:R-:W2:Y:S01]  /*42290*/  LDL R3, [R1+0x1bac] ;  /* 0x001bac0001037983 */ /* 0x000ea20000100800 */
[----:B------:R-:W-:Y:S01]  /*422a0*/  PRMT R11, RZ, 0x7610, R11 ;  /* 0x00007610ff0b7816 */ /* 0x000fe2000000000b */
[----:B0-----:R-:W-:Y:S01]  /*422b0*/  @!P0 IMAD.MOV.U32 R2, RZ, RZ, R0 ;  /* 0x000000ffff028224 */ /* 0x001fe200078e0000 */
[----:B------:R-:W-:Y:S01]  /*422c0*/  LOP3.LUT R5, R5, 0xffff, RZ, 0xc0, !PT ;  /* 0x0000ffff05057812 */ /* 0x000fe200078ec0ff */
[----:B------:R-:W4:Y:S01]  /*422d0*/  LDL.LU R0, [R1+0x810] ;  /* 0x0008100001007983 */ /* 0x000f220000300800 */
[----:B------:R-:W-:-:S03]  /*422e0*/  LOP3.LUT R4, R4, 0xffff, RZ, 0xc0, !PT ;  /* 0x0000ffff04047812 */ /* 0x000fc600078ec0ff */
[----:B--2---:R0:W2:Y:S02]  /*422f0*/  @!P0 LDG.E.U8 R11, desc[UR6][R2.64] ;  /* 0x00000006020b8981 */ /* 0x0040a4000c1e1100 */
[----:B0-----:R-:W-:Y:S02]  /*42300*/  LOP3.LUT R2, R38, 0xffff, RZ, 0xc0, !PT ;  /* 0x0000ffff26027812 */ /* 0x001fe400078ec0ff */
[----:B------:R-:W-:Y:S02]  /*42310*/  PRMT R38, R5, 0x3340, R4 ;  /* 0x0000334005267816 */ /* 0x000fe40000000004 */
[----:B------:R-:W3:Y:S04]  /*42320*/  LDL.LU R5, [R1+0x85c] ;  /* 0x00085c0001057983 */ /* 0x000ee80000300800 */
[----:B------:R-:W4:Y:S01]  /*42330*/  LDL.LU R4, [R1+0x84c] ;  /* 0x00084c0001047983 */ /* 0x000f220000300800 */
[----:B------:R-:W-:-:S04]  /*42340*/  LOP3.LUT R3, R9, 0xffff, RZ, 0xc0, !PT ;  /* 0x0000ffff09037812 */ /* 0x000fc800078ec0ff */
[----:B------:R-:W-:Y:S02]  /*42350*/  PRMT R9, R3, 0x3340, R2 ;  /* 0x0000334003097816 */ /* 0x000fe40000000002 */
[----:B------:R-:W-:Y:S02]  /*42360*/  LOP3.LUT R2, R26, 0xffff, RZ, 0xc0, !PT ;  /* 0x0000ffff1a027812 */ /* 0x000fe400078ec0ff */
[----:B---3--:R-:W-:Y:S02]  /*42370*/  LOP3.LUT R5, R5, 0xffff, RZ, 0xc0, !PT ;  /* 0x0000ffff05057812 */ /* 0x008fe400078ec0ff */
[----:B----4-:R-:W-:-:S04]  /*42380*/  LOP3.LUT R4, R4, 0xffff, RZ, 0xc0, !PT ;  /* 0x0000ffff04047812 */ /* 0x010fc800078ec0ff */
[----:B------:R-:W-:Y:S02]  /*42390*/  PRMT R26, R5, 0x3340, R4 ;  /* 0x00003340051a7816 */ /* 0x000fe40000000004 */
[----:B------:R-:W3:Y:S01]  /*423a0*/  LDL.LU R4, [R1+0x844] ;  /* 0x0008440001047983 */ /* 0x000ee20000300800 */
[----:B------:R-:W-:-:S04]  /*423b0*/  LOP3.LUT R3, R41, 0xffff, RZ, 0xc0, !PT ;  /* 0x0000ffff29037812 */ /* 0x000fc800078ec0ff */
[----:B------:R-:W-:Y:S02]  /*423c0*/  PRMT R41, R3, 0x3340, R2 ;  /* 0x0000334003297816 */ /* 0x000fe40000000002 */
[----:B------:R-:W-:Y:S02]  /*423d0*/  LOP3.LUT R2, R36, 0xffff, RZ, 0xc0, !PT ;  /* 0x0000ffff24027812 */ /* 0x000fe400078ec0ff */
[----:B------:R-:W-:-:S04]  /*423e0*/  LOP3.LUT R3, R6, 0xffff, RZ, 0xc0, !PT ;  /* 0x0000ffff06037812 */ /* 0x000fc800078ec0ff */
[----:B------:R-:W-:Y:S02]  /*423f0*/  PRMT R6, R3, 0x3340, R2 ;  /* 0x0000334003067816 */ /* 0x000fe40000000002 */
[----:B---3--:R-:W-:Y:S02]  /*42400*/  LOP3.LUT R5, R4, 0xffff, RZ, 0xc0, !PT ;  /* 0x0000ffff04057812 */ /* 0x008fe400078ec0ff */
[----:B------:R-:W-:Y:S02]  /*42410*/  LOP3.LUT R4, R39, 0xffff, RZ, 0xc0, !PT ;  /* 0x0000ffff27047812 */ /* 0x000fe400078ec0ff */
[----:B------:R-:W3:Y:S02]  /*42420*/  LDL R39, [R1+0x1d3c] ;  /* 0x001d3c0001277983 */ /* 0x000ee40000100800 */
[----:B------:R-:W-:Y:S02]  /*42430*/  PRMT R36, R5, 0x3340, R4 ;  /* 0x0000334005247816 */ /* 0x000fe40000000004 */
[----:B------:R-:W4:Y:S04]  /*42440*/  LDL.LU R5, [R1+0x824] ;  /* 0x0008240001057983 */ /* 0x000f280000300800 */
[----:B------:R-:W2:Y:S04]  /*42450*/  LDL.LU R4, [R1+0x82c] ;  /* 0x00082c0001047983 */ /* 0x000ea80000300800 */
[----:B------:R-:W3:Y:S01]  /*42460*/  LDL.LU R2, [R1+0x834] ;  /* 0x0008340001027983 */ /* 0x000ee20000300800 */
[----:B------:R-:W-:-:S02]  /*42470*/  PRMT R6, R36, 0x5410, R6 ;  /* 0x0000541024067816 */ /* 0x000fc40000000006 */
[----:B----4-:R-:W-:Y:S02]  /*42480*/  LOP3.LUT R5, R5, 0xffff, RZ, 0xc0, !PT ;  /* 0x0000ffff05057812 */ /* 0x010fe400078ec0ff */
[----:B--2---:R-:W-:Y:S02]  /*42490*/  LOP3.LUT R4, R4, 0xffff, RZ, 0xc0, !PT ;  /* 0x0000ffff04047812 */ /* 0x004fe400078ec0ff */
[----:B---3--:R-:W-:Y:S02]  /*424a0*/  LOP3.LUT R3, R2, 0xffff, RZ, 0xc0, !PT ;  /* 0x0000ffff02037812 */ /* 0x008fe400078ec0ff */
[----:B------:R-:W-:Y:S02]  /*424b0*/  LOP3.LUT R2, R7, 0xffff, RZ, 0xc0, !PT ;  /* 0x0000ffff07027812 */ /* 0x000fe400078ec0ff */
[----:B------:R-:W-:Y:S02]  /*424c0*/  PRMT R7, R5, 0x3340, R4 ;  /* 0x0000334005077816 */ /* 0x000fe40000000004 */
[----:B------:R-:W-:-:S02]  /*424d0*/  PRMT R2, R3, 0x3340, R2 ;  /* 0x0000334003027816 */ /* 0x000fc40000000002 */
[----:B------:R-:W2:Y:S01]  /*424e0*/  LDL.LU R3, [R1+0x81c] ;  /* 0x00081c0001037983 */ /* 0x000ea20000300800 */
[----:B------:R-:W-:Y:S02]  /*424f0*/  PRMT R4, R38, 0x5410, R9 ;  /* 0x0000541026047816 */ /* 0x000fe40000000009 */
[----:B------:R-:W-:Y:S01]  /*42500*/  PRMT R5, R26, 0x5410, R41 ;  /* 0x000054101a057816 */ /* 0x000fe20000000029 */
[----:B------:R-:W3:Y:S01]  /*42510*/  LDL.LU R9, [R1+0x254c] ;  /* 0x00254c0001097983 */ /* 0x000ee20000300800 */
[----:B------:R-:W-:-:S03]  /*42520*/  PRMT R7, R7, 0x5410, R2 ;  /* 0x0000541007077816 */ /* 0x000fc60000000002 */
[----:B------:R-:W4:Y:S04]  /*42530*/  LDL.LU R38, [R1+0x2548] ;  /* 0x0025480001267983 */ /* 0x000f280000300800 */
[----:B------:R-:W3:Y:S04]  /*42540*/  LDL.LU R41, [R1+0x2544] ;  /* 0x0025440001297983 */ /* 0x000ee80000300800 */
[----:B------:R-:W4:Y:S04]  /*42550*/  LDL.LU R26, [R1+0x2540] ;  /* 0x00254000011a7983 */ /* 0x000f280000300800 */
[----:B------:R-:W3:Y:S04]  /*42560*/  LDL.LU R36, [R1+0x253c] ;  /* 0x00253c0001247983 */ /* 0x000ee80000300800 */
[----:B------:R-:W4:Y:S04]  /*42570*/  LDL.LU R2, [R1+0x830] ;  /* 0x0008300001027983 */ /* 0x000f280000300800 */
[----:B------:R0:W-:Y:S04]  /*42580*/  STS.128 [R39+UR4+0x10000], R4 ;  /* 0x0100000427007988 */ /* 0x0001e80008000c04 */
[----:B0-----:R-:W3:Y:S01]  /*42590*/  LDL.LU R39, [R1+0x2538] ;  /* 0x0025380001277983 */ /* 0x001ee20000300800 */
[----:B--2---:R-:W-:-:S02]  /*425a0*/  LOP3.LUT R4, R3, 0xffff, RZ, 0xc0, !PT ;  /* 0x0000ffff03047812 */ /* 0x004fc400078ec0ff */
[----:B----4-:R-:W-:Y:S02]  /*425b0*/  LOP3.LUT R5, R2, 0xffff, RZ, 0xc0, !PT ;  /* 0x0000ffff02057812 */ /* 0x010fe400078ec0ff */
[----:B---3--:R-:W-:Y:S02]  /*425c0*/  LOP3.LUT R3, R39, 0xffff, RZ, 0xc0, !PT ;  /* 0x0000ffff27037812 */ /* 0x008fe400078ec0ff */
[----:B------:R-:W-:Y:S02]  /*425d0*/  PRMT R39, R5, 0x3340, R4 ;  /* 0x0000334005277816 */ /* 0x000fe40000000004 */
[----:B------:R-:W-:Y:S02]  /*425e0*/  LOP3.LUT R4, R26, 0xffff, RZ, 0xc0, !PT ;  /* 0x0000ffff1a047812 */ /* 0x000fe400078ec0ff */
[----:B------:R-:W-:Y:S01]  /*425f0*/  LOP3.LUT R5, R0, 0xffff, RZ, 0xc0, !PT ;  /* 0x0000ffff00057812 */ /* 0x000fe200078ec0ff */
[----:B------:R-:W2:Y:S04]  /*42600*/  LDL.LU R26, [R1+0x2534] ;  /* 0x00253400011a7983 */ /* 0x000ea80000300800 */
[----:B------:R-:W3:Y:S01]  /*42610*/  LDL R0, [R1+0x1d38] ;  /* 0x001d380001007983 */ /* 0x000ee20000100800 */
[----:B------:R-:W-:-:S04]  /*42620*/  LOP3.LUT R2, R36, 0xffff, RZ, 0xc0, !PT ;  /* 0x0000ffff24027812 */ /* 0x000fc800078ec0ff */
[----:B------:R-:W-:Y:S02]  /*42630*/  PRMT R36, R3, 0x3340, R2 ;  /* 0x0000334003247816 */ /* 0x000fe40000000002 */
[----:B------:R-:W-:Y:S02]  /*42640*/  LOP3.LUT R3, R41, 0xffff, RZ, 0xc0, !PT ;  /* 0x0000ffff29037812 */ /* 0x000fe400078ec0ff */
[----:B------:R-:W-:Y:S02]  /*42650*/  LOP3.LUT R2, R38, 0xffff, RZ, 0xc0, !PT ;  /* 0x0000ffff26027812 */ /* 0x000fe400078ec0ff */
[----:B------:R-:W-:Y:S02]  /*42660*/  PRMT R41, R5, 0x3340, R4 ;  /* 0x0000334005297816 */ /* 0x000fe40000000004 */
[----:B------:R-:W-:Y:S02]  /*42670*/  PRMT R38, R3, 0x3340, R2 ;  /* 0x0000334003267816 */ /* 0x000fe40000000002 */
[----:B------:R-:W-:-:S02]  /*42680*/  LOP3.LUT R5, R9, 0xffff, RZ, 0xc0, !PT ;  /* 0x0000ffff09057812 */ /* 0x000fc400078ec0ff */
[----:B------:R-:W-:Y:S01]  /*42690*/  LOP3.LUT R4, R33, 0xffff, RZ, 0xc0, !PT ;  /* 0x0000ffff21047812 */ /* 0x000fe200078ec0ff */
[----:B------:R-:W4:Y:S01]  /*426a0*/  LDL.LU R9, [R1+0x2530] ;  /* 0x0025300001097983 */ /* 0x000f220000300800 */
[----:B------:R-:W-:Y:S02]  /*426b0*/  LOP3.LUT R3, R29, 0xffff, RZ, 0xc0, !PT ;  /* 0x0000ffff1d037812 */ /* 0x000fe400078ec0ff */
[----:B------:R-:W-:Y:S01]  /*426c0*/  LOP3.LUT R2, R40, 0xffff, RZ, 0xc0, !PT ;  /* 0x0000ffff28027812 */ /* 0x000fe200078ec0ff */
[----:B------:R-:W2:Y:S01]  /*426d0*/  LDL.LU R33, [R1+0x252c] ;  /* 0x00252c0001217983 */ /* 0x000ea20000300800 */
[----:B------:R-:W-:Y:S02]  /*426e0*/  PRMT R40, R5, 0x3340, R4 ;  /* 0x0000334005287816 */ /* 0x000fe40000000004 */
[----:B------:R-:W-:Y:S01]  /*426f0*/  PRMT R6, R3, 0x3340, R2 ;  /* 0x0000334003067816 */ /* 0x000fe20000000002 */
[----:B------:R-:W2:Y:S01]  /*42700*/  LDL.LU R29, [R1+0x2528] ;  /* 0x00252800011d7983 */ /* 0x000ea20000300800 */
[----:B------:R-:W-:-:S02]  /*42710*/  LOP3.LUT R5, R32, 0xffff, RZ, 0xc0, !PT ;  /* 0x0000ffff20057812 */ /* 0x000fc400078ec0ff */
[----:B------:R-:W-:Y:S01]  /*42720*/  LOP3.LUT R4, R35, 0xffff, RZ, 0xc0, !PT ;  /* 0x0000ffff23047812 */ /* 0x000fe200078ec0ff */
[----:B------:R-:W2:Y:S01]  /*42730*/  LDL.LU R32, [R1+0x2524] ;  /* 0x0025240001207983 */ /* 0x000ea20000300800 */
[----:B------:R-:W-:Y:S02]  /*42740*/  LOP3.LUT R3, R34, 0xffff, RZ, 0xc0, !PT ;  /* 0x0000ffff22037812 */ /* 0x000fe400078ec0ff */
[----:B------:R-:W-:Y:S01]  /*42750*/  LOP3.LUT R2, R37, 0xffff, RZ, 0xc0, !PT ;  /* 0x0000ffff25027812 */ /* 0x000fe200078ec0ff */
[----:B------:R-:W2:Y:S01]  /*42760*/  LDL.LU R35, [R1+0x2520] ;  /* 0x0025200001237983 */ /* 0x000ea20000300800 */
[----:B------:R-:W-:Y:S02]  /*42770*/  PRMT R7, R5, 0x3340, R4 ;  /* 0x0000334005077816 */ /* 0x000fe40000000004 */
[----:B------:R-:W-:Y:S01]  /*42780*/  PRMT R2, R3, 0x3340, R2 ;  /* 0x0000334003027816 */ /* 0x000fe20000000002 */
[----:B------:R-:W2:Y:S01]  /*42790*/  LDL.LU R34, [R1+0x251c] ;  /* 0x00251c0001227983 */ /* 0x000ea20000300800 */
[----:B------:R-:W-:-:S02]  /*427a0*/  PRMT R4, R39, 0x5410, R36 ;  /* 0x0000541027047816 */ /* 0x000fc40000000024 */
[----:B------:R-:W-:Y:S01]  /*427b0*/  PRMT R5, R41, 0x5410, R38 ;  /* 0x0000541029057816 */ /* 0x000fe20000000026 */
[----:B------:R-:W2:Y:S01]  /*427c0*/  LDL.LU R37, [R1+0x2518] ;  /* 0x0025180001257983 */ /* 0x000ea20000300800 */
[----:B------:R-:W-:Y:S02]  /*427d0*/  PRMT R6, R40, 0x5410, R6 ;  /* 0x0000541028067816 */ /* 0x000fe40000000006 */
[----:B------:R-:W-:Y:S01]  /*427e0*/  PRMT R7, R7, 0x5410, R2 ;  /* 0x0000541007077816 */ /* 0x000fe20000000002 */
[----:B------:R-:W2:Y:S01]  /*427f0*/  LDL.LU R36, [R1+0x2514] ;  /* 0x0025140001247983 */ /* 0x000ea20000300800 */
[----:B------:R-:W-:Y:S02]  /*42800*/  LOP3.LUT R3, R53, 0xffff, RZ, 0xc0, !PT ;  /* 0x0000ffff35037812 */ /* 0x000fe400078ec0ff */
[----:B------:R-:W-:Y:S01]  /*42810*/  LOP3.LUT R2, R52, 0xffff, RZ, 0xc0, !PT ;  /* 0x0000ffff34027812 */ /* 0x000fe200078ec0ff */
[----:B------:R-:W2:Y:S03]  /*42820*/  LDL.LU R39, [R1+0x2510] ;  /* 0x0025100001277983 */ /* 0x000ea60000300800 */
[----:B------:R-:W-:Y:S01]  /*42830*/  PRMT R53, R3, 0x3340, R2 ;  /* 0x0000334003357816 */ /* 0x000fe20000000002 */
[----:B------:R-:W2:Y:S01]  /*42840*/  LDL.LU R38, [R1+0x250c] ;  /* 0x00250c0001267983 */ /* 0x000ea20000300800 */
[----:B------:R-:W-:-:S02]  /*42850*/  LOP3.LUT R3, R55, 0xffff, RZ, 0xc0, !PT ;  /* 0x0000ffff37037812 */ /* 0x000fc400078ec0ff */
[----:B------:R-:W-:Y:S01]  /*42860*/  LOP3.LUT R2, R54, 0xffff, RZ, 0xc0, !PT ;  /* 0x0000ffff36027812 */ /* 0x000fe200078ec0ff */
[----:B------:R-:W2:Y:S03]  /*42870*/  LDL.LU R41, [R1+0x2508] ;  /* 0x0025080001297983 */ /* 0x000ea60000300800 */
[----:B------:R-:W-:Y:S01]  /*42880*/  PRMT R55, R3, 0x3340, R2 ;  /* 0x0000334003377816 */ /* 0x000fe20000000002 */
[----:B------:R-:W2:Y:S01]  /*42890*/  LDL.LU R40, [R1+0x2504] ;  /* 0x0025040001287983 */ /* 0x000ea20000300800 */
[----:B------:R-:W-:Y:S02]  /*428a0*/  LOP3.LUT R3, R24, 0xffff, RZ, 0xc0, !PT ;  /* 0x0000ffff18037812 */ /* 0x000fe400078ec0ff */
[----:B------:R-:W-:Y:S01]  /*428b0*/  LOP3.LUT R2, R124, 0xffff, RZ, 0xc0, !PT ;  /* 0x0000ffff7c027812 */ /* 0x000fe200078ec0ff */
[----:B---3--:R0:W-:Y:S02]  /*428c0*/  STS.128 [R0+UR4+0x10000], R4 ;  /* 0x0100000400007988 */ /* 0x0081e40008000c04 */
[----:B0-----:R-:W-:-:S02]  /*428d0*/  LOP3.LUT R5, R43, 0xffff, RZ, 0xc0, !PT ;  /* 0x0000ffff2b057812 */ /* 0x001fc400078ec0ff */
[----:B------:R-:W-:Y:S01]  /*428e0*/  LOP3.LUT R4, R42, 0xffff, RZ, 0xc0, !PT ;  /* 0x0000ffff2a047812 */ /* 0x000fe200078ec0ff */
[----:B------:R-:W3:Y:S03]  /*428f0*/  LDL.LU R43, [R1+0x2500] ;  /* 0x00250000012b7983 */ /* 0x000ee60000300800 */
[----:B------:R-:W-:Y:S01]  /*42900*/  PRMT R52, R5, 0x3340, R4 ;  /* 0x0000334005347816 */ /* 0x000fe20000000004 */
[----:B------:R-:W3:Y:S01]  /*42910*/  LDL.LU R42, [R1+0x24fc] ;  /* 0x0024fc00012a7983 */ /* 0x000ee20000300800 */
[----:B------:R-:W-:Y:S02]  /*42920*/  LOP3.LUT R5, R45, 0xffff, RZ, 0xc0, !PT ;  /* 0x0000ffff2d057812 */ /* 0x000fe400078ec0ff */
[----:B------:R-:W-:Y:S01]  /*42930*/  LOP3.LUT R4, R44, 0xffff, RZ, 0xc0, !PT ;  /* 0x0000ffff2c047812 */ /* 0x000fe200078ec0ff */
[----:B------:R-:W3:Y:S03]  /*42940*/  LDL.LU R45, [R1+0x24f8] ;  /* 0x0024f800012d7983 */ /* 0x000ee60000300800 */
[----:B------:R-:W-:Y:S01]  /*42950*/  PRMT R54, R5, 0x3340, R4 ;  /* 0x0000334005367816 */ /* 0x000fe20000000004 */
[----:B------:R-:W3:Y:S01]  /*42960*/  LDL.LU R44, [R1+0x24f4] ;  /* 0x0024f400012c7983 */ /* 0x000ee20000300800 */
[----:B------:R-:W-:-:S02]  /*42970*/  LOP3.LUT R5, R47, 0xffff, RZ, 0xc0, !PT ;  /* 0x0000ffff2f057812 */ /* 0x000fc400078ec0ff */
[----:B------:R-:W-:Y:S01]  /*42980*/  LOP3.LUT R4, R46, 0xffff, RZ, 0xc0, !PT ;  /* 0x0000ffff2e047812 */ /* 0x000fe200078ec0ff */
[----:B------:R-:W3:Y:S01]  /*42990*/  LDL.LU R47, [R1+0x24f0] ;  /* 0x0024f000012f7983 */ /* 0x000ee20000300800 */
[----:B------:R-:W-:Y:S02]  /*429a0*/  PRMT R6, R3, 0x3340, R2 ;  /* 0x0000334003067816 */ /* 0x000fe40000000002 */
[----:B------:R-:W-:Y:S01]  /*429b0*/  PRMT R124, R5, 0x3340, R4 ;  /* 0x00003340057c7816 */ /* 0x000fe20000000004 */
[----:B------:R-:W3:Y:S01]  /*429c0*/  LDL.LU R46, [R1+0x24ec] ;  /* 0x0024ec00012e7983 */ /* 0x000ee20000300800 */
[----:B------:R-:W-:Y:S02]  /*429d0*/  LOP3.LUT R3, R51, 0xffff, RZ, 0xc0, !PT ;  /* 0x0000ffff33037812 */ /* 0x000fe400078ec0ff */
[----:B------:R-:W-:Y:S01]  /*429e0*/  LOP3.LUT R5, R49, 0xffff, RZ, 0xc0, !PT ;  /* 0x0000ffff31057812 */ /* 0x000fe200078ec0ff */
[----:B------:R-:W2:Y:S01]  /*429f0*/  LDL R0, [R1+0x1d34] ;  /* 0x001d340001007983 */ /* 0x000ea20000100800 */
[----:B------:R-:W-:-:S02]  /*42a00*/  LOP3.LUT R2, R50, 0xffff, RZ, 0xc0, !PT ;  /* 0x0000ffff32027812 */ /* 0x000fc400078ec0ff */
[----:B------:R-:W-:Y:S01]  /*42a10*/  LOP3.LUT R4, R48, 0xffff, RZ, 0xc0, !PT ;  /* 0x0000ffff30047812 */ /* 0x000fe200078ec0ff */
[----:B------:R-:W3:Y:S01]  /*42a20*/  LDL.LU R24, [R1+0x938] ;  /* 0x0009380001187983 */ /* 0x000ee20000300800 */
[----:B------:R-:W-:-:S03]  /*42a30*/  PRMT R2, R3, 0x3340, R2 ;  /* 0x0000334003027816 */ /* 0x000fc60000000002 */
[----:B------:R-:W2:Y:S04]  /*42a40*/  LDL.LU R49, [R1+0x24e8] ;  /* 0x0024e80001317983 */ /* 0x000ea80000300800 */
[----:B------:R-:W2:Y:S04]  /*42a50*/  LDL.LU R48, [R1+0x24e4] ;  /* 0x0024e40001307983 */ /* 0x000ea80000300800 */
[----:B------:R-:W2:Y:S04]  /*42a60*/  LDL.LU R51, [R1+0x24e0] ;  /* 0x0024e00001337983 */ /* 0x000ea80000300800 */
[----:B------:R-:W2:Y:S04]  /*42a70*/  LDL.LU R50, [R1+0x24dc] ;  /* 0x0024dc0001327983 */ /* 0x000ea80000300800 */
[----:B------:R-:W2:Y:S01]  /*42a80*/  LDL R3, [R1+0x934] ;  /* 0x0009340001037983 */ /* 0x000ea20000100800 */
[----:B------:R-:W-:-:S02]  /*42a90*/  PRMT R7, R5, 0x3340, R4 ;  /* 0x0000334005077816 */ /* 0x000fc40000000004 */
[----:B----4-:R-:W-:Y:S02]  /*42aa0*/  PRMT R9, RZ, 0x7610, R9 ;  /* 0x00007610ff097816 */ /* 0x010fe40000000009 */
[----:B------:R-:W-:Y:S02]  /*42ab0*/  PRMT R7, R7, 0x5410, R2 ;  /* 0x0000541007077816 */ /* 0x000fe40000000002 */
[----:B------:R-:W-:Y:S02]  /*42ac0*/  PRMT R6, R124, 0x5410, R6 ;  /* 0x000054107c067816 */ /* 0x000fe40000000006 */
[----:B------:R-:W0:Y:S01]  /*42ad0*/  S2R R124, SR_TID.X ;  /* 0x00000000007c7919 */ /* 0x000e220000002100 */
[----:B------:R-:W-:Y:S02]  /*42ae0*/  PRMT R4, R52, 0x5410, R53 ;  /* 0x0000541034047816 */ /* 0x000fe40000000035 */
[----:B------:R-:W-:Y:S01]  /*42af0*/  PRMT R5, R54, 0x5410, R55 ;  /* 0x0000541036057816 */ /* 0x000fe20000000037 */
[----:B------:R-:W4:Y:S04]  /*42b00*/  LDL.LU R53, [R1+0x24d8] ;  /* 0x0024d80001357983 */ /* 0x000f280000300800 */
[----:B------:R-:W4:Y:S04]  /*42b10*/  LDL.LU R52, [R1+0x24d4] ;  /* 0x0024d40001347983 */ /* 0x000f280000300800 */
[----:B------:R-:W4:Y:S04]  /*42b20*/  LDL.LU R55, [R1+0x24d0] ;  /* 0x0024d00001377983 */ /* 0x000f280000300800 */
[----:B------:R-:W4:Y:S01]  /*42b30*/  LDL.LU R54, [R1+0x24cc] ;  /* 0x0024cc0001367983 */ /* 0x000f220000300800 */
[----:B---3--:R-:W-:-:S05]  /*42b40*/  @!P0 IMAD.MOV.U32 R2, RZ, RZ, R24 ;  /* 0x000000ffff028224 */ /* 0x008fca00078e0018 */
[----:B--2---:R1:W2:Y:S04]  /*42b50*/  @!P0 LDG.E.U8 R9, desc[UR6][R2.64] ;  /* 0x0000000602098981 */ /* 0x0042a8000c1e1100 */
[----:B------:R0:W-:Y:S02]  /*42b60*/  STS.128 [R0+UR4+0x10000], R4 ;  /* 0x0100000400007988 */ /* 0x0001e40008000c04 */
[----:B0-----:R-:W-:-:S05]  /*42b70*/  LOP3.LUT R0, R124, 0x7f, RZ, 0xc0, !PT ;  /* 0x0000007f7c007812 */ /* 0x001fca00078ec0ff */
[----:B------:R0:W-:Y:S04]  /*42b80*/  STS.U8 [R0+UR4], R57 ;  /* 0x0000003900007988 */ /* 0x0001e80008000004 */
[----:B------:R3:W-:Y:S04]  /*42b90*/  STS.U8 [R0+UR4+0x400], R56 ;  /* 0x0004003800007988 */ /* 0x0007e80008000004 */
        /* <DEDUP_REMOVED lines=49> */
[----:B------:R4:W-:Y:S01]  /*42eb0*/  STS.U8 [R0+UR4+0xcc00], R106 ;  /* 0x00cc006a00007988 */ /* 0x0009e20008000004 */
[----:B------:R-:W-:-:S03]  /*42ec0*/  LOP3.LUT R124, R124, 0x7f, RZ, 0xc0, !PT ;  /* 0x0000007f7c7c7812 */ /* 0x000fc600078ec0ff */
[----:B------:R4:W-:Y:S04]  /*42ed0*/  STS.U8 [R0+UR4+0xd000], R109 ;  /* 0x00d0006d00007988 */ /* 0x0009e80008000004 */
[----:B------:R4:W-:Y:S04]  /*42ee0*/  STS.U8 [R0+UR4+0xd400], R108 ;  /* 0x00d4006c00007988 */ /* 0x0009e80008000004 */
[----:B------:R4:W-:Y:S04]  /*42ef0*/  STS.U8 [R0+UR4+0xd800], R111 ;  /* 0x00d8006f00007988 */ /* 0x0009e80008000004 */
[----:B------:R4:W-:Y:S01]  /*42f00*/  STS.U8 [R0+UR4+0xdc00], R110 ;  /* 0x00dc006e00007988 */ /* 0x0009e20008000004 */
[----:B-1----:R-:W-:-:S03]  /*42f10*/  LOP3.LUT R3, R124, 0x10, RZ, 0x3c, !PT ;  /* 0x000000107c037812 */ /* 0x002fc600078e3cff */
        /* <DEDUP_REMOVED lines=12> */
[----:B------:R-:W-:Y:S04]  /*42fe0*/  STS.U8 [R3+UR4+0x1080], R150 ;  /* 0x0010809603007988 */ /* 0x000fe80008000004 */
        /* <DEDUP_REMOVED lines=49> */
[----:B--2---:R-:W-:Y:S04]  /*43300*/  STL [R1+0x21dc], R9 ;  /* 0x0021dc0901007387 */ /* 0x004fe80000100800 */
[----:B------:R-:W-:Y:S04]  /*43310*/  STS.U8 [R3+UR4+0xd880], R220 ;  /* 0x00d880dc03007988 */ /* 0x000fe80008000004 */
[----:B0-----:R-:W2:Y:S04]  /*43320*/  LDL.LU R57, [R1+0x24c8] ;  /* 0x0024c80001397983 */ /* 0x001ea80000300800 */
[----:B------:R-:W-:Y:S01]  /*43330*/  STS.U8 [R3+UR4+0xdc80], R219 ;  /* 0x00dc80db03007988 */ /* 0x000fe20008000004 */
[----:B------:R-:W-:-:S03]  /*43340*/  LOP3.LUT R2, R124, 0x20, RZ, 0x3c, !PT ;  /* 0x000000207c027812 */ /* 0x000fc600078e3cff */
[----:B---3--:R-:W3:Y:S04]  /*43350*/  LDL.LU R56, [R1+0x24c4] ;  /* 0x0024c40001387983 */ /* 0x008ee80000300800 */
[----:B------:R-:W-:Y:S04]  /*43360*/  STS.U8 [R3+UR4+0xe080], R218 ;  /* 0x00e080da03007988 */ /* 0x000fe80008000004 */
[----:B----4-:R-:W4:Y:S04]  /*43370*/  LDL.LU R59, [R1+0x24c0] ;  /* 0x0024c000013b7983 */ /* 0x010f280000300800 */
[----:B------:R-:W-:Y:S04]  /*43380*/  STS.U8 [R3+UR4+0xe480], R217 ;  /* 0x00e480d903007988 */ /* 0x000fe80008000004 */
[----:B------:R-:W2:Y:S04]  /*43390*/  LDL.LU R58, [R1+0x24bc] ;  /* 0x0024bc00013a7983 */ /* 0x000ea80000300800 */
[----:B------:R-:W-:Y:S04]  /*433a0*/  STS.U8 [R3+UR4+0xe880], R216 ;  /* 0x00e880d803007988 */ /* 0x000fe80008000004 */
[----:B------:R-:W3:Y:S04]  /*433b0*/  LDL.LU R61, [R1+0x24b8] ;  /* 0x0024b800013d7983 */ /* 0x000ee80000300800 */
[----:B------:R-:W-:Y:S04]  /*433c0*/  STS.U8 [R3+UR4+0xec80], R215 ;  /* 0x00ec80d703007988 */ /* 0x000fe80008000004 */
[----:B------:R-:W4:Y:S04]  /*433d0*/  LDL.LU R60, [R1+0x24b4] ;  /* 0x0024b400013c7983 */ /* 0x000f280000300800 */
[----:B------:R-:W-:Y:S04]  /*433e0*/  STS.U8 [R3+UR4+0xf080], R214 ;  /* 0x00f080d603007988 */ /* 0x000fe80008000004 */
[----:B------:R-:W2:Y:S04]  /*433f0*/  LDL.LU R63, [R1+0x24b0] ;  /* 0x0024b000013f7983 */ /* 0x000ea80000300800 */
[----:B------:R-:W-:Y:S04]  /*43400*/  STS.U8 [R3+UR4+0xf480], R213 ;  /* 0x00f480d503007988 */ /* 0x000fe80008000004 */
[----:B------:R-:W3:Y:S04]  /*43410*/  LDL.LU R62, [R1+0x24ac] ;  /* 0x0024ac00013e7983 */ /* 0x000ee80000300800 */
[----:B------:R-:W-:Y:S04]  /*43420*/  STS.U8 [R3+UR4+0xf880], R212 ;  /* 0x00f880d403007988 */ /* 0x000fe80008000004 */
[----:B------:R-:W4:Y:S04]  /*43430*/  LDL.LU R65, [R1+0x24a8] ;  /* 0x0024a80001417983 */ /* 0x000f280000300800 */
[----:B------:R0:W-:Y:S04]  /*43440*/  STS.U8 [R3+UR4+0xfc80], R207 ;  /* 0x00fc80cf03007988 */ /* 0x0001e80008000004 */
        /* <DEDUP_REMOVED lines=94> */
[----:B-1----:R-:W4:Y:S04]  /*43a30*/  LDL.LU R113, [R1+0x23e8] ;  /* 0x0023e80001717983 */ /* 0x002f280000300800 */
        /* <DEDUP_REMOVED lines=23> */
[----:B------:R-:W-:Y:S04]  /*43bb0*/  STS.U8 [R2+UR4+0xed00], R22 ;  /* 0x00ed001602007988 */ /* 0x000fe80008000004 */
[----:B------:R-:W-:Y:S04]  /*43bc0*/  STS.U8 [R2+UR4+0xf100], R21 ;  /* 0x00f1001502007988 */ /* 0x000fe80008000004 */
[----:B------:R-:W-:Y:S04]  /*43bd0*/  STS.U8 [R2+UR4+0xf500], R20 ;  /* 0x00f5001402007988 */ /* 0x000fe80008000004 */
[----:B------:R-:W-:Y:S04]  /*43be0*/  STS.U8 [R2+UR4+0xf900], R19 ;  /* 0x00f9001302007988 */ /* 0x000fe80008000004 */
[----:B------:R1:W-:Y:S04]  /*43bf0*/  STS.U8 [R2+UR4+0xfd00], R14 ;  /* 0x00fd000e02007988 */ /* 0x0003e80008000004 */
[----:B0-----:R-:W4:Y:S04]  /*43c00*/  LDL R3, [R1+0x1118] ;  /* 0x0011180001037983 */ /* 0x001f280000100800 */
[----:B-1----:R-:W4:Y:S04]  /*43c10*/  LDL R2, [R1+0x1d1c] ;  /* 0x001d1c0001027983 */ /* 0x002f280000100800 */
[----:B------:R-:W2:Y:S04]  /*43c20*/  LDL.LU R125, [R1+0x185c] ;  /* 0x00185c00017d7983 */ /* 0x000ea80000300800 */
[----:B------:R-:W2:Y:S04]  /*43c30*/  LDL.LU R126, [R1+0x1830] ;  /* 0x00183000017e7983 */ /* 0x000ea80000300800 */
[----:B------:R-:W2:Y:S04]  /*43c40*/  LDL.LU R127, [R1+0x1854] ;  /* 0x00185400017f7983 */ /* 0x000ea80000300800 */
[----:B------:R-:W2:Y:S01]  /*43c50*/  LDL.LU R128, [R1+0x1828] ;  /* 0x0018280001807983 */ /* 0x000ea20000300800 */
[----:B------:R-:W-:-:S03]  /*43c60*/  LOP3.LUT R124, R0, 0x30, RZ, 0x3c, !PT ;  /* 0x00000030007c7812 */ /* 0x000fc600078e3cff */
        /* <DEDUP_REMOVED lines=8> */
[----:B------:R-:W2:Y:S01]  /*43cf0*/  LDL.LU R143, [R1+0x1814] ;  /* 0x00181400018f7983 */ /* 0x000ea20000300800 */
[----:B---3--:R-:W-:-:S03]  /*43d00*/  PRMT R122, RZ, 0x7610, R122 ;  /* 0x00007610ff7a7816 */ /* 0x008fc6000000007a */
[----:B------:R-:W-:Y:S04]  /*43d10*/  STS.U8 [R124+UR4+0x180], R18 ;  /* 0x000180127c007988 */ /* 0x000fe80008000004 */
[----:B------:R-:W3:Y:S04]  /*43d20*/  LDL.LU R144, [R1+0x17e8] ;  /* 0x0017e80001907983 */ /* 0x000ee80000300800 */
[----:B----4-:R-:W4:Y:S04]  /*43d30*/  @!P0 LDG.E.U8 R122, desc[UR6][R2.64] ;  /* 0x00000006027a8981 */ /* 0x010f28000c1e1100 */
[----:B------:R-:W-:Y:S04]  /*43d40*/  STS.U8 [R124+UR4+0x580], R17 ;  /* 0x000580117c007988 */ /* 0x000fe80008000004 */
[----:B------:R-:W3:Y:S04]  /*43d50*/  LDL.LU R145, [R1+0x180c] ;  /* 0x00180c0001917983 */ /* 0x000ee80000300800 */
        /* <DEDUP_REMOVED lines=8> */
[----:B------:R0:W-:Y:S04]  /*43de0*/  STS.U8 [R124+UR4+0x1980], R11 ;  /* 0x0019800b7c007988 */ /* 0x0001e80008000004 */
[----:B0-----:R-:W2:Y:S04]  /*43df0*/  LDL.LU R124, [R1+0x23b8] ;  /* 0x0023b800017c7983 */ /* 0x001ea80000300800 */
[----:B----4-:R0:W-:Y:S04]  /*43e00*/  STL [R1+0x924], R122 ;  /* 0x0009247a01007387 */ /* 0x0101e80000100800 */
[----:B0-----:R-:W4:Y:S04]  /*43e10*/  LDL.LU R122, [R1+0x23b4] ;  /* 0x0023b400017a7983 */ /* 0x001f280000300800 */
[----:B------:R-:W3:Y:S04]  /*43e20*/  LDL R2, [R1+0x1114] ;  /* 0x0011140001027983 */ /* 0x000ee80000100800 */
[----:B------:R-:W3:Y:S01]  /*43e30*/  LDL R3, [R1+0x1d18] ;  /* 0x001d180001037983 */ /* 0x000ee20000100800 */
[----:B--2---:R-:W-:-:S02]  /*43e40*/  PRMT R124, RZ, 0x7610, R124 ;  /* 0x00007610ff7c7816 */ /* 0x004fc4000000007c */
[----:B---3--:R-:W-:-:S04]  /*43e50*/  @!P0 LOP3.LUT R3, R3, R2, RZ, 0x3c, !PT ;  /* 0x0000000203038212 */ /* 0x008fc800078e3cff */
[----:B------:R-:W-:-:S04]  /*43e60*/  @!P0 LOP3.LUT R2, R3, R2, RZ, 0x3c, !PT ;  /* 0x0000000203028212 */ /* 0x000fc800078e3cff */
[----:B------:R-:W-:-:S05]  /*43e70*/  @!P0 LOP3.LUT R3, R3, R2, RZ, 0x3c, !PT ;  /* 0x0000000203038212 */ /* 0x000fca00078e3cff */
[----:B------:R-:W2:Y:S04]  /*43e80*/  @!P0 LDG.E.U8 R124, desc[UR6][R2.64] ;  /* 0x00000006027c8981 */ /* 0x000ea8000c1e1100 */
[----:B--2---:R0:W-:Y:S04]  /*43e90*/  STL [R1+0x920], R124 ;  /* 0x0009207c01007387 */ /* 0x0041e80000100800 */
[----:B0-----:R-:W2:Y:S04]  /*43ea0*/  LDL.LU R124, [R1+0x23b0] ;  /* 0x0023b000017c7983 */ /* 0x001ea80000300800 */
[----:B------:R-:W3:Y:S04]  /*43eb0*/  LDL R2, [R1+0x1110] ;  /* 0x0011100001027983 */ /* 0x000ee80000100800 */
[----:B------:R-:W3:Y:S01]  /*43ec0*/  LDL R3, [R1+0x1d14] ;  /* 0x001d140001037983 */ /* 0x000ee20000100800 */
[----:B----4-:R-:W-:-:S02]  /*43ed0*/  PRMT R122, RZ, 0x7610, R122 ;  /* 0x00007610ff7a7816 */ /* 0x010fc4000000007a */
[----:B---3--:R-:W-:-:S04]  /*43ee0*/  @!P0 LOP3.LUT R3, R3, R2, RZ, 0x3c, !PT ;  /* 0x0000000203038212 */ /* 0x008fc800078e3cff */
[----:B------:R-:W-:-:S04]  /*43ef0*/  @!P0 LOP3.LUT R2, R3, R2, RZ, 0x3c, !PT ;  /* 0x0000000203028212 */ /* 0x000fc800078e3cff */
[----:B------:R-:W-:-:S05]  /*43f00*/  @!P0 LOP3.LUT R3, R3, R2, RZ, 0x3c, !PT ;  /* 0x0000000203038212 */ /* 0x000fca00078e3cff */
[----:B------:R-:W3:Y:S04]  /*43f10*/  @!P0 LDG.E.U8 R122, desc[UR6][R2.64] ;  /* 0x00000006027a8981 */ /* 0x000ee8000c1e1100 */
[----:B---3--:R0:W-:Y:S04]  /*43f20*/  STL [R1+0x91c], R122 ;  /* 0x00091c7a01007387 */ /* 0x0081e80000100800 */
[----:B0-----:R-:W3:Y:S04]  /*43f30*/  LDL.LU R122, [R1+0x23ac] ;  /* 0x0023ac00017a7983 */ /* 0x001ee80000300800 */
[----:B------:R-:W4:Y:S04]  /*43f40*/  LDL R2, [R1+0x1d0c] ;  /* 0x001d0c0001027983 */ /* 0x000f280000100800 */
[----:B------:R-:W4:Y:S01]  /*43f50*/  LDL R3, [R1+0x1d10] ;  /* 0x001d100001037983 */ /* 0x000f220000100800 */
[----:B--2---:R-:W-:-:S02]  /*43f60*/  PRMT R124, RZ, 0x7610, R124 ;  /* 0x00007610ff7c7816 */ /* 0x004fc4000000007c */
[----:B----4-:R-:W-:-:S04]  /*43f70*/  @!P0 LOP3.LUT R3, R3, R2, RZ, 0x3c, !PT ;  /* 0x0000000203038212 */ /* 0x010fc800078e3cff */
[----:B------:R-:W-:-:S04]  /*43f80*/  @!P0 LOP3.LUT R2, R3, R2, RZ, 0x3c, !PT ;  /* 0x0000000203028212 */ /* 0x000fc800078e3cff */
[----:B------:R-:W-:-:S05]  /*43f90*/  @!P0 LOP3.LUT R3, R3, R2, RZ, 0x3c, !PT ;  /* 0x0000000203038212 */ /* 0x000fca00078e3cff */
[----:B------:R-:W2:Y:S04]  /*43fa0*/  @!P0 LDG.E.U8 R124, desc[UR6][R2.64] ;  /* 0x00000006027c8981 */ /* 0x000ea8000c1e1100 */
[----:B--2---:R0:W-:Y:S04]  /*43fb0*/  STL [R1+0x918], R124 ;  /* 0x0009187c01007387 */ /* 0x0041e80000100800 */
[----:B0-----:R-:W2:Y:S04]  /*43fc0*/  LDL.LU R124, [R1+0x23a8] ;  /* 0x0023a800017c7983 */ /* 0x001ea80000300800 */
[----:B------:R-:W4:Y:S04]  /*43fd0*/  LDL R2, [R1+0x1ce4] ;  /* 0x001ce40001027983 */ /* 0x000f280000100800 */
[----:B------:R-:W4:Y:S01]  /*43fe0*/  LDL R3, [R1+0x1ce8] ;  /* 0x001ce80001037983 */ /* 0x000f220000100800 */
[----:B---3--:R-:W-:-:S02]  /*43ff0*/  PRMT R122, RZ, 0x7610, R122 ;  /* 0x00007610ff7a7816 */ /* 0x008fc4000000007a */
[----:B----4-:R-:W-:-:S04]  /*44000*/  @!P0 LOP3.LUT R3, R3, R2, RZ, 0x3c, !PT ;  /* 0x0000000203038212 */ /* 0x010fc800078e3cff */
        /* <DEDUP_REMOVED lines=61> */
[----:B------:R-:W-:-:S02]  /*443e0*/  PRMT R123, RZ, 0x7610, R123 ;  /* 0x00007610ff7b7816 */ /* 0x000fc4000000007b */
[----:B----4-:R-:W-:-:S04]  /*443f0*/  @!P0 LOP3.LUT R3, R3, R2, RZ, 0x3c, !PT ;  /* 0x0000000203038212 */ /* 0x010fc800078e3cff */
[----:B------:R-:W-:-:S04]  /*44400*/  @!P0 LOP3.LUT R2, R3, R2, RZ, 0x3c, !PT ;  /* 0x0000000203028212 */ /* 0x000fc800078e3cff */
[----:B------:R-:W-:-:S05]  /*44410*/  @!P0 LOP3.LUT R3, R3, R2, RZ, 0x3c, !PT ;  /* 0x0000000203038212 */ /* 0x000fca00078e3cff */
[----:B------:R-:W4:Y:S04]  /*44420*/  @!P0 LDG.E.U8 R123, desc[UR6][R2.64] ;  /* 0x00000006027b8981 */ /* 0x000f28000c1e1100 */
[----:B----4-:R0:W-:Y:S04]  /*44430*/  STL [R1+0x8f8], R123 ;  /* 0x0008f87b01007387 */ /* 0x0101e80000100800 */
        /* <DEDUP_REMOVED lines=9> */
[----:B0-----:R-:W4:Y:S04]  /*444d0*/  LDL.LU R120, [R1+0x2384] ;  /* 0x0023840001787983 */ /* 0x001f280000300800 */
[----:B------:R-:W2:Y:S04]  /*444e0*/  LDL R2, [R1+0x1c5c] ;  /* 0x001c5c0001027983 */ /* 0x000ea80000100800 */
[----:B------:R-:W2:Y:S01]  /*444f0*/  LDL R3, [R1+0x1c60] ;  /* 0x001c600001037983 */ /* 0x000ea20000100800 */
[----:B------:R-:W-:-:S02]  /*44500*/  PRMT R121, RZ, 0x7610, R121 ;  /* 0x00007610ff797816 */ /* 0x000fc40000000079 */
[----:B--2---:R-:W-:-:S04]  /*44510*/  @!P0 LOP3.LUT R3, R3, R2, RZ, 0x3c, !PT ;  /* 0x0000000203038212 */ /* 0x004fc800078e3cff */
[----:B------:R-:W-:-:S04]  /*44520*/  @!P0 LOP3.LUT R2, R3, R2, RZ, 0x3c, !PT ;  /* 0x0000000203028212 */ /* 0x000fc800078e3cff */
[----:B------:R-:W-:-:S05]  /*44530*/  @!P0 LOP3.LUT R3, R3, R2, RZ, 0x3c, !PT ;  /* 0x0000000203038212 */ /* 0x000fca00078e3cff */
[----:B------:R-:W2:Y:S04]  /*44540*/  @!P0 LDG.E.U8 R121, desc[UR6][R2.64] ;  /* 0x0000000602798981 */ /* 0x000ea8000c1e1100 */
[----:B--2---:R0:W-:Y:S04]  /*44550*/  STL [R1+0x8f0], R121 ;  /* 0x0008f07901007387 */ /* 0x0041e80000100800 */
        /* <DEDUP_REMOVED lines=9> */
[----:B0-----:R-:W2:Y:S04]  /*445f0*/  LDL.LU R118, [R1+0x237c] ;  /* 0x00237c0001767983 */ /* 0x001ea80000300800 */
[----:B------:R-:W3:Y:S04]  /*44600*/  LDL R2, [R1+0x1c4c] ;  /* 0x001c4c0001027983 */ /* 0x000ee80000100800 */
[----:B------:R-:W3:Y:S01]  /*44610*/  LDL R3, [R1+0x1c50] ;  /* 0x001c500001037983 */ /* 0x000ee20000100800 */
[----:B------:R-:W-:-:S02]  /*44620*/  PRMT R119, RZ, 0x7610, R119 ;  /* 0x00007610ff777816 */ /* 0x000fc40000000077 */
[----:B---3--:R-:W-:-:S04]  /*44630*/  @!P0 LOP3.LUT R3, R3, R2, RZ, 0x3c, !PT ;  /* 0x0000000203038212 */ /* 0x008fc800078e3cff */
[----:B------:R-:W-:-:S04]  /*44640*/  @!P0 LOP3.LUT R2, R3, R2, RZ, 0x3c, !PT ;  /* 0x0000000203028212 */ /* 0x000fc800078e3cff */
[----:B------:R-:W-:-:S05]  /*44650*/  @!P0 LOP3.LUT R3, R3, R2, RZ, 0x3c, !PT ;  /* 0x0000000203038212 */ /* 0x000fca00078e3cff */
[----:B------:R-:W3:Y:S04]  /*44660*/  @!P0 LDG.E.U8 R119, desc[UR6][R2.64] ;  /* 0x0000000602778981 */ /* 0x000ee8000c1e1100 */
[----:B---3--:R0:W-:Y:S04]  /*44670*/  STL [R1+0x8e8], R119 ;  /* 0x0008e87701007387 */ /* 0x0081e80000100800 */
        /* <DEDUP_REMOVED lines=169> */
[----:B------:R0:W3:Y:S04]  /*45110*/  @!P0 LDG.E.U8 R29, desc[UR6][R2.64] ;  /* 0x00000006021d8981 */ /* 0x0000e8000c1e1100 */
[----:B------:R-:W0:Y:S04]  /*45120*/  LDL R2, [R1+0x1b1c] ;  /* 0x001b1c0001027983 */ /* 0x000e280000100800 */
[----:B------:R-:W0:Y:S01]  /*45130*/  LDL R3, [R1+0x1b20] ;  /* 0x001b200001037983 */ /* 0x000e220000100800 */
[----:B------:R-:W-:Y:S02]  /*45140*/  PRMT R98, RZ, 0x7610, R98 ;  /* 0x00007610ff627816 */ /* 0x000fe40000000062 */
[----:B0-----:R-:W-:-:S04]  /*45150*/  @!P0 LOP3.LUT R3, R3, R2, RZ, 0x3c, !PT ;  /* 0x0000000203038212 */ /* 0x001fc800078e3cff */
[----:B------:R-:W-:-:S04]  /*45160*/  @!P0 LOP3.LUT R2, R3, R2, RZ, 0x3c, !PT ;  /* 0x0000000203028212 */ /* 0x000fc800078e3cff */
[----:B------:R-:W-:-:S05]  /*45170*/  @!P0 LOP3.LUT R3, R3, R2, RZ, 0x3c, !PT ;  /* 0x0000000203038212 */ /* 0x000fca00078e3cff */
[----:B------:R-:W4:Y:S04]  /*45180*/  @!P0 LDG.E.U8 R98, desc[UR6][R2.64] ;  /* 0x0000000602628981 */ /* 0x000f28000c1e1100 */
[----:B---3--:R0:W-:Y:S04]  /*45190*/  STL [R1+0x89c], R29 ;  /* 0x00089c1d01007387 */ /* 0x0081e80000100800 */
[----:B0-----:R-:W3:Y:S04]  /*451a0*/  LDL.LU R29, [R1+0x1ae0] ;  /* 0x001ae000011d7983 */ /* 0x001ee80000300800 */
        /* <DEDUP_REMOVED lines=35> */
[----:B------:R-:W3:Y:S01]  /*453e0*/  @!P0 LDG.E.U8 R94, desc[UR6][R2.64] ;  /* 0x00000006025e8981 */ /* 0x000ee2000c1e1100 */
[----:B------:R-:W-:-:S03]  /*453f0*/  PRMT R95, RZ, 0x7610, R95 ;  /* 0x00007610ff5f7816 */ /* 0x000fc6000000005f */
[----:B---3--:R0:W-:Y:S04]  /*45400*/  STL [R1+0x888], R94 ;  /* 0x0008885e01007387 */ /* 0x0081e80000100800 */
[----:B0-----:R-:W3:Y:S04]  /*45410*/  LDL.LU R94, [R1+0x231c] ;  /* 0x00231c00015e7983 */ /* 0x001ee80000300800 */
[----:B------:R-:W4:Y:S01]  /*45420*/  LDL R3, [R1+0x1adc] ;  /* 0x001adc0001037983 */ /* 0x000f220000100800 */
[----:B------:R-:W-:-:S05]  /*45430*/  @!P0 IMAD.MOV.U32 R2, RZ, RZ, R29 ;  /* 0x000000ffff028224 */ /* 0x000fca00078e001d */
[----:B----4-:R-:W4:Y:S04]  /*45440*/  @!P0 LDG.E.U8 R95, desc[UR6][R2.64] ;  /* 0x00000006025f8981 */ /* 0x010f28000c1e1100 */
        /* <DEDUP_REMOVED lines=443> */
[----:B------:R-:W2:Y:S01]  /*47000*/  LDL R3, [R1+0x1860] ;  /* 0x0018600001037983 */ /* 0x000ea20000100800 */
[----:B------:R-:W-:Y:S01]  /*47010*/  PRMT R45, RZ, 0x7610, R45 ;  /* 0x00007610ff2d7816 */ /* 0x000fe2000000002d */
[----:B--2---:R-:W-:-:S02]  /*47020*/  @!P0 IMAD.MOV.U32 R2, RZ, RZ, R3 ;  /* 0x000000ffff028224 */ /* 0x004fc400078e0003 */
[----:B------:R-:W-:-:S05]  /*47030*/  @!P0 IMAD.MOV.U32 R3, RZ, RZ, R125 ;  /* 0x000000ffff038224 */ /* 0x000fca00078e007d */
[----:B------:R-:W2:Y:S04]  /*47040*/  @!P0 LDG.E.U8 R45, desc[UR6][R2.64] ;  /* 0x00000006022d8981 */ /* 0x000ea8000c1e1100 */
[----:B--2---:R0:W-:Y:S04]  /*47050*/  STL [R1+0x7bc], R45 ;  /* 0x0007bc2d01007387 */ /* 0x0041e80000100800 */
[----:B0-----:R-:W4:Y:S04]  /*47060*/  LDL.LU R45, [R1+0x2250] ;  /* 0x00225000012d7983 */ /* 0x001f280000300800 */
[----:B------:R-:W2:Y:S01]  /*47070*/  LDL R3, [R1+0x1858] ;  /* 0x0018580001037983 */ /* 0x000ea20000100800 */
[----:B------:R-:W-:Y:S01]  /*47080*/  PRMT R42, RZ, 0x7610, R42 ;  /* 0x00007610ff2a7816 */ /* 0x000fe2000000002a */
[----:B--2---:R-:W-:-:S02]  /*47090*/  @!P0 IMAD.MOV.U32 R2, RZ, RZ, R3 ;  /* 0x000000ffff028224 */ /* 0x004fc400078e0003 */
[----:B------:R-:W-:-:S05]  /*470a0*/  @!P0 IMAD.MOV.U32 R3, RZ, RZ, R127 ;  /* 0x000000ffff038224 */ /* 0x000fca00078e007f */
[----:B------:R-:W2:Y:S04]  /*470b0*/  @!P0 LDG.E.U8 R42, desc[UR6][R2.64] ;  /* 0x00000006022a8981 */ /* 0x000ea8000c1e1100 */
[----:B--2---:R0:W-:Y:S04]  /*470c0*/  STL [R1+0x7b8], R42 ;  /* 0x0007b82a01007387 */ /* 0x0041e80000100800 */
[----:B0-----:R-:W2:Y:S04]  /*470d0*/  LDL.LU R42, [R1+0x224c] ;  /* 0x00224c00012a7983 */ /* 0x001ea80000300800 */
[----:B------:R-:W3:Y:S01]  /*470e0*/  LDL R3, [R1+0x1850] ;  /* 0x0018500001037983 */ /* 0x000ee20000100800 */
[----:B------:R-:W-:-:S02]  /*470f0*/  PRMT R43, RZ, 0x7610, R43 ;  /* 0x00007610ff2b7816 */ /* 0x000fc4000000002b */
[----:B------:R-:W-:Y:S02]  /*47100*/  PRMT R40, RZ, 0x7610, R40 ;  /* 0x00007610ff287816 */ /* 0x000fe40000000028 */
[----:B------:R-:W-:Y:S02]  /*47110*/  PRMT R41, RZ, 0x7610, R41 ;  /* 0x00007610ff297816 */ /* 0x000fe40000000029 */
[----:B------:R-:W-:Y:S02]  /*47120*/  PRMT R38, RZ, 0x7610, R38 ;  /* 0x00007610ff267816 */ /* 0x000fe40000000026 */
[----:B------:R-:W-:Y:S02]  /*47130*/  PRMT R39, RZ, 0x7610, R39 ;  /* 0x00007610ff277816 */ /* 0x000fe40000000027 */
[----:B------:R-:W-:Y:S01]  /*47140*/  PRMT R36, RZ, 0x7610, R36 ;  /* 0x00007610ff247816 */ /* 0x000fe20000000024 */
[----:B---3--:R-:W-:Y:S02]  /*47150*/  @!P0 IMAD.MOV.U32 R2, RZ, RZ, R3 ;  /* 0x000000ffff028224 */ /* 0x008fe400078e0003 */
[----:B------:R-:W-:-:S05]  /*47160*/  @!P0 IMAD.MOV.U32 R3, RZ, RZ, R129 ;  /* 0x000000ffff038224 */ /* 0x000fca00078e0081 */
[----:B------:R0:W3:Y:S02]  /*47170*/  @!P0 LDG.E.U8 R43, desc[UR6][R2.64] ;  /* 0x00000006022b8981 */ /* 0x0000e4000c1e1100 */
[----:B0-----:R-:W-:Y:S02]  /*47180*/  @!P0 IMAD.MOV.U32 R2, RZ, RZ, R126 ;  /* 0x000000ffff028224 */ /* 0x001fe400078e007e */
[----:B------:R-:W-:-:S05]  /*47190*/  @!P0 IMAD.MOV.U32 R3, RZ, RZ, R137 ;  /* 0x000000ffff038224 */ /* 0x000fca00078e0089 */
[----:B------:R0:W4:Y:S02]  /*471a0*/  @!P0 LDG.E.U8 R40, desc[UR6][R2.64] ;  /* 0x0000000602288981 */ /* 0x000124000c1e1100 */
[----:B0-----:R-:W-:Y:S02]  /*471b0*/  @!P0 IMAD.MOV.U32 R2, RZ, RZ, R128 ;  /* 0x000000ffff028224 */ /* 0x001fe400078e0080 */
[----:B------:R-:W-:-:S05]  /*471c0*/  @!P0 IMAD.MOV.U32 R3, RZ, RZ, R139 ;  /* 0x000000ffff038224 */ /* 0x000fca00078e008b */
[----:B------:R0:W2:Y:S02]  /*471d0*/  @!P0 LDG.E.U8 R41, desc[UR6][R2.64] ;  /* 0x0000000602298981 */ /* 0x0000a4000c1e1100 */
        /* <DEDUP_REMOVED lines=8> */
[----:B------:R-:W2:Y:S04]  /*47260*/  @!P0 LDG.E.U8 R36, desc[UR6][R2.64] ;  /* 0x0000000602248981 */ /* 0x000ea8000c1e1100 */
[----:B---3--:R0:W-:Y:S04]  /*47270*/  STL [R1+0x7b4], R43 ;  /* 0x0007b42b01007387 */ /* 0x0081e80000100800 */
[----:B0-----:R-:W3:Y:S04]  /*47280*/  LDL.LU R43, [R1+0x2248] ;  /* 0x00224800012b7983 */ /* 0x001ee80000300800 */
[----:B----4-:R0:W-:Y:S04]  /*47290*/  STL [R1+0x7b0], R40 ;  /* 0x0007b02801007387 */ /* 0x0101e80000100800 */
[----:B0-----:R-:W4:Y:S04]  /*472a0*/  LDL.LU R40, [R1+0x2244] ;  /* 0x0022440001287983 */ /* 0x001f280000300800 */
[----:B--2---:R0:W-:Y:S04]  /*472b0*/  STL [R1+0x7ac], R41 ;  /* 0x0007ac2901007387 */ /* 0x0041e80000100800 */
[----:B0-----:R-:W4:Y:S04]  /*472c0*/  LDL.LU R41, [R1+0x2240] ;  /* 0x0022400001297983 */ /* 0x001f280000300800 */
[----:B------:R0:W-:Y:S04]  /*472d0*/  STL [R1+0x7a8], R38 ;  /* 0x0007a82601007387 */ /* 0x0001e80000100800 */
[----:B0-----:R-:W2:Y:S04]  /*472e0*/  LDL.LU R38, [R1+0x223c] ;  /* 0x00223c0001267983 */ /* 0x001ea80000300800 */
[----:B------:R0:W-:Y:S04]  /*472f0*/  STL [R1+0x7a4], R39 ;  /* 0x0007a42701007387 */ /* 0x0001e80000100800 */
[----:B0-----:R-:W2:Y:S04]  /*47300*/  LDL.LU R39, [R1+0x2238] ;  /* 0x0022380001277983 */ /* 0x001ea80000300800 */
[----:B------:R0:W-:Y:S04]  /*47310*/  STL [R1+0x7a0], R36 ;  /* 0x0007a02401007387 */ /* 0x0001e80000100800 */
[----:B0-----:R-:W2:Y:S04]  /*47320*/  LDL.LU R36, [R1+0x2234] ;  /* 0x0022340001247983 */ /* 0x001ea80000300800 */
[----:B------:R-:W3:Y:S01]  /*47330*/  LDL R3, [R1+0x17ec] ;  /* 0x0017ec0001037983 */ /* 0x000ee20000100800 */
[----:B------:R-:W-:Y:S01]  /*47340*/  PRMT R37, RZ, 0x7610, R37 ;  /* 0x00007610ff257816 */ /* 0x000fe20000000025 */
[----:B------:R-:W-:-:S05]  /*47350*/  @!P0 IMAD.MOV.U32 R2, RZ, RZ, R142 ;  /* 0x000000ffff028224 */ /* 0x000fca00078e008e */
[----:B---3--:R-:W3:Y:S01]  /*47360*/  @!P0 LDG.E.U8 R37, desc[UR6][R2.64] ;  /* 0x0000000602258981 */ /* 0x008ee2000c1e1100 */
[----:B------:R-:W-:-:S03]  /*47370*/  PRMT R34, RZ, 0x7610, R34 ;  /* 0x00007610ff227816 */ /* 0x000fc60000000022 */
[----:B---3--:R0:W-:Y:S04]  /*47380*/  STL [R1+0x79c], R37 ;  /* 0x00079c2501007387 */ /* 0x0081e80000100800 */
[----:B0-----:R-:W3:Y:S04]  /*47390*/  LDL.LU R37, [R1+0x2230] ;  /* 0x0022300001257983 */ /* 0x001ee80000300800 */
[----:B------:R-:W4:Y:S01]  /*473a0*/  LDL R3, [R1+0x17e4] ;  /* 0x0017e40001037983 */ /* 0x000f220000100800 */
[----:B------:R-:W-:-:S05]  /*473b0*/  @!P0 IMAD.MOV.U32 R2, RZ, RZ, R144 ;  /* 0x000000ffff028224 */ /* 0x000fca00078e0090 */
[----:B----4-:R-:W4:Y:S01]  /*473c0*/  @!P0 LDG.E.U8 R34, desc[UR6][R2.64] ;  /* 0x0000000602228981 */ /* 0x010f22000c1e1100 */
[----:B------:R-:W-:-:S03]  /*473d0*/  PRMT R35, RZ, 0x7610, R35 ;  /* 0x00007610ff237816 */ /* 0x000fc60000000023 */
[----:B----4-:R0:W-:Y:S04]  /*473e0*/  STL [R1+0x798], R34 ;  /* 0x0007982201007387 */ /* 0x0101e80000100800 */
[----:B0-----:R-:W4:Y:S04]  /*473f0*/  LDL.LU R34, [R1+0x222c] ;  /* 0x00222c0001227983 */ /* 0x001f280000300800 */
[----:B------:R-:W2:Y:S01]  /*47400*/  LDL R3, [R1+0x17dc] ;  /* 0x0017dc0001037983 */ /* 0x000ea20000100800 */
[----:B------:R-:W-:-:S05]  /*47410*/  @!P0 IMAD.MOV.U32 R2, RZ, RZ, R146 ;  /* 0x000000ffff028224 */ /* 0x000fca00078e0092 */
[----:B--2---:R-:W2:Y:S01]  /*47420*/  @!P0 LDG.E.U8 R35, desc[UR6][R2.64] ;  /* 0x0000000602238981 */ /* 0x004ea2000c1e1100 */
[----:B------:R-:W-:-:S03]  /*47430*/  PRMT R32, RZ, 0x7610, R32 ;  /* 0x00007610ff207816 */ /* 0x000fc60000000020 */
[----:B--2---:R0:W-:Y:S04]  /*47440*/  STL [R1+0x794], R35 ;  /* 0x0007942301007387 */ /* 0x0041e80000100800 */
[----:B0-----:R-:W4:Y:S04]  /*47450*/  LDL.LU R35, [R1+0x2228] ;  /* 0x0022280001237983 */ /* 0x001f280000300800 */
[----:B------:R-:W2:Y:S01]  /*47460*/  LDL R3, [R1+0x17d4] ;  /* 0x0017d40001037983 */ /* 0x000ea20000100800 */
[----:B------:R-:W-:-:S05]  /*47470*/  @!P0 IMAD.MOV.U32 R2, RZ, RZ, R148 ;  /* 0x000000ffff028224 */ /* 0x000fca00078e0094 */
[----:B--2---:R0:W2:Y:S02]  /*47480*/  @!P0 LDG.E.U8 R32, desc[UR6][R2.64] ;  /* 0x0000000602208981 */ /* 0x0040a4000c1e1100 */
[----:B0-----:R-:W-:Y:S02]  /*47490*/  PRMT R2, RZ, 0x7610, R2 ;  /* 0x00007610ff027816 */ /* 0x001fe40000000002 */
[----:B--2---:R0:W-:Y:S04]  /*474a0*/  STL [R1+0x790], R32 ;  /* 0x0007902001007387 */ /* 0x0041e80000100800 */
[----:B0-----:R-:W2:Y:S04]  /*474b0*/  LDL.LU R32, [R1+0x2224] ;  /* 0x0022240001207983 */ /* 0x001ea80000300800 */
[----:B------:R-:W3:Y:S04]  /*474c0*/  LDL R3, [R1+0x17cc] ;  /* 0x0017cc0001037983 */ /* 0x000ee80000100800 */
[----:B------:R-:W-:Y:S04]  /*474d0*/  STL.S16 [R1+0x788], R2 ;  /* 0x0007880201007387 */ /* 0x000fe80000100600 */
[----:B------:R-:W-:Y:S04]  /*474e0*/  STL.64 [R1+0x1fc8], R150 ;  /* 0x001fc89601007387 */ /* 0x000fe80000100a00 */
[----:B------:R0:W-:Y:S01]  /*474f0*/  STL.64 [R1+0x1fc0], R148 ;  /* 0x001fc09401007387 */ /* 0x0001e20000100a00 */
[----:B------:R-:W-:Y:S01]  /*47500*/  PRMT R9, RZ, 0x7610, R9 ;  /* 0x00007610ff097816 */ /* 0x000fe20000000009 */
[----:B0-----:R-:W-:-:S02]  /*47510*/  IMAD.MOV.U32 R149, RZ, RZ, R33 ;  /* 0x000000ffff957224 */ /* 0x001fc400078e0021 */
[----:B------:R-:W2:Y:S04]  /*47520*/  LDL.LU R33, [R1+0x2220] ;  /* 0x0022200001217983 */ /* 0x000ea80000300800 */
[----:B------:R0:W-:Y:S04]  /*47530*/  STL.64 [R1+0x1fb8], R146 ;  /* 0x001fb89201007387 */ /* 0x0001e80000100a00 */
[----:B------:R1:W-:Y:S04]  /*47540*/  STL.64 [R1+0x1fb0], R144 ;  /* 0x001fb09001007387 */ /* 0x0003e80000100a00 */
[----:B------:R4:W-:Y:S01]  /*47550*/  STL.64 [R1+0x1fa8], R142 ;  /* 0x001fa88e01007387 */ /* 0x0009e20000100a00 */
[----:B------:R-:W-:-:S02]  /*47560*/  @!P0 IMAD.MOV.U32 R2, RZ, RZ, R150 ;  /* 0x000000ffff028224 */ /* 0x000fc400078e0096 */
[----:B------:R-:W-:Y:S02]  /*47570*/  IMAD.MOV.U32 R151, RZ, RZ, R29 ;  /* 0x000000ffff977224 */ /* 0x000fe400078e001d */
[----:B------:R-:W-:Y:S02]  /*47580*/  IMAD.MOV.U32 R150, RZ, RZ, R26 ;  /* 0x000000ffff967224 */ /* 0x000fe400078e001a */
[----:B0-----:R-:W-:Y:S02]  /*47590*/  IMAD.MOV.U32 R146, RZ, RZ, R28 ;  /* 0x000000ffff927224 */ /* 0x001fe400078e001c */
[----:B-1----:R-:W-:Y:S02]  /*475a0*/  IMAD.MOV.U32 R144, RZ, RZ, R31 ;  /* 0x000000ffff907224 */ /* 0x002fe400078e001f */
[----:B----4-:R-:W-:Y:S02]  /*475b0*/  IMAD.MOV.U32 R142, RZ, RZ, R30 ;  /* 0x000000ffff8e7224 */ /* 0x010fe400078e001e */
[----:B------:R-:W4:Y:S04]  /*475c0*/  LDL.LU R30, [R1+0x221c] ;  /* 0x00221c00011e7983 */ /* 0x000f280000300800 */
[----:B------:R-:W4:Y:S04]  /*475d0*/  LDL.LU R31, [R1+0x2218] ;  /* 0x00221800011f7983 */ /* 0x000f280000300800 */
[----:B------:R-:W4:Y:S04]  /*475e0*/  LDL.LU R28, [R1+0x2214] ;  /* 0x00221400011c7983 */ /* 0x000f280000300800 */
[----:B------:R-:W4:Y:S04]  /*475f0*/  LDL.LU R29, [R1+0x2210] ;  /* 0x00221000011d7983 */ /* 0x000f280000300800 */
[----:B------:R-:W4:Y:S01]  /*47600*/  LDL.LU R26, [R1+0x220c] ;  /* 0x00220c00011a7983 */ /* 0x000f220000300800 */
[----:B------:R-:W-:-:S03]  /*47610*/  IMAD.MOV.U32 R147, RZ, RZ, R27 ;  /* 0x000000ffff937224 */ /* 0x000fc600078e001b */
[----:B------:R-:W4:Y:S01]  /*47620*/  LDL.LU R27, [R1+0x2208] ;  /* 0x00220800011b7983 */ /* 0x000f220000300800 */
[----:B------:R-:W-:Y:S02]  /*47630*/  IMAD.MOV.U32 R143, RZ, RZ, R24 ;  /* 0x000000ffff8f7224 */ /* 0x000fe400078e0018 */
[----:B------:R-:W-:Y:S01]  /*47640*/  IMAD.MOV.U32 R145, RZ, RZ, R25 ;  /* 0x000000ffff917224 */ /* 0x000fe200078e0019 */
[----:B------:R-:W4:Y:S04]  /*47650*/  LDL.LU R24, [R1+0x2204] ;  /* 0x0022040001187983 */ /* 0x000f280000300800 */
[----:B------:R-:W4:Y:S04]  /*47660*/  LDL.LU R148, [R1+0x930] ;  /* 0x0009300001947983 */ /* 0x000f280000300800 */
[----:B------:R-:W4:Y:S04]  /*47670*/  LDL.LU R25, [R1+0x2200] ;  /* 0x0022000001197983 */ /* 0x000f280000300800 */
[----:B------:R0:W-:Y:S04]  /*47680*/  STL.64 [R1+0x1fa0], R140 ;  /* 0x001fa08c01007387 */ /* 0x0001e80000100a00 */
[----:B0-----:R-:W4:Y:S04]  /*47690*/  LDL R140, [R1+0x17ac] ;  /* 0x0017ac00018c7983 */ /* 0x001f280000100800 */
[----:B------:R-:W4:Y:S04]  /*476a0*/  LDL R141, [R1+0x17b0] ;  /* 0x0017b000018d7983 */ /* 0x000f280000100800 */
[----:B---3--:R-:W3:Y:S04]  /*476b0*/  @!P0 LDG.E.U8 R9, desc[UR6][R2.64] ;  /* 0x0000000602098981 */ /* 0x008ee8000c1e1100 */
[----:B------:R-:W-:Y:S04]  /*476c0*/  STL.64 [R1+0x1f98], R138 ;  /* 0x001f988a01007387 */ /* 0x000fe80000100a00 */
[----:B------:R0:W-:Y:S04]  /*476d0*/  STL.64 [R1+0x1f90], R136 ;  /* 0x001f908801007387 */ /* 0x0001e80000100a00 */
[----:B0-----:R-:W3:Y:S04]  /*476e0*/  LDL.LU R137, [R1+0x788] ;  /* 0x0007880001897983 */ /* 0x001ee80000300800 */
[----:B------:R-:W-:Y:S04]  /*476f0*/  STL.64 [R1+0x1f88], R134 ;  /* 0x001f888601007387 */ /* 0x000fe80000100a00 */
        /* <DEDUP_REMOVED lines=50> */
[----:B--2---:R-:W-:Y:S04]  /*47a20*/  STL.64 [R1+0x1df0], R32 ;  /* 0x001df02001007387 */ /* 0x004fe80000100a00 */
[----:B----4-:R0:W-:Y:S04]  /*47a30*/  STL.64 [R1+0x1de8], R30 ;  /* 0x001de81e01007387 */ /* 0x0101e80000100a00 */
[----:B------:R1:W-:Y:S04]  /*47a40*/  STL.64 [R1+0x1de0], R28 ;  /* 0x001de01c01007387 */ /* 0x0003e80000100a00 */
[----:B------:R2:W-:Y:S04]  /*47a50*/  STL.64 [R1+0x1dd8], R26 ;  /* 0x001dd81a01007387 */ /* 0x0005e80000100a00 */
[----:B------:R4:W-:Y:S04]  /*47a60*/  STL.64 [R1+0x1dd0], R24 ;  /* 0x001dd01801007387 */ /* 0x0009e80000100a00 */
[----:B---3--:R3:W-:Y:S04]  /*47a70*/  STL [R1+0x21e0], R9 ;  /* 0x0021e00901007387 */ /* 0x0087e80000100800 */
[----:B0-----:R-:W3:Y:S04]  /*47a80*/  LDL R30, [R1+0x17a4] ;  /* 0x0017a400011e7983 */ /* 0x001ee80000100800 */
[----:B-1----:R-:W3:Y:S04]  /*47a90*/  LDL R29, [R1+0x17a8] ;  /* 0x0017a800011d7983 */ /* 0x002ee80000100800 */
[----:B------:R-:W3:Y:S04]  /*47aa0*/  LDL R28, [R1+0x179c] ;  /* 0x00179c00011c7983 */ /* 0x000ee80000100800 */
[----:B--2---:R-:W2:Y:S04]  /*47ab0*/  LDL R27, [R1+0x17a0] ;  /* 0x0017a000011b7983 */ /* 0x004ea80000100800 */
[----:B------:R-:W2:Y:S04]  /*47ac0*/  LDL R26, [R1+0x1794] ;  /* 0x00179400011a7983 */ /* 0x000ea80000100800 */
[----:B----4-:R-:W4:Y:S01]  /*47ad0*/  LDL R25, [R1+0x1798] ;  /* 0x0017980001197983 */ /* 0x010f220000100800 */
[----:B------:R-:W-:-:S02]  /*47ae0*/  @!P0 IMAD.MOV.U32 R2, RZ, RZ, R141 ;  /* 0x000000ffff028224 */ /* 0x000fc400078e008d */
[----:B------:R-:W-:Y:S01]  /*47af0*/  @!P0 IMAD.MOV.U32 R3, RZ, RZ, R140 ;  /* 0x000000ffff038224 */ /* 0x000fe200078e008c */
[----:B------:R-:W-:Y:S02]  /*47b00*/  PRMT R138, RZ, 0x7610, R138 ;  /* 0x00007610ff8a7816 */ /* 0x000fe4000000008a */
[----:B------:R-:W-:Y:S02]  /*47b10*/  PRMT R94, RZ, 0x7610, R94 ;  /* 0x00007610ff5e7816 */ /* 0x000fe4000000005e */
[----:B------:R-:W-:Y:S01]  /*47b20*/  PRMT R76, RZ, 0x7610, R76 ;  /* 0x00007610ff4c7816 */ /* 0x000fe2000000004c */
[----:B------:R-:W4:Y:S04]  /*47b30*/  LDL R24, [R1+0x178c] ;  /* 0x00178c0001187983 */ /* 0x000f280000100800 */
[----:B------:R0:W4:Y:S04]  /*47b40*/  @!P0 LDG.E.U8 R137, desc[UR6][R2.64] ;  /* 0x0000000602898981 */ /* 0x000128000c1e1100 */
[----:B---3--:R-:W3:Y:S01]  /*47b50*/  LDL R9, [R1+0x1790] ;  /* 0x0017900001097983 */ /* 0x008ee20000100800 */
[----:B0-----:R-:W-:-:S02]  /*47b60*/  @!P0 IMAD.MOV.U32 R3, RZ, RZ, R30 ;  /* 0x000000ffff038224 */ /* 0x001fc400078e001e */
[----:B------:R-:W-:-:S05]  /*47b70*/  @!P0 IMAD.MOV.U32 R2, RZ, RZ, R29 ;  /* 0x000000ffff028224 */ /* 0x000fca00078e001d */
[----:B------:R2:W3:Y:S02]  /*47b80*/  @!P0 LDG.E.U8 R138, desc[UR6][R2.64] ;  /* 0x00000006028a8981 */ /* 0x0004e4000c1e1100 */
[----:B--2---:R-:W-:Y:S02]  /*47b90*/  @!P0 IMAD.MOV.U32 R2, RZ, RZ, R27 ;  /* 0x000000ffff028224 */ /* 0x004fe400078e001b */
[----:B------:R-:W-:-:S05]  /*47ba0*/  @!P0 IMAD.MOV.U32 R3, RZ, RZ, R28 ;  /* 0x000000ffff038224 */ /* 0x000fca00078e001c */
[----:B------:R4:W2:Y:S02]  /*47bb0*/  @!P0 LDG.E.U8 R94, desc[UR6][R2.64] ;  /* 0x00000006025e8981 */ /* 0x0008a4000c1e1100 */
[----:B----4-:R-:W-:Y:S02]  /*47bc0*/  @!P0 IMAD.MOV.U32 R2, RZ, RZ, R25 ;  /* 0x000000ffff028224 */ /* 0x010fe400078e0019 */
[----:B------:R-:W-:-:S05]  /*47bd0*/  @!P0 IMAD.MOV.U32 R3, RZ, RZ, R26 ;  /* 0x000000ffff038224 */ /* 0x000fca00078e001a */
[----:B------:R-:W4:Y:S04]  /*47be0*/  @!P0 LDG.E.U8 R76, desc[UR6][R2.64] ;  /* 0x00000006024c8981 */ /* 0x000f28000c1e1100 */
[----:B------:R-:W-:Y:S04]  /*47bf0*/  STL [R1+0x21e4], R137 ;  /* 0x0021e48901007387 */ /* 0x000fe80000100800 */
[----:B---3--:R-:W-:Y:S04]  /*47c00*/  STL [R1+0x21e8], R138 ;  /* 0x0021e88a01007387 */ /* 0x008fe80000100800 */
[----:B--2---:R-:W-:Y:S04]  /*47c10*/  STL [R1+0x21ec], R94 ;  /* 0x0021ec5e01007387 */ /* 0x004fe80000100800 */
[----:B------:R-:W2:Y:S04]  /*47c20*/  LDL R28, [R1+0x176c] ;  /* 0x00176c00011c7983 */ /* 0x000ea80000100800 */
[----:B------:R-:W3:Y:S04]  /*47c30*/  LDL R27, [R1+0x1770] ;  /* 0x00177000011b7983 */ /* 0x000ee80000100800 */
[----:B------:R-:W3:Y:S04]  /*47c40*/  LDL R25, [R1+0x1768] ;  /* 0x0017680001197983 */ /* 0x000ee80000100800 */
[----:B----4-:R-:W-:Y:S04]  /*47c50*/  STL [R1+0x21f0], R76 ;  /* 0x0021f04c01007387 */ /* 0x010fe80000100800 */
[----:B------:R-:W4:Y:S01]  /*47c60*/  LDL R26, [R1+0x1764] ;  /* 0x00176400011a7983 */ /* 0x000f220000100800 */
[----:B------:R-:W-:Y:S01]  /*47c70*/  PRMT R58, RZ, 0x7610, R58 ;  /* 0x00007610ff3a7816 */ /* 0x000fe2000000003a */
[----:B------:R-:W-:-:S02]  /*47c80*/  @!P0 IMAD.MOV.U32 R2, RZ, RZ, R9 ;  /* 0x000000ffff028224 */ /* 0x000fc400078e0009 */
[----:B------:R-:W-:Y:S01]  /*47c90*/  @!P0 IMAD.MOV.U32 R3, RZ, RZ, R24 ;  /* 0x000000ffff038224 */ /* 0x000fe200078e0018 */
[----:B------:R-:W-:Y:S02]  /*47ca0*/  PRMT R130, RZ, 0x7610, R130 ;  /* 0x00007610ff827816 */ /* 0x000fe40000000082 */
[----:B------:R-:W-:Y:S01]  /*47cb0*/  PRMT R112, RZ, 0x7610, R112 ;  /* 0x00007610ff707816 */ /* 0x000fe20000000070 */
[----:B------:R-:W4:Y:S04]  /*47cc0*/  LDL R24, [R1+0x175c] ;  /* 0x00175c0001187983 */ /* 0x000f280000100800 */
[----:B------:R2:W4:Y:S04]  /*47cd0*/  @!P0 LDG.E.U8 R58, desc[UR6][R2.64] ;  /* 0x00000006023a8981 */ /* 0x000528000c1e1100 */
[----:B------:R-:W4:Y:S01]  /*47ce0*/  LDL R9, [R1+0x1760] ;  /* 0x0017600001097983 */ /* 0x000f220000100800 */
[----:B--2---:R-:W-:-:S02]  /*47cf0*/  @!P0 IMAD.MOV.U32 R3, RZ, RZ, R28 ;  /* 0x000000ffff038224 */ /* 0x004fc400078e001c */
[----:B---3--:R-:W-:-:S05]  /*47d00*/  @!P0 IMAD.MOV.U32 R2, RZ, RZ, R27 ;  /* 0x000000ffff028224 */ /* 0x008fca00078e001b */
[----:B------:R0:W2:Y:S02]  /*47d10*/  @!P0 LDG.E.U8 R130, desc[UR6][R2.64] ;  /* 0x0000000602828981 */ /* 0x0000a4000c1e1100 */
[----:B0-----:R-:W-:Y:S02]  /*47d20*/  @!P0 IMAD.MOV.U32 R2, RZ, RZ, R25 ;  /* 0x000000ffff028224 */ /* 0x001fe400078e0019 */
[----:B----4-:R-:W-:-:S05]  /*47d30*/  @!P0 IMAD.MOV.U32 R3, RZ, RZ, R26 ;  /* 0x000000ffff038224 */ /* 0x010fca00078e001a */
[----:B------:R0:W3:Y:S04]  /*47d40*/  @!P0 LDG.E.U8 R112, desc[UR6][R2.64] ;  /* 0x0000000602708981 */ /* 0x0000e8000c1e1100 */
[----:B------:R-:W-:Y:S01]  /*47d50*/  STL [R1+0x21f4], R58 ;  /* 0x0021f43a01007387 */ /* 0x000fe20000100800 */
[----:B0-----:R-:W-:Y:S02]  /*47d60*/  @!P0 IMAD.MOV.U32 R3, RZ, RZ, R24 ;  /* 0x000000ffff038224 */ /* 0x001fe400078e0018 */
[----:B------:R-:W-:Y:S01]  /*47d70*/  @!P0 IMAD.MOV.U32 R2, RZ, RZ, R9 ;  /* 0x000000ffff028224 */ /* 0x000fe200078e0009 */
[----:B--2---:R-:W-:Y:S04]  /*47d80*/  STL [R1+0x21f8], R130 ;  /* 0x0021f88201007387 */ /* 0x004fe80000100800 */
[----:B------:R-:W2:Y:S04]  /*47d90*/  LDL R32, [R1+0x1754] ;  /* 0x0017540001207983 */ /* 0x000ea80000100800 */
[----:B------:R-:W4:Y:S04]  /*47da0*/  LDL R31, [R1+0x1758] ;  /* 0x00175800011f7983 */ /* 0x000f280000100800 */
[----:B---3--:R-:W-:Y:S04]  /*47db0*/  STL [R1+0x21fc], R112 ;  /* 0x0021fc7001007387 */ /* 0x008fe80000100800 */
[----:B------:R-:W3:Y:S04]  /*47dc0*/  LDL R30, [R1+0x174c] ;  /* 0x00174c00011e7983 */ /* 0x000ee80000100800 */
[----:B------:R-:W3:Y:S04]  /*47dd0*/  LDL R29, [R1+0x1750] ;  /* 0x00175000011d7983 */ /* 0x000ee80000100800 */
[----:B------:R-:W3:Y:S04]  /*47de0*/  LDL R28, [R1+0x172c] ;  /* 0x00172c00011c7983 */ /* 0x000ee80000100800 */
[----:B------:R-:W3:Y:S04]  /*47df0*/  LDL R27, [R1+0x1730] ;  /* 0x00173000011b7983 */ /* 0x000ee80000100800 */
[----:B------:R-:W3:Y:S04]  /*47e00*/  LDL R26, [R1+0x1724] ;  /* 0x00172400011a7983 */ /* 0x000ee80000100800 */
[----:B------:R-:W3:Y:S04]  /*47e10*/  LDL R25, [R1+0x1728] ;  /* 0x0017280001197983 */ /* 0x000ee80000100800 */
[----:B------:R-:W3:Y:S04]  /*47e20*/  LDL R24, [R1+0x171c] ;  /* 0x00171c0001187983 */ /* 0x000ee80000100800 */
[----:B------:R-:W3:Y:S01]  /*47e30*/  LDL R9, [R1+0x1720] ;  /* 0x0017200001097983 */ /* 0x000ee20000100800 */
[----:B------:R-:W-:-:S02]  /*47e40*/  PRMT R93, RZ, 0x7610, R93 ;  /* 0x00007610ff5d7816 */ /* 0x000fc4000000005d */
[----:B------:R-:W-:-:S04]  /*47e50*/  PRMT R75, RZ, 0x7610, R75 ;  /* 0x00007610ff4b7816 */ /* 0x000fc8000000004b */
[----:B------:R2:W3:Y:S01]  /*47e60*/  @!P0 LDG.E.U8 R93, desc[UR6][R2.64] ;  /* 0x00000006025d8981 */ /* 0x0004e2000c1e1100 */
[----:B------:R-:W-:Y:S02]  /*47e70*/  PRMT R57, RZ, 0x7610, R57 ;  /* 0x00007610ff397816 */ /* 0x000fe40000000039 */
[----:B------:R-:W-:Y:S02]  /*47e80*/  PRMT R129, RZ, 0x7610, R129 ;  /* 0x00007610ff817816 */ /* 0x000fe40000000081 */
[----:B------:R-:W-:Y:S01]  /*47e90*/  PRMT R111, RZ, 0x7610, R111 ;  /* 0x00007610ff6f7816 */ /* 0x000fe2000000006f */
[----:B--2---:R-:W-:Y:S02]  /*47ea0*/  @!P0 IMAD.MOV.U32 R3, RZ, RZ, R32 ;  /* 0x000000ffff038224 */ /* 0x004fe400078e0020 */
[----:B----4-:R-:W-:Y:S01]  /*47eb0*/  @!P0 IMAD.MOV.U32 R2, RZ, RZ, R31 ;  /* 0x000000ffff028224 */ /* 0x010fe200078e001f */
[----:B------:R-:W-:Y:S01]  /*47ec0*/  PRMT R92, RZ, 0x7610, R92 ;  /* 0x00007610ff5c7816 */ /* 0x000fe2000000005c */
[----:B------:R-:W2:Y:S04]  /*47ed0*/  LDL R32, [R1+0x16dc] ;  /* 0x0016dc0001207983 */ /* 0x000ea80000100800 */
[----:B------:R3:W4:Y:S04]  /*47ee0*/  @!P0 LDG.E.U8 R75, desc[UR6][R2.64] ;  /* 0x00000006024b8981 */ /* 0x000728000c1e1100 */
[----:B------:R-:W2:Y:S01]  /*47ef0*/  LDL R31, [R1+0x16e0] ;  /* 0x0016e000011f7983 */ /* 0x000ea20000100800 */
[----:B---3--:R-:W-:-:S02]  /*47f00*/  @!P0 IMAD.MOV.U32 R3, RZ, RZ, R30 ;  /* 0x000000ffff038224 */ /* 0x008fc400078e001e */
[----:B------:R-:W-:Y:S01]  /*47f10*/  @!P0 IMAD.MOV.U32 R2, RZ, RZ, R29 ;  /* 0x000000ffff028224 */ /* 0x000fe200078e001d */
[----:B------:R-:W3:Y:S04]  /*47f20*/  LDL R30, [R1+0x1714] ;  /* 0x00171400011e7983 */ /* 0x000ee80000100800 */
[----:B------:R-:W4:Y:S04]  /*47f30*/  LDL R29, [R1+0x1718] ;  /* 0x00171800011d7983 */ /* 0x000f280000100800 */
[----:B------:R0:W2:Y:S02]  /*47f40*/  @!P0 LDG.E.U8 R57, desc[UR6][R2.64] ;  /* 0x0000000602398981 */ /* 0x0000a4000c1e1100 */
[----:B0-----:R-:W-:-:S02]  /*47f50*/  @!P0 IMAD.MOV.U32 R2, RZ, RZ, R27 ;  /* 0x000000ffff028224 */ /* 0x001fc400078e001b */
[----:B------:R-:W-:Y:S01]  /*47f60*/  @!P0 IMAD.MOV.U32 R3, RZ, RZ, R28 ;  /* 0x000000ffff038224 */ /* 0x000fe200078e001c */
[----:B------:R-:W2:Y:S04]  /*47f70*/  LDL R27, [R1+0x1710] ;  /* 0x00171000011b7983 */ /* 0x000ea80000100800 */
[----:B------:R-:W2:Y:S04]  /*47f80*/  LDL R28, [R1+0x170c] ;  /* 0x00170c00011c7983 */ /* 0x000ea80000100800 */
[----:B------:R0:W2:Y:S02]  /*47f90*/  @!P0 LDG.E.U8 R129, desc[UR6][R2.64] ;  /* 0x0000000602818981 */ /* 0x0000a4000c1e1100 */
[----:B0-----:R-:W-:-:S02]  /*47fa0*/  @!P0 IMAD.MOV.U32 R3, RZ, RZ, R26 ;  /* 0x000000ffff038224 */ /* 0x001fc400078e001a */
[----:B------:R-:W2:Y:S01]  /*47fb0*/  LDL R26, [R1+0x16ec] ;  /* 0x0016ec00011a7983 */ /* 0x000ea20000100800 */
[----:B------:R-:W-:-:S03]  /*47fc0*/  @!P0 IMAD.MOV.U32 R2, RZ, RZ, R25 ;  /* 0x000000ffff028224 */ /* 0x000fc600078e0019 */
[----:B------:R-:W2:Y:S04]  /*47fd0*/  LDL R25, [R1+0x16f0] ;  /* 0x0016f00001197983 */ /* 0x000ea80000100800 */
[----:B------:R0:W2:Y:S02]  /*47fe0*/  @!P0 LDG.E.U8 R111, desc[UR6][R2.64] ;  /* 0x00000006026f8981 */ /* 0x0000a4000c1e1100 */
[----:B0-----:R-:W-:Y:S02]  /*47ff0*/  @!P0 IMAD.MOV.U32 R3, RZ, RZ, R24 ;  /* 0x000000ffff038224 */ /* 0x001fe400078e0018 */
[----:B------:R-:W2:Y:S01]  /*48000*/  LDL R24, [R1+0x16e4] ;  /* 0x0016e40001187983 */ /* 0x000ea20000100800 */
[----:B------:R-:W-:-:S03]  /*48010*/  @!P0 IMAD.MOV.U32 R2, RZ, RZ, R9 ;  /* 0x000000ffff028224 */ /* 0x000fc600078e0009 */
[----:B------:R-:W2:Y:S01]  /*48020*/  LDL R9, [R1+0x16e8] ;  /* 0x0016e80001097983 */ /* 0x000ea20000100800 */
[----:B------:R-:W-:-:S03]  /*48030*/  PRMT R74, RZ, 0x7610, R74 ;  /* 0x00007610ff4a7816 */ /* 0x000fc6000000004a */
[----:B------:R3:W2:Y:S01]  /*48040*/  @!P0 LDG.E.U8 R92, desc[UR6][R2.64] ;  /* 0x00000006025c8981 */ /* 0x0006a2000c1e1100 */
[----:B------:R-:W-:Y:S02]  /*48050*/  PRMT R56, RZ, 0x7610, R56 ;  /* 0x00007610ff387816 */ /* 0x000fe40000000038 */
[----:B------:R-:W-:Y:S01]  /*48060*/  PRMT R128, RZ, 0x7610, R128 ;  /* 0x00007610ff807816 */ /* 0x000fe20000000080 */
[----:B---3--:R-:W-:Y:S02]  /*48070*/  @!P0 IMAD.MOV.U32 R3, RZ, RZ, R30 ;  /* 0x000000ffff038224 */ /* 0x008fe400078e001e */
[----:B----4-:R-:W-:Y:S01]  /*48080*/  @!P0 IMAD.MOV.U32 R2, RZ, RZ, R29 ;  /* 0x000000ffff028224 */ /* 0x010fe200078e001d */
[----:B------:R-:W3:Y:S04]  /*48090*/  LDL R30, [R1+0x16d4] ;  /* 0x0016d400011e7983 */ /* 0x000ee80000100800 */
[----:B------:R-:W4:Y:S04]  /*480a0*/  LDL R29, [R1+0x16d8] ;  /* 0x0016d800011d7983 */ /* 0x000f280000100800 */
[----:B------:R2:W4:Y:S02]  /*480b0*/  @!P0 LDG.E.U8 R74, desc[UR6][R2.64] ;  /* 0x00000006024a8981 */ /* 0x000524000c1e1100 */
[----:B--2---:R-:W-:-:S02]  /*480c0*/  @!P0 IMAD.MOV.U32 R2, RZ, RZ, R27 ;  /* 0x000000ffff028224 */ /* 0x004fc400078e001b */
        /* <DEDUP_REMOVED lines=13> */
[----:B------:R-:W-:Y:S02]  /*481a0*/  PRMT R110, RZ, 0x7610, R110 ;  /* 0x00007610ff6e7816 */ /* 0x000fe4000000006e */
[----:B------:R-:W-:-:S04]  /*481b0*/  PRMT R91, RZ, 0x7610, R91 ;  /* 0x00007610ff5b7816 */ /* 0x000fc8000000005b */
[----:B------:R0:W2:Y:S01]  /*481c0*/  @!P0 LDG.E.U8 R110, desc[UR6][R2.64] ;  /* 0x00000006026e8981 */ /* 0x0000a2000c1e1100 */
[----:B------:R-:W-:Y:S01]  /*481d0*/  PRMT R73, RZ, 0x7610, R73 ;  /* 0x00007610ff497816 */ /* 0x000fe20000000049 */
[----:B0-----:R-:W-:Y:S02]  /*481e0*/  @!P0 IMAD.MOV.U32 R2, RZ, RZ, R31 ;  /* 0x000000ffff028224 */ /* 0x001fe400078e001f */
[----:B------:R-:W-:Y:S01]  /*481f0*/  @!P0 IMAD.MOV.U32 R3, RZ, RZ, R32 ;  /* 0x000000ffff038224 */ /* 0x000fe200078e0020 */
[----:B------:R-:W-:Y:S02]  /*48200*/  PRMT R55, RZ, 0x7610, R55 ;  /* 0x00007610ff377816 */ /* 0x000fe40000000037 */
[----:B------:R-:W-:Y:S02]  /*48210*/  PRMT R127, RZ, 0x7610, R127 ;  /* 0x00007610ff7f7816 */ /* 0x000fe4000000007f */
[----:B------:R-:W-:Y:S01]  /*48220*/  PRMT R109, RZ, 0x7610, R109 ;  /* 0x00007610ff6d7816 */ /* 0x000fe2000000006d */
[----:B------:R-:W2:Y:S04]  /*48230*/  LDL R32, [R1+0x1664] ;  /* 0x0016640001207983 */ /* 0x000ea80000100800 */
[----:B------:R3:W2:Y:S04]  /*48240*/  @!P0 LDG.E.U8 R91, desc[UR6][R2.64] ;  /* 0x00000006025b8981 */ /* 0x0006a8000c1e1100 */
[----:B------:R-:W2:Y:S01]  /*48250*/  LDL R31, [R1+0x1668] ;  /* 0x00166800011f7983 */ /* 0x000ea20000100800 */
[----:B---3--:R-:W-:-:S02]  /*48260*/  @!P0 IMAD.MOV.U32 R3, RZ, RZ, R30 ;  /* 0x000000ffff038224 */ /* 0x008fc400078e001e */
        /* <DEDUP_REMOVED lines=474> */
[----:B------:R-:W-:Y:S02]  /*4a010*/  PRMT R246, RZ, 0x7610, R246 ;  /* 0x00007610fff67816 */ /* 0x000fe400000000f6 */
[----:B------:R-:W-:Y:S02]  /*4a020*/  PRMT R245, RZ, 0x7610, R245 ;  /* 0x00007610fff57816 */ /* 0x000fe400000000f5 */
[----:B------:R-:W-:Y:S01]  /*4a030*/  PRMT R244, RZ, 0x7610, R244 ;  /* 0x00007610fff47816 */ /* 0x000fe200000000f4 */
[----:B------:R-:W2:Y:S04]  /*4a040*/  LDL.LU R40, [R1+0x1270] ;  /* 0x0012700001287983 */ /* 0x000ea80000300800 */
[----:B------:R0:W2:Y:S02]  /*4a050*/  @!P0 LDG.E.U8 R247, desc[UR6][R2.64] ;  /* 0x0000000602f78981 */ /* 0x0000a4000c1e1100 */
[----:B0-----:R-:W-:-:S02]  /*4a060*/  @!P0 IMAD.MOV.U32 R2, RZ, RZ, R31 ;  /* 0x000000ffff028224 */ /* 0x001fc400078e001f */
[----:B------:R-:W-:Y:S01]  /*4a070*/  @!P0 IMAD.MOV.U32 R3, RZ, RZ, R32 ;  /* 0x000000ffff038224 */ /* 0x000fe200078e0020 */
[----:B------:R-:W-:Y:S02]  /*4a080*/  PRMT R243, RZ, 0x7610, R243 ;  /* 0x00007610fff37816 */ /* 0x000fe400000000f3 */
[----:B------:R-:W-:Y:S01]  /*4a090*/  PRMT R242, RZ, 0x7610, R242 ;  /* 0x00007610fff27816 */ /* 0x000fe200000000f2 */
[----:B------:R-:W2:Y:S04]  /*4a0a0*/  LDL R31, [R1+0x1260] ;  /* 0x00126000011f7983 */ /* 0x000ea80000100800 */
[----:B------:R3:W2:Y:S04]  /*4a0b0*/  @!P0 LDG.E.U8 R246, desc[UR6][R2.64] ;  /* 0x0000000602f68981 */ /* 0x0006a8000c1e1100 */
[----:B------:R-:W2:Y:S01]  /*4a0c0*/  LDL R32, [R1+0x125c] ;  /* 0x00125c0001207983 */ /* 0x000ea20000100800 */
[----:B---3--:R-:W-:-:S02]  /*4a0d0*/  @!P0 IMAD.MOV.U32 R3, RZ, RZ, R30 ;  /* 0x000000ffff038224 */ /* 0x008fc400078e001e */
[----:B----4-:R-:W-:Y:S01]  /*4a0e0*/  @!P0 IMAD.MOV.U32 R2, RZ, RZ, R29 ;  /* 0x000000ffff028224 */ /* 0x010fe200078e001d */
[----:B------:R-:W-:Y:S01]  /*4a0f0*/  PRMT R241, RZ, 0x7610, R241 ;  /* 0x00007610fff17816 */ /* 0x000fe200000000f1 */
[----:B------:R-:W3:Y:S04]  /*4a100*/  LDL R29, [R1+0x1294] ;  /* 0x00129400011d7983 */ /* 0x000ee80000100800 */
[----:B------:R2:W4:Y:S04]  /*4a110*/  @!P0 LDG.E.U8 R245, desc[UR6][R2.64] ;  /* 0x0000000602f58981 */ /* 0x000528000c1e1100 */
[----:B------:R-:W4:Y:S01]  /*4a120*/  LDL R30, [R1+0x1254] ;  /* 0x00125400011e7983 */ /* 0x000f220000100800 */
[----:B--2---:R-:W-:-:S02]  /*4a130*/  @!P0 IMAD.MOV.U32 R2, RZ, RZ, R27 ;  /* 0x000000ffff028224 */ /* 0x004fc400078e001b */
[----:B------:R-:W-:Y:S01]  /*4a140*/  @!P0 IMAD.MOV.U32 R3, RZ, RZ, R28 ;  /* 0x000000ffff038224 */ /* 0x000fe200078e001c */
[----:B------:R-:W2:Y:S04]  /*4a150*/  LDL R27, [R1+0x128c] ;  /* 0x00128c00011b7983 */ /* 0x000ea80000100800 */
[----:B------:R-:W4:Y:S04]  /*4a160*/  LDL R28, [R1+0x1298] ;  /* 0x00129800011c7983 */ /* 0x000f280000100800 */
        /* <DEDUP_REMOVED lines=9> */
[----:B------:R-:W2:Y:S04]  /*4a200*/  LDL R9, [R1+0x1268] ;  /* 0x0012680001097983 */ /* 0x000ea80000100800 */
[----:B------:R3:W2:Y:S01]  /*4a210*/  @!P0 LDG.E.U8 R242, desc[UR6][R2.64] ;  /* 0x0000000602f28981 */ /* 0x0006a2000c1e1100 */
[----:B------:R-:W-:Y:S02]  /*4a220*/  PRMT R240, RZ, 0x7610, R240 ;  /* 0x00007610fff07816 */ /* 0x000fe400000000f0 */
[----:B------:R-:W-:Y:S01]  /*4a230*/  PRMT R239, RZ, 0x7610, R239 ;  /* 0x00007610ffef7816 */ /* 0x000fe200000000ef */
[----:B---3--:R-:W-:Y:S02]  /*4a240*/  @!P0 IMAD.MOV.U32 R3, RZ, RZ, R29 ;  /* 0x000000ffff038224 */ /* 0x008fe400078e001d */
[----:B------:R-:W3:Y:S01]  /*4a250*/  LDL R29, [R1+0x1258] ;  /* 0x00125800011d7983 */ /* 0x000ee20000100800 */
[----:B----4-:R-:W-:-:S03]  /*4a260*/  @!P0 IMAD.MOV.U32 R2, RZ, RZ, R28 ;  /* 0x000000ffff028224 */ /* 0x010fc600078e001c */
[----:B------:R-:W4:Y:S04]  /*4a270*/  LDL R28, [R1+0x124c] ;  /* 0x00124c00011c7983 */ /* 0x000f280000100800 */
[----:B------:R2:W4:Y:S02]  /*4a280*/  @!P0 LDG.E.U8 R241, desc[UR6][R2.64] ;  /* 0x0000000602f18981 */ /* 0x000524000c1e1100 */
[----:B--2---:R-:W-:Y:S02]  /*4a290*/  @!P0 IMAD.MOV.U32 R2, RZ, RZ, R26 ;  /* 0x000000ffff028224 */ /* 0x004fe400078e001a */
[----:B------:R-:W-:Y:S01]  /*4a2a0*/  @!P0 IMAD.MOV.U32 R3, RZ, RZ, R27 ;  /* 0x000000ffff038224 */ /* 0x000fe200078e001b */
[----:B------:R-:W2:Y:S04]  /*4a2b0*/  LDL R26, [R1+0x122c] ;  /* 0x00122c00011a7983 */ /* 0x000ea80000100800 */
[----:B------:R-:W2:Y:S04]  /*4a2c0*/  LDL R27, [R1+0x1250] ;  /* 0x00125000011b7983 */ /* 0x000ea80000100800 */
[----:B------:R0:W2:Y:S02]  /*4a2d0*/  @!P0 LDG.E.U8 R240, desc[UR6][R2.64] ;  /* 0x0000000602f08981 */ /* 0x0000a4000c1e1100 */
[----:B0-----:R-:W-:-:S02]  /*4a2e0*/  @!P0 IMAD.MOV.U32 R2, RZ, RZ, R40 ;  /* 0x000000ffff028224 */ /* 0x001fc400078e0028 */
[----:B------:R-:W-:Y:S02]  /*4a2f0*/  @!P0 IMAD.MOV.U32 R3, RZ, RZ, R25 ;  /* 0x000000ffff038224 */ /* 0x000fe400078e0019 */
        /* <DEDUP_REMOVED lines=18> */
[----:B0-----:R-:W-:-:S03]  /*4a420*/  @!P0 IMAD.MOV.U32 R3, RZ, RZ, R30 ;  /* 0x000000ffff038224 */ /* 0x001fc600078e001e */
[----:B------:R-:W2:Y:S01]  /*4a430*/  LDL R30, [R1+0x121c] ;  /* 0x00121c00011e7983 */ /* 0x000ea20000100800 */
[----:B---3--:R-:W-:-:S03]  /*4a440*/  @!P0 IMAD.MOV.U32 R2, RZ, RZ, R29 ;  /* 0x000000ffff028224 */ /* 0x008fc600078e001d */
[----:B------:R-:W3:Y:S04]  /*4a450*/  LDL R29, [R1+0x1220] ;  /* 0x00122000011d7983 */ /* 0x000ee80000100800 */
[----:B------:R4:W3:Y:S02]  /*4a460*/  @!P0 LDG.E.U8 R236, desc[UR6][R2.64] ;  /* 0x0000000602ec8981 */ /* 0x0008e4000c1e1100 */
[----:B----4-:R-:W-:Y:S02]  /*4a470*/  @!P0 IMAD.MOV.U32 R3, RZ, RZ, R28 ;  /* 0x000000ffff038224 */ /* 0x010fe400078e001c */
        /* <DEDUP_REMOVED lines=11> */
[----:B------:R-:W-:-:S03]  /*4a530*/  @!P0 IMAD.MOV.U32 R2, RZ, RZ, R9 ;  /* 0x000000ffff028224 */ /* 0x000fc600078e0009 */
[----:B------:R-:W2:Y:S01]  /*4a540*/  LDL R9, [R1+0x11f0] ;  /* 0x0011f00001097983 */ /* 0x000ea20000100800 */
[----:B------:R-:W-:-:S03]  /*4a550*/  PRMT R232, RZ, 0x7610, R232 ;  /* 0x00007610ffe87816 */ /* 0x000fc600000000e8 */
[----:B------:R0:W2:Y:S01]  /*4a560*/  @!P0 LDG.E.U8 R233, desc[UR6][R2.64] ;  /* 0x0000000602e98981 */ /* 0x0000a2000c1e1100 */
[----:B------:R-:W-:Y:S02]  /*4a570*/  PRMT R231, RZ, 0x7610, R231 ;  /* 0x00007610ffe77816 */ /* 0x000fe400000000e7 */
[----:B------:R-:W-:Y:S01]  /*4a580*/  PRMT R230, RZ, 0x7610, R230 ;  /* 0x00007610ffe67816 */ /* 0x000fe200000000e6 */
[----:B0-----:R-:W-:Y:S02]  /*4a590*/  @!P0 IMAD.MOV.U32 R3, RZ, RZ, R30 ;  /* 0x000000ffff038224 */ /* 0x001fe400078e001e */
        /* <DEDUP_REMOVED lines=134> */
[----:B------:R-:W-:Y:S02]  /*4ae00*/  PRMT R206, RZ, 0x7610, R206 ;  /* 0x00007610ffce7816 */ /* 0x000fe400000000ce */
[----:B------:R-:W-:Y:S01]  /*4ae10*/  PRMT R205, RZ, 0x7610, R205 ;  /* 0x00007610ffcd7816 */ /* 0x000fe200000000cd */
[----:B------:R0:W2:Y:S04]  /*4ae20*/  @!P0 LDG.E.U8 R210, desc[UR6][R2.64] ;  /* 0x0000000602d28981 */ /* 0x0000a8000c1e1100 */
[----:B------:R-:W2:Y:S04]  /*4ae30*/  LDL R31, [R1+0xc80] ;  /* 0x000c8000011f7983 */ /* 0x000ea80000100800 */
        /* <DEDUP_REMOVED lines=47> */
[----:B------:R-:W-:-:S05]  /*4b130*/  @!P0 IMAD.MOV.U32 R3, RZ, RZ, R32 ;  /* 0x000000ffff038224 */ /* 0x000fca00078e0020 */
[----:B------:R0:W2:Y:S01]  /*4b140*/  @!P0 LDG.E.U8 R201, desc[UR6][R2.64] ;  /* 0x0000000602c98981 */ /* 0x0000a2000c1e1100 */
[----:B------:R-:W-:Y:S01]  /*4b150*/  PRMT R199, RZ, 0x7610, R199 ;  /* 0x00007610ffc77816 */ /* 0x000fe200000000c7 */
[----:B0-----:R-:W-:Y:S02]  /*4b160*/  @!P0 IMAD.MOV.U32 R3, RZ, RZ, R30 ;  /* 0x000000ffff038224 */ /* 0x001fe400078e001e */
[----:B------:R-:W2:Y:S01]  /*4b170*/  LDL R30, [R1+0xc3c] ;  /* 0x000c3c00011e7983 */ /* 0x000ea20000100800 */
[----:B------:R-:W-:Y:S01]  /*4b180*/  PRMT R198, RZ, 0x7610, R198 ;  /* 0x00007610ffc67816 */ /* 0x000fe200000000c6 */
[----:B---3--:R-:W-:Y:S02]  /*4b190*/  @!P0 IMAD.MOV.U32 R2, RZ, RZ, R29 ;  /* 0x000000ffff028224 */ /* 0x008fe400078e001d */
        /* <DEDUP_REMOVED lines=18> */
[----:B------:R0:W2:Y:S02]  /*4b2c0*/  @!P0 LDG.E.U8 R197, desc[UR6][R2.64] ;  /* 0x0000000602c58981 */ /* 0x0000a4000c1e1100 */
[----:B0-----:R-:W-:Y:S01]  /*4b2d0*/  @!P0 IMAD.MOV.U32 R3, RZ, RZ, R30 ;  /* 0x000000ffff038224 */ /* 0x001fe200078e001e */
[----:B------:R-:W-:Y:S02]  /*4b2e0*/  PRMT R195, RZ, 0x7610, R195 ;  /* 0x00007610ffc37816 */ /* 0x000fe400000000c3 */
[----:B------:R-:W-:Y:S01]  /*4b2f0*/  PRMT R194, RZ, 0x7610, R194 ;  /* 0x00007610ffc27816 */ /* 0x000fe200000000c2 */
[----:B---3--:R-:W-:-:S05]  /*4b300*/  @!P0 IMAD.MOV.U32 R2, RZ, RZ, R29 ;  /* 0x000000ffff028224 */ /* 0x008fca00078e001d */
[----:B------:R4:W3:Y:S02]  /*4b310*/  @!P0 LDG.E.U8 R196, desc[UR6][R2.64] ;  /* 0x0000000602c48981 */ /* 0x0008e4000c1e1100 */
[----:B----4-:R-:W-:Y:S02]  /*4b320*/  @!P0 IMAD.MOV.U32 R3, RZ, RZ, R28 ;  /* 0x000000ffff038224 */ /* 0x010fe400078e001c */
[----:B--2---:R-:W-:Y:S02]  /*4b330*/  @!P0 IMAD.MOV.U32 R2, RZ, RZ, R24 ;  /* 0x000000ffff028224 */ /* 0x004fe400078e0018 */
[----:B------:R-:W2:Y:S04]  /*4b340*/  LDL.LU R24, [R1+0xbd4] ;  /* 0x000bd40001187983 */ /* 0x000ea80000300800 */
[----:B------:R-:W4:Y:S04]  /*4b350*/  LDL R31, [R1+0xc08] ;  /* 0x000c0800011f7983 */ /* 0x000f280000100800 */
[----:B------:R-:W3:Y:S04]  /*4b360*/  LDL R32, [R1+0xc04] ;  /* 0x000c040001207983 */ /* 0x000ee80000100800 */
[----:B------:R-:W2:Y:S04]  /*4b370*/  LDL R30, [R1+0xbfc] ;  /* 0x000bfc00011e7983 */ /* 0x000ea80000100800 */
[----:B------:R-:W2:Y:S04]  /*4b380*/  LDL R29, [R1+0xc00] ;  /* 0x000c0000011d7983 */ /* 0x000ea80000100800 */
[----:B------:R0:W2:Y:S04]  /*4b390*/  @!P0 LDG.E.U8 R195, desc[UR6][R2.64] ;  /* 0x0000000602c38981 */ /* 0x0000a8000c1e1100 */
[----:B------:R-:W2:Y:S01]  /*4b3a0*/  LDL R28, [R1+0xbf4] ;  /* 0x000bf400011c7983 */ /* 0x000ea20000100800 */
[----:B------:R-:W-:-:S02]  /*4b3b0*/  PRMT R193, RZ, 0x7610, R193 ;  /* 0x00007610ffc17816 */ /* 0x000fc400000000c1 */
[----:B------:R-:W-:Y:S02]  /*4b3c0*/  PRMT R192, RZ, 0x7610, R192 ;  /* 0x00007610ffc07816 */ /* 0x000fe400000000c0 */
[----:B------:R-:W-:Y:S02]  /*4b3d0*/  PRMT R191, RZ, 0x7610, R191 ;  /* 0x00007610ffbf7816 */ /* 0x000fe400000000bf */
[----:B------:R-:W-:Y:S02]  /*4b3e0*/  PRMT R190, RZ, 0x7610, R190 ;  /* 0x00007610ffbe7816 */ /* 0x000fe400000000be */
[----:B------:R-:W-:Y:S02]  /*4b3f0*/  PRMT R188, RZ, 0x7610, R188 ;  /* 0x00007610ffbc7816 */ /* 0x000fe400000000bc */
[----:B------:R-:W-:Y:S02]  /*4b400*/  PRMT R187, RZ, 0x7610, R187 ;  /* 0x00007610ffbb7816 */ /* 0x000fe400000000bb */
[----:B------:R-:W-:Y:S01]  /*4b410*/  PRMT R186, RZ, 0x7610, R186 ;  /* 0x00007610ffba7816 */ /* 0x000fe200000000ba */
        /* <DEDUP_REMOVED lines=10> */
[----:B------:R4:W2:Y:S02]  /*4b4c0*/  @!P0 LDG.E.U8 R193, desc[UR6][R2.64] ;  /* 0x0000000602c18981 */ /* 0x0008a4000c1e1100 */
[----:B----4-:R-:W-:Y:S02]  /*4b4d0*/  @!P0 IMAD.MOV.U32 R2, RZ, RZ, R31 ;  /* 0x000000ffff028224 */ /* 0x010fe400078e001f */
[----:B---3--:R-:W-:Y:S01]  /*4b4e0*/  @!P0 IMAD.MOV.U32 R3, RZ, RZ, R32 ;  /* 0x000000ffff038224 */ /* 0x008fe200078e0020 */
[----:B------:R-:W3:Y:S04]  /*4b4f0*/  LDL R31, [R1+0xbc4] ;  /* 0x000bc400011f7983 */ /* 0x000ee80000100800 */
[----:B------:R-:W4:Y:S04]  /*4b500*/  LDL R32, [R1+0xa98] ;  /* 0x000a980001207983 */ /* 0x000f280000100800 */
[----:B------:R2:W4:Y:S02]  /*4b510*/  @!P0 LDG.E.U8 R192, desc[UR6][R2.64] ;  /* 0x0000000602c08981 */ /* 0x000524000c1e1100 */
[----:B--2---:R-:W-:-:S02]  /*4b520*/  @!P0 IMAD.MOV.U32 R3, RZ, RZ, R30 ;  /* 0x000000ffff038224 */ /* 0x004fc400078e001e */
[----:B------:R-:W2:Y:S01]  /*4b530*/  LDL R30, [R1+0xbc8] ;  /* 0x000bc800011e7983 */ /* 0x000ea20000100800 */
        /* <DEDUP_REMOVED lines=11> */
[----:B------:R0:W4:Y:S02]  /*4b5f0*/  @!P0 LDG.E.U8 R188, desc[UR6][R2.64] ;  /* 0x0000000602bc8981 */ /* 0x000124000c1e1100 */
[----:B0-----:R-:W-:Y:S02]  /*4b600*/  @!P0 IMAD.MOV.U32 R3, RZ, RZ, R25 ;  /* 0x000000ffff038224 */ /* 0x001fe400078e0019 */
[----:B------:R-:W4:Y:S01]  /*4b610*/  LDL R25, [R1+0xb14] ;  /* 0x000b140001197983 */ /* 0x000f220000100800 */
[----:B------:R-:W-:-:S03]  /*4b620*/  @!P0 IMAD.MOV.U32 R2, RZ, RZ, R9 ;  /* 0x000000ffff028224 */ /* 0x000fc600078e0009 */
[----:B------:R-:W4:Y:S04]  /*4b630*/  LDL R9, [R1+0xb18] ;  /* 0x000b180001097983 */ /* 0x000f280000100800 */
[----:B------:R3:W4:Y:S01]  /*4b640*/  @!P0 LDG.E.U8 R187, desc[UR6][R2.64] ;  /* 0x0000000602bb8981 */ /* 0x000722000c1e1100 */
[----:B------:R-:W-:Y:S02]  /*4b650*/  PRMT R185, RZ, 0x7610, R185 ;  /* 0x00007610ffb97816 */ /* 0x000fe400000000b9 */
[----:B------:R-:W-:Y:S01]  /*4b660*/  PRMT R184, RZ, 0x7610, R184 ;  /* 0x00007610ffb87816 */ /* 0x000fe200000000b8 */
[----:B---3--:R-:W-:Y:S02]  /*4b670*/  @!P0 IMAD.MOV.U32 R3, RZ, RZ, R31 ;  /* 0x000000ffff038224 */ /* 0x008fe400078e001f */
[----:B------:R-:W3:Y:S01]  /*4b680*/  LDL R31, [R1+0xa54] ;  /* 0x000a5400011f7983 */ /* 0x000ee20000100800 */
[----:B--2---:R-:W-:-:S03]  /*4b690*/  @!P0 IMAD.MOV.U32 R2, RZ, RZ, R30 ;  /* 0x000000ffff028224 */ /* 0x004fc600078e001e */
[----:B------:R-:W2:Y:S04]  /*4b6a0*/  LDL R30, [R1+0xad4] ;  /* 0x000ad400011e7983 */ /* 0x000ea80000100800 */
[----:B------:R4:W3:Y:S02]  /*4b6b0*/  @!P0 LDG.E.U8 R186, desc[UR6][R2.64] ;  /* 0x0000000602ba8981 */ /* 0x0008e4000c1e1100 */
[----:B----4-:R-:W-:Y:S02]  /*4b6c0*/  @!P0 IMAD.MOV.U32 R3, RZ, RZ, R29 ;  /* 0x000000ffff038224 */ /* 0x010fe400078e001d */
[----:B------:R-:W4:Y:S01]  /*4b6d0*/  LDL R29, [R1+0xad8] ;  /* 0x000ad800011d7983 */ /* 0x000f220000100800 */
[----:B------:R-:W-:-:S03]  /*4b6e0*/  @!P0 IMAD.MOV.U32 R2, RZ, RZ, R28 ;  /* 0x000000ffff028224 */ /* 0x000fc600078e001c */
[----:B------:R-:W3:Y:S04]  /*4b6f0*/  LDL R28, [R1+0xa58] ;  /* 0x000a5800011c7983 */ /* 0x000ee80000100800 */
[----:B------:R0:W3:Y:S02]  /*4b700*/  @!P0 LDG.E.U8 R185, desc[UR6][R2.64] ;  /* 0x0000000602b98981 */ /* 0x0000e4000c1e1100 */
[----:B0-----:R-:W-:Y:S02]  /*4b710*/  @!P0 IMAD.MOV.U32 R2, RZ, RZ, R26 ;  /* 0x000000ffff028224 */ /* 0x001fe400078e001a */
[----:B------:R-:W-:Y:S01]  /*4b720*/  @!P0 IMAD.MOV.U32 R3, RZ, RZ, R27 ;  /* 0x000000ffff038224 */ /* 0x000fe200078e001b */
[----:B------:R-:W3:Y:S04]  /*4b730*/  LDL R26, [R1+0xa18] ;  /* 0x000a1800011a7983 */ /* 0x000ee80000100800 */
[----:B------:R-:W3:Y:S04]  /*4b740*/  LDL R27, [R1+0xa14] ;  /* 0x000a1400011b7983 */ /* 0x000ee80000100800 */
[----:B------:R0:W3:Y:S02]  /*4b750*/  @!P0 LDG.E.U8 R184, desc[UR6][R2.64] ;  /* 0x0000000602b88981 */ /* 0x0000e4000c1e1100 */
[----:B0-----:R-:W-:-:S02]  /*4b760*/  @!P0 IMAD.MOV.U32 R3, RZ, RZ, R25 ;  /* 0x000000ffff038224 */ /* 0x001fc400078e0019 */
[----:B------:R-:W3:Y:S01]  /*4b770*/  LDL R25, [R1+0x9d4] ;  /* 0x0009d40001197983 */ /* 0x000ee20000100800 */
[----:B------:R-:W-:-:S03]  /*4b780*/  @!P0 IMAD.MOV.U32 R2, RZ, RZ, R9 ;  /* 0x000000ffff028224 */ /* 0x000fc600078e0009 */
[----:B------:R-:W3:Y:S01]  /*4b790*/  LDL R9, [R1+0x9d8] ;  /* 0x0009d80001097983 */ /* 0x000ee20000100800 */
[----:B------:R-:W-:Y:S02]  /*4b7a0*/  PRMT R183, RZ, 0x7610, R183 ;  /* 0x00007610ffb77816 */ /* 0x000fe400000000b7 */
[----:B------:R-:W-:Y:S01]  /*4b7b0*/  PRMT R182, RZ, 0x7610, R182 ;  /* 0x00007610ffb67816 */ /* 0x000fe200000000b6 */
[----:B------:R-:W3:Y:S01]  /*4b7c0*/  LDL.LU R39, [R1+0x954] ;  /* 0x0009540001277983 */ /* 0x000ee20000300800 */
[----:B------:R-:W-:-:S03]  /*4b7d0*/  PRMT R181, RZ, 0x7610, R181 ;  /* 0x00007610ffb57816 */ /* 0x000fc600000000b5 */
[----:B------:R-:W3:Y:S04]  /*4b7e0*/  LDL.LU R37, [R1+0x994] ;  /* 0x0009940001257983 */ /* 0x000ee80000300800 */
[----:B------:R2:W3:Y:S01]  /*4b7f0*/  @!P0 LDG.E.U8 R183, desc[UR6][R2.64] ;  /* 0x0000000602b78981 */ /* 0x0004e2000c1e1100 */
[----:B------:R-:W-:Y:S02]  /*4b800*/  PRMT R180, RZ, 0x7610, R180 ;  /* 0x00007610ffb47816 */ /* 0x000fe400000000b4 */
[----:B------:R-:W-:Y:S01]  /*4b810*/  PRMT R179, RZ, 0x7610, R179 ;  /* 0x00007610ffb37816 */ /* 0x000fe200000000b3 */
[----:B--2---:R-:W-:Y:S02]  /*4b820*/  @!P0 IMAD.MOV.U32 R3, RZ, RZ, R30 ;  /* 0x000000ffff038224 */ /* 0x004fe400078e001e */
[----:B------:R-:W2:Y:S01]  /*4b830*/  LDL.LU R30, [R1+0x998] ;  /* 0x00099800011e7983 */ /* 0x000ea20000300800 */
[----:B----4-:R-:W-:-:S03]  /*4b840*/  @!P0 IMAD.MOV.U32 R2, RZ, RZ, R29 ;  /* 0x000000ffff028224 */ /* 0x010fc600078e001d */
[----:B------:R-:W4:Y:S04]  /*4b850*/  LDL.LU R29, [R1+0x958] ;  /* 0x00095800011d7983 */ /* 0x000f280000300800 */
[----:B------:R0:W4:Y:S01]  /*4b860*/  @!P0 LDG.E.U8 R182, desc[UR6][R2.64] ;  /* 0x0000000602b68981 */ /* 0x000122000c1e1100 */
[----:B------:R-:W-:Y:S02]  /*4b870*/  PRMT R178, RZ, 0x7610, R178 ;  /* 0x00007610ffb27816 */ /* 0x000fe400000000b2 */
[----:B------:R-:W-:Y:S01]  /*4b880*/  PRMT R177, RZ, 0x7610, R177 ;  /* 0x00007610ffb17816 */ /* 0x000fe200000000b1 */
[----:B------:R-:W4:Y:S04]  /*4b890*/  LDL R35, [R1+0xb4c] ;  /* 0x000b4c0001237983 */ /* 0x000f280000100800 */
[----:B------:R-:W4:Y:S01]  /*4b8a0*/  LDL R34, [R1+0xb50] ;  /* 0x000b500001227983 */ /* 0x000f220000100800 */
[----:B0-----:R-:W-:-:S02]  /*4b8b0*/  @!P0 IMAD.MOV.U32 R2, RZ, RZ, R32 ;  /* 0x000000ffff028224 */ /* 0x001fc400078e0020 */
[----:B------:R-:W-:Y:S01]  /*4b8c0*/  @!P0 IMAD.MOV.U32 R3, RZ, RZ, R33 ;  /* 0x000000ffff038224 */ /* 0x000fe200078e0021 */
[----:B------:R-:W-:Y:S01]  /*4b8d0*/  PRMT R176, RZ, 0x7610, R176 ;  /* 0x00007610ffb07816 */ /* 0x000fe200000000b0 */
[----:B------:R-:W4:Y:S04]  /*4b8e0*/  LDL R33, [R1+0xb0c] ;  /* 0x000b0c0001217983 */ /* 0x000f280000100800 */
[----:B------:R3:W4:Y:S04]  /*4b8f0*/  @!P0 LDG.E.U8 R181, desc[UR6][R2.64] ;  /* 0x0000000602b58981 */ /* 0x000728000c1e1100 */
[----:B------:R-:W4:Y:S01]  /*4b900*/  LDL R32, [R1+0xb10] ;  /* 0x000b100001207983 */ /* 0x000f220000100800 */
[----:B---3--:R-:W-:-:S02]  /*4b910*/  @!P0 IMAD.MOV.U32 R2, RZ, RZ, R28 ;  /* 0x000000ffff028224 */ /* 0x008fc400078e001c */
[----:B------:R-:W-:Y:S01]  /*4b920*/  @!P0 IMAD.MOV.U32 R3, RZ, RZ, R31 ;  /* 0x000000ffff038224 */ /* 0x000fe200078e001f */
[----:B------:R-:W-:Y:S01]  /*4b930*/  PRMT R175, RZ, 0x7610, R175 ;  /* 0x00007610ffaf7816 */ /* 0x000fe200000000af */
        /* <DEDUP_REMOVED lines=8> */
[----:B0-----:R-:W-:-:S02]  /*4b9c0*/  @!P0 IMAD.MOV.U32 R3, RZ, RZ, R25 ;  /* 0x000000ffff038224 */ /* 0x001fc400078e0019 */
[----:B------:R-:W3:Y:S01]  /*4b9d0*/  LDL R25, [R1+0xb8c] ;  /* 0x000b8c0001197983 */ /* 0x000ee20000100800 */
[----:B------:R-:W-:-:S03]  /*4b9e0*/  @!P0 IMAD.MOV.U32 R2, RZ, RZ, R9 ;  /* 0x000000ffff028224 */ /* 0x000fc600078e0009 */
[----:B------:R-:W3:Y:S04]  /*4b9f0*/  LDL R9, [R1+0xb90] ;  /* 0x000b900001097983 */ /* 0x000ee80000100800 */
[----:B------:R0:W3:Y:S02]  /*4ba00*/  @!P0 LDG.E.U8 R178, desc[UR6][R2.64] ;  /* 0x0000000602b28981 */ /* 0x0000e4000c1e1100 */
[----:B0-----:R-:W-:Y:S02]  /*4ba10*/  @!P0 IMAD.MOV.U32 R3, RZ, RZ, R37 ;  /* 0x000000ffff038224 */ /* 0x001fe400078e0025 */
[----:B--2---:R-:W-:-:S05]  /*4ba20*/  @!P0 IMAD.MOV.U32 R2, RZ, RZ, R30 ;  /* 0x000000ffff028224 */ /* 0x004fca00078e001e */
[----:B------:R4:W2:Y:S02]  /*4ba30*/  @!P0 LDG.E.U8 R177, desc[UR6][R2.64] ;  /* 0x0000000602b18981 */ /* 0x0008a4000c1e1100 */
[----:B----4-:R-:W-:Y:S02]  /*4ba40*/  @!P0 IMAD.MOV.U32 R2, RZ, RZ, R29 ;  /* 0x000000ffff028224 */ /* 0x010fe400078e001d */
[----:B------:R-:W-:-:S05]  /*4ba50*/  @!P0 IMAD.MOV.U32 R3, RZ, RZ, R39 ;  /* 0x000000ffff038224 */ /* 0x000fca00078e0027 */
[----:B------:R3:W4:Y:S02]  /*4ba60*/  @!P0 LDG.E.U8 R176, desc[UR6][R2.64] ;  /* 0x0000000602b08981 */ /* 0x000724000c1e1100 */
[----:B---3--:R-:W-:Y:S02]  /*4ba70*/  @!P0 IMAD.MOV.U32 R2, RZ, RZ, R26 ;  /* 0x000000ffff028224 */ /* 0x008fe400078e001a */
[----:B------:R-:W-:Y:S01]  /*4ba80*/  @!P0 IMAD.MOV.U32 R3, RZ, RZ, R27 ;  /* 0x000000ffff038224 */ /* 0x000fe200078e001b */
[----:B------:R-:W3:Y:S01]  /*4ba90*/  LDL R26, [R1+0xa8c] ;  /* 0x000a8c00011a7983 */ /* 0x000ee20000100800 */
[----:B------:R-:W-:Y:S02]  /*4baa0*/  PRMT R174, RZ, 0x7610, R174 ;  /* 0x00007610ffae7816 */ /* 0x000fe400000000ae */
[----:B------:R-:W-:Y:S02]  /*4bab0*/  PRMT R173, RZ, 0x7610, R173 ;  /* 0x00007610ffad7816 */ /* 0x000fe400000000ad */
[----:B------:R-:W-:Y:S01]  /*4bac0*/  PRMT R172, RZ, 0x7610, R172 ;  /* 0x00007610ffac7816 */ /* 0x000fe200000000ac */
[----:B------:R0:W4:Y:S01]  /*4bad0*/  @!P0 LDG.E.U8 R175, desc[UR6][R2.64] ;  /* 0x0000000602af8981 */ /* 0x000122000c1e1100 */
[----:B------:R-:W-:-:S03]  /*4bae0*/  PRMT R171, RZ, 0x7610, R171 ;  /* 0x00007610ffab7816 */ /* 0x000fc600000000ab */
[----:B------:R-:W2:Y:S01]  /*4baf0*/  LDL R27, [R1+0xa4c] ;  /* 0x000a4c00011b7983 */ /* 0x000ea20000100800 */
[----:B0-----:R-:W-:-:S03]  /*4bb00*/  @!P0 IMAD.MOV.U32 R3, RZ, RZ, R25 ;  /* 0x000000ffff038224 */ /* 0x001fc600078e0019 */
[----:B------:R-:W4:Y:S01]  /*4bb10*/  LDL R25, [R1+0xa90] ;  /* 0x000a900001197983 */ /* 0x000f220000100800 */
[----:B------:R-:W-:-:S03]  /*4bb20*/  @!P0 IMAD.MOV.U32 R2, RZ, RZ, R9 ;  /* 0x000000ffff028224 */ /* 0x000fc600078e0009 */
[----:B------:R-:W2:Y:S04]  /*4bb30*/  LDL R9, [R1+0xa50] ;  /* 0x000a500001097983 */ /* 0x000ea80000100800 */
[----:B------:R-:W2:Y:S04]  /*4bb40*/  LDL.LU R38, [R1+0x98c] ;  /* 0x00098c0001267983 */ /* 0x000ea80000300800 */
[----:B------:R0:W2:Y:S02]  /*4bb50*/  @!P0 LDG.E.U8 R174, desc[UR6][R2.64] ;  /* 0x0000000602ae8981 */ /* 0x0000a4000c1e1100 */
[----:B0-----:R-:W-:-:S02]  /*4bb60*/  @!P0 IMAD.MOV.U32 R2, RZ, RZ, R34 ;  /* 0x000000ffff028224 */ /* 0x001fc400078e0022 */
[----:B------:R-:W-:-:S05]  /*4bb70*/  @!P0 IMAD.MOV.U32 R3, RZ, RZ, R35 ;  /* 0x000000ffff038224 */ /* 0x000fca00078e0023 */
[----:B------:R0:W2:Y:S02]  /*4bb80*/  @!P0 LDG.E.U8 R173, desc[UR6][R2.64] ;  /* 0x0000000602ad8981 */ /* 0x0000a4000c1e1100 */
[----:B0-----:R-:W-:Y:S02]  /*4bb90*/  @!P0 IMAD.MOV.U32 R2, RZ, RZ, R32 ;  /* 0x000000ffff028224 */ /* 0x001fe400078e0020 */
[----:B------:R-:W-:Y:S01]  /*4bba0*/  @!P0 IMAD.MOV.U32 R3, RZ, RZ, R33 ;  /* 0x000000ffff038224 */ /* 0x000fe200078e0021 */
[----:B------:R-:W-:Y:S01]  /*4bbb0*/  PRMT R170, RZ, 0x7610, R170 ;  /* 0x00007610ffaa7816 */ /* 0x000fe200000000aa */
[----:B------:R-:W2:Y:S04]  /*4bbc0*/  LDL.LU R32, [R1+0x990] ;  /* 0x0009900001207983 */ /* 0x000ea80000300800 */
[----:B------:R0:W2:Y:S02]  /*4bbd0*/  @!P0 LDG.E.U8 R172, desc[UR6][R2.64] ;  /* 0x0000000602ac8981 */ /* 0x0000a4000c1e1100 */
[----:B0-----:R-:W-:-:S02]  /*4bbe0*/  @!P0 IMAD.MOV.U32 R2, RZ, RZ, R28 ;  /* 0x000000ffff028224 */ /* 0x001fc400078e001c */
[----:B------:R-:W-:-:S05]  /*4bbf0*/  @!P0 IMAD.MOV.U32 R3, RZ, RZ, R31 ;  /* 0x000000ffff038224 */ /* 0x000fca00078e001f */
[----:B------:R3:W2:Y:S02]  /*4bc00*/  @!P0 LDG.E.U8 R171, desc[UR6][R2.64] ;  /* 0x0000000602ab8981 */ /* 0x0006a4000c1e1100 */
[----:B---3--:R-:W-:Y:S02]  /*4bc10*/  @!P0 IMAD.MOV.U32 R3, RZ, RZ, R26 ;  /* 0x000000ffff038224 */ /* 0x008fe400078e001a */
[----:B------:R-:W3:Y:S01]  /*4bc20*/  LDL R26, [R1+0xa0c] ;  /* 0x000a0c00011a7983 */ /* 0x000ee20000100800 */
[----:B----4-:R-:W-:-:S03]  /*4bc30*/  @!P0 IMAD.MOV.U32 R2, RZ, RZ, R25 ;  /* 0x000000ffff028224 */ /* 0x010fc600078e0019 */
[----:B------:R-:W4:Y:S04]  /*4bc40*/  LDL R25, [R1+0xa10] ;  /* 0x000a100001197983 */ /* 0x000f280000100800 */
[----:B------:R2:W4:Y:S04]  /*4bc50*/  @!P0 LDG.E.U8 R170, desc[UR6][R2.64] ;  /* 0x0000000602aa8981 */ /* 0x000528000c1e1100 */
[----:B------:R-:W4:Y:S04]  /*4bc60*/  LDL.LU R28, [R1+0x950] ;  /* 0x00095000011c7983 */ /* 0x000f280000300800 */
[----:B------:R-:W4:Y:S04]  /*4bc70*/  LDL R36, [R1+0x94c] ;  /* 0x00094c0001247983 */ /* 0x000f280000100800 */
[----:B------:R-:W4:Y:S04]  /*4bc80*/  LDL R35, [R1+0xb84] ;  /* 0x000b840001237983 */ /* 0x000f280000100800 */
[----:B------:R-:W4:Y:S01]  /*4bc90*/  LDL R34, [R1+0xb88] ;  /* 0x000b880001227983 */ /* 0x000f220000100800 */
[----:B------:R-:W-:-:S03]  /*4bca0*/  PRMT R169, RZ, 0x7610, R169 ;  /* 0x00007610ffa97816 */ /* 0x000fc600000000a9 */
[----:B------:R-:W4:Y:S04]  /*4bcb0*/  LDL R33, [R1+0xb44] ;  /* 0x000b440001217983 */ /* 0x000f280000100800 */
[----:B------:R-:W4:Y:S01]  /*4bcc0*/  LDL R31, [R1+0xb48] ;  /* 0x000b4800011f7983 */ /* 0x000f220000100800 */
[----:B--2---:R-:W-:-:S03]  /*4bcd0*/  @!P0 IMAD.MOV.U32 R2, RZ, RZ, R9 ;  /* 0x000000ffff028224 */ /* 0x004fc600078e0009 */
[----:B------:R-:W2:Y:S01]  /*4bce0*/  LDL R9, [R1+0x9d0] ;  /* 0x0009d00001097983 */ /* 0x000ea20000100800 */
[----:B------:R-:W-:Y:S01]  /*4bcf0*/  @!P0 IMAD.MOV.U32 R3, RZ, RZ, R27 ;  /* 0x000000ffff038224 */ /* 0x000fe200078e001b */
[----:B------:R-:W-:Y:S02]  /*4bd00*/  PRMT R168, RZ, 0x7610, R168 ;  /* 0x00007610ffa87816 */ /* 0x000fe400000000a8 */
[----:B------:R-:W2:Y:S04]  /*4bd10*/  LDL R27, [R1+0xb04] ;  /* 0x000b0400011b7983 */ /* 0x000ea80000100800 */
[----:B------:R3:W2:Y:S02]  /*4bd20*/  @!P0 LDG.E.U8 R169, desc[UR6][R2.64] ;  /* 0x0000000602a98981 */ /* 0x0006a4000c1e1100 */
[----:B---3--:R-:W-:-:S02]  /*4bd30*/  @!P0 IMAD.MOV.U32 R3, RZ, RZ, R26 ;  /* 0x000000ffff038224 */ /* 0x008fc400078e001a */
[----:B------:R-:W3:Y:S01]  /*4bd40*/  LDL R26, [R1+0xb08] ;  /* 0x000b0800011a7983 */ /* 0x000ee20000100800 */
[----:B----4-:R-:W-:Y:S01]  /*4bd50*/  @!P0 IMAD.MOV.U32 R2, RZ, RZ, R25 ;  /* 0x000000ffff028224 */ /* 0x010fe200078e0019 */
[----:B------:R-:W-:Y:S02]  /*4bd60*/  PRMT R167, RZ, 0x7610, R167 ;  /* 0x00007610ffa77816 */ /* 0x000fe400000000a7 */
[----:B------:R-:W-:Y:S02]  /*4bd70*/  PRMT R166, RZ, 0x7610, R166 ;  /* 0x00007610ffa67816 */ /* 0x000fe400000000a6 */
[----:B------:R-:W-:Y:S01]  /*4bd80*/  PRMT R165, RZ, 0x7610, R165 ;  /* 0x00007610ffa57816 */ /* 0x000fe200000000a5 */
[----:B------:R-:W4:Y:S04]  /*4bd90*/  LDL R25, [R1+0xac4] ;  /* 0x000ac40001197983 */ /* 0x000f280000100800 */
[----:B------:R2:W4:Y:S02]  /*4bda0*/  @!P0 LDG.E.U8 R168, desc[UR6][R2.64] ;  /* 0x0000000602a88981 */ /* 0x000524000c1e1100 */
[----:B--2---:R-:W-:-:S02]  /*4bdb0*/  @!P0 IMAD.MOV.U32 R2, RZ, RZ, R9 ;  /* 0x000000ffff028224 */ /* 0x004fc400078e0009 */
[----:B------:R-:W2:Y:S01]  /*4bdc0*/  LDL R9, [R1+0xac8] ;  /* 0x000ac80001097983 */ /* 0x000ea20000100800 */
[----:B------:R-:W-:-:S05]  /*4bdd0*/  @!P0 IMAD.MOV.U32 R3, RZ, RZ, R0 ;  /* 0x000000ffff038224 */ /* 0x000fca00078e0000 */
[----:B------:R0:W4:Y:S02]  /*4bde0*/  @!P0 LDG.E.U8 R167, desc[UR6][R2.64] ;  /* 0x0000000602a78981 */ /* 0x000124000c1e1100 */
[----:B0-----:R-:W-:Y:S02]  /*4bdf0*/  @!P0 IMAD.MOV.U32 R2, RZ, RZ, R32 ;  /* 0x000000ffff028224 */ /* 0x001fe400078e0020 */
[----:B------:R-:W-:-:S05]  /*4be00*/  @!P0 IMAD.MOV.U32 R3, RZ, RZ, R38 ;  /* 0x000000ffff038224 */ /* 0x000fca00078e0026 */
[----:B------:R0:W4:Y:S01]  /*4be10*/  @!P0 LDG.E.U8 R166, desc[UR6][R2.64] ;  /* 0x0000000602a68981 */ /* 0x000122000c1e1100 */
[----:B------:R-:W-:Y:S01]  /*4be20*/  PRMT R164, RZ, 0x7610, R164 ;  /* 0x00007610ffa47816 */ /* 0x000fe200000000a4 */
[----:B0-----:R-:W-:Y:S02]  /*4be30*/  @!P0 IMAD.MOV.U32 R2, RZ, RZ, R28 ;  /* 0x000000ffff028224 */ /* 0x001fe400078e001c */
[----:B------:R-:W-:Y:S02]  /*4be40*/  @!P0 IMAD.MOV.U32 R3, RZ, RZ, R36 ;  /* 0x000000ffff038224 */ /* 0x000fe400078e0024 */
[----:B------:R-:W-:-:S03]  /*4be50*/  IMAD.MOV.U32 R140, RZ, RZ, R143 ;  /* 0x000000ffff8c7224 */ /* 0x000fc600078e008f */
[----:B------:R0:W4:Y:S04]  /*4be60*/  @!P0 LDG.E.U8 R165, desc[UR6][R2.64] ;  /* 0x0000000602a58981 */ /* 0x000128000c1e1100 */
[----:B------:R1:W-:Y:S01]  /*4be70*/  STL [R1+0x1d60], R0 ;  /* 0x001d600001007387 */ /* 0x0003e20000100800 */
[----:B------:R-:W-:Y:S02]  /*4be80*/  IMAD.MOV.U32 R141, RZ, RZ, R142 ;  /* 0x000000ffff8d7224 */ /* 0x000fe400078e008e */
[----:B------:R-:W-:Y:S01]  /*4be90*/  IMAD.MOV.U32 R143, RZ, RZ, R10 ;  /* 0x000000ffff8f7224 */ /* 0x000fe200078e000a */
[----:B------:R-:W-:Y:S01]  /*4bea0*/  PRMT R163, RZ, 0x7610, R163 ;  /* 0x00007610ffa37816 */ /* 0x000fe200000000a3 */
[----:B------:R-:W-:Y:S01]  /*4beb0*/  IMAD.MOV.U32 R142, RZ, RZ, R189 ;  /* 0x000000ffff8e7224 */ /* 0x000fe200078e00bd */
[----:B------:R-:W4:Y:S04]  /*4bec0*/  LDL.LU R10, [R1+0x9c4] ;  /* 0x0009c400010a7983 */ /* 0x000f280000300800 */
[----:B------:R-:W4:Y:S01]  /*4bed0*/  LDL.LU R189, [R1+0x984] ;  /* 0x0009840001bd7983 */ /* 0x000f220000300800 */
[----:B0-----:R-:W-:-:S02]  /*4bee0*/  @!P0 IMAD.MOV.U32 R2, RZ, RZ, R34 ;  /* 0x000000ffff028224 */ /* 0x001fc400078e0022 */
[----:B------:R-:W-:Y:S01]  /*4bef0*/  @!P0 IMAD.MOV.U32 R3, RZ, RZ, R35 ;  /* 0x000000ffff038224 */ /* 0x000fe200078e0023 */
[----:B------:R-:W-:Y:S01]  /*4bf00*/  PRMT R162, RZ, 0x7610, R162 ;  /* 0x00007610ffa27816 */ /* 0x000fe200000000a2 */
[----:B------:R-:W4:Y:S04]  /*4bf10*/  LDL R35, [R1+0xa84] ;  /* 0x000a840001237983 */ /* 0x000f280000100800 */
[----:B------:R0:W4:Y:S04]  /*4bf20*/  @!P0 LDG.E.U8 R164, desc[UR6][R2.64] ;  /* 0x0000000602a48981 */ /* 0x000128000c1e1100 */
[----:B-1----:R-:W4:Y:S01]  /*4bf30*/  LDL R0, [R1+0xa08] ;  /* 0x000a080001007983 */ /* 0x002f220000100800 */
[----:B0-----:R-:W-:-:S02]  /*4bf40*/  @!P0 IMAD.MOV.U32 R2, RZ, RZ, R31 ;  /* 0x000000ffff028224 */ /* 0x001fc400078e001f */
[----:B------:R-:W-:Y:S01]  /*4bf50*/  @!P0 IMAD.MOV.U32 R3, RZ, RZ, R33 ;  /* 0x000000ffff038224 */ /* 0x000fe200078e0021 */
[----:B------:R-:W4:Y:S04]  /*4bf60*/  LDL R31, [R1+0xa44] ;  /* 0x000a4400011f7983 */ /* 0x000f280000100800 */
[----:B------:R-:W4:Y:S04]  /*4bf70*/  LDL R33, [R1+0xa88] ;  /* 0x000a880001217983 */ /* 0x000f280000100800 */
[----:B------:R0:W4:Y:S02]  /*4bf80*/  @!P0 LDG.E.U8 R163, desc[UR6][R2.64] ;  /* 0x0000000602a38981 */ /* 0x000124000c1e1100 */
[----:B0-----:R-:W-:-:S02]  /*4bf90*/  @!P0 IMAD.MOV.U32 R3, RZ, RZ, R27 ;  /* 0x000000ffff038224 */ /* 0x001fc400078e001b */
[----:B---3--:R-:W-:Y:S02]  /*4bfa0*/  @!P0 IMAD.MOV.U32 R2, RZ, RZ, R26 ;  /* 0x000000ffff028224 */ /* 0x008fe400078e001a */
[----:B------:R-:W3:Y:S04]  /*4bfb0*/  LDL R26, [R1+0xa48] ;  /* 0x000a4800011a7983 */ /* 0x000ee80000100800 */
[----:B------:R2:W3:Y:S02]  /*4bfc0*/  @!P0 LDG.E.U8 R162, desc[UR6][R2.64] ;  /* 0x0000000602a28981 */ /* 0x0004e4000c1e1100 */
[----:B--2---:R-:W-:Y:S02]  /*4bfd0*/  @!P0 IMAD.MOV.U32 R2, RZ, RZ, R9 ;  /* 0x000000ffff028224 */ /* 0x004fe400078e0009 */
[----:B------:R-:W2:Y:S04]  /*4bfe0*/  LDL R9, [R1+0xa04] ;  /* 0x000a040001097983 */ /* 0x000ea80000100800 */
[----:B------:R-:W2:Y:S01]  /*4bff0*/  LDL.LU R34, [R1+0x988] ;  /* 0x0009880001227983 */ /* 0x000ea20000300800 */
[----:B----4-:R-:W-:-:S03]  /*4c000*/  @!P0 IMAD.MOV.U32 R3, RZ, RZ, R25 ;  /* 0x000000ffff038224 */ /* 0x010fc600078e0019 */
[----:B------:R-:W4:Y:S04]  /*4c010*/  LDL.LU R27, [R1+0x948] ;  /* 0x00094800011b7983 */ /* 0x000f280000300800 */
[----:B------:R-:W4:Y:S04]  /*4c020*/  LDL.LU R25, [R1+0x944] ;  /* 0x0009440001197983 */ /* 0x000f280000300800 */
[----:B------:R-:W4:Y:S01]  /*4c030*/  LDL R36, [R1+0x9c8] ;  /* 0x0009c80001247983 */ /* 0x000f220000100800 */
[----:B------:R-:W-:Y:S02]  /*4c040*/  PRMT R161, RZ, 0x7610, R161 ;  /* 0x00007610ffa17816 */ /* 0x000fe400000000a1 */
[----:B------:R-:W-:-:S04]  /*4c050*/  PRMT R160, RZ, 0x7610, R160 ;  /* 0x00007610ffa07816 */ /* 0x000fc800000000a0 */
[----:B------:R0:W4:Y:S01]  /*4c060*/  @!P0 LDG.E.U8 R161, desc[UR6][R2.64] ;  /* 0x0000000602a18981 */ /* 0x000122000c1e1100 */
[----:B------:R-:W-:Y:S01]  /*4c070*/  PRMT R159, RZ, 0x7610, R159 ;  /* 0x00007610ff9f7816 */ /* 0x000fe2000000009f */
[----:B0-----:R-:W-:Y:S02]  /*4c080*/  @!P0 IMAD.MOV.U32 R3, RZ, RZ, R35 ;  /* 0x000000ffff038224 */ /* 0x001fe400078e0023 */
[----:B------:R-:W4:Y:S01]  /*4c090*/  LDL R35, [R1+0xbb4] ;  /* 0x000bb40001237983 */ /* 0x000f220000100800 */
[----:B------:R-:W-:-:S03]  /*4c0a0*/  @!P0 IMAD.MOV.U32 R2, RZ, RZ, R33 ;  /* 0x000000ffff028224 */ /* 0x000fc600078e0021 */
[----:B------:R-:W4:Y:S04]  /*4c0b0*/  LDL R33, [R1+0xbb8] ;  /* 0x000bb80001217983 */ /* 0x000f280000100800 */
[----:B------:R0:W4:Y:S02]  /*4c0c0*/  @!P0 LDG.E.U8 R160, desc[UR6][R2.64] ;  /* 0x0000000602a08981 */ /* 0x000124000c1e1100 */
[----:B0-----:R-:W-:Y:S01]  /*4c0d0*/  @!P0 IMAD.MOV.U32 R3, RZ, RZ, R31 ;  /* 0x000000ffff038224 */ /* 0x001fe200078e001f */
[----:B------:R-:W-:Y:S02]  /*4c0e0*/  PRMT R158, RZ, 0x7610, R158 ;  /* 0x00007610ff9e7816 */ /* 0x000fe4000000009e */
[----:B------:R-:W-:Y:S02]  /*4c0f0*/  PRMT R157, RZ, 0x7610, R157 ;  /* 0x00007610ff9d7816 */ /* 0x000fe4000000009d */
[----:B------:R-:W-:-:S02]  /*4c100*/  PRMT R156, RZ, 0x7610, R156 ;  /* 0x00007610ff9c7816 */ /* 0x000fc4000000009c */
[----:B------:R-:W-:Y:S02]  /*4c110*/  PRMT R155, RZ, 0x7610, R155 ;  /* 0x00007610ff9b7816 */ /* 0x000fe4000000009b */
[----:B------:R-:W-:Y:S01]  /*4c120*/  PRMT R154, RZ, 0x7610, R154 ;  /* 0x00007610ff9a7816 */ /* 0x000fe2000000009a */
[----:B------:R-:W4:Y:S01]  /*4c130*/  LDL R31, [R1+0xb3c] ;  /* 0x000b3c00011f7983 */ /* 0x000f220000100800 */
[----:B---3--:R-:W-:-:S03]  /*4c140*/  @!P0 IMAD.MOV.U32 R2, RZ, RZ, R26 ;  /* 0x000000ffff028224 */ /* 0x008fc600078e001a */
[----:B------:R-:W3:Y:S04]  /*4c150*/  LDL R26, [R1+0xb40] ;  /* 0x000b4000011a7983 */ /* 0x000ee80000100800 */
[----:B------:R2:W3:Y:S02]  /*4c160*/  @!P0 LDG.E.U8 R159, desc[UR6][R2.64] ;  /* 0x00000006029f8981 */ /* 0x0004e4000c1e1100 */
[----:B--2---:R-:W-:Y:S02]  /*4c170*/  @!P0 IMAD.MOV.U32 R3, RZ, RZ, R9 ;  /* 0x000000ffff038224 */ /* 0x004fe400078e0009 */
[----:B------:R-:W2:Y:S01]  /*4c180*/  LDL R9, [R1+0xb7c] ;  /* 0x000b7c0001097983 */ /* 0x000ea20000100800 */
[----:B------:R-:W-:-:S03]  /*4c190*/  @!P0 IMAD.MOV.U32 R2, RZ, RZ, R0 ;  /* 0x000000ffff028224 */ /* 0x000fc600078e0000 */
[----:B------:R-:W3:Y:S04]  /*4c1a0*/  LDL R0, [R1+0xb80] ;  /* 0x000b800001007983 */ /* 0x000ee80000100800 */
[----:B------:R4:W3:Y:S02]  /*4c1b0*/  @!P0 LDG.E.U8 R158, desc[UR6][R2.64] ;  /* 0x00000006029e8981 */ /* 0x0008e4000c1e1100 */
[----:B----4-:R-:W-:Y:S02]  /*4c1c0*/  @!P0 IMAD.MOV.U32 R2, RZ, RZ, R36 ;  /* 0x000000ffff028224 */ /* 0x010fe400078e0024 */
[----:B------:R-:W-:Y:S01]  /*4c1d0*/  @!P0 IMAD.MOV.U32 R3, RZ, RZ, R10 ;  /* 0x000000ffff038224 */ /* 0x000fe200078e000a */
[----:B------:R-:W-:Y:S01]  /*4c1e0*/  PRMT R153, RZ, 0x7610, R153 ;  /* 0x00007610ff997816 */ /* 0x000fe20000000099 */
[----:B------:R-:W4:Y:S04]  /*4c1f0*/  LDL R36, [R1+0xa7c] ;  /* 0x000a7c0001247983 */ /* 0x000f280000100800 */
[----:B------:R0:W4:Y:S02]  /*4c200*/  @!P0 LDG.E.U8 R157, desc[UR6][R2.64] ;  /* 0x00000006029d8981 */ /* 0x000124000c1e1100 */
[----:B0-----:R-:W-:-:S02]  /*4c210*/  @!P0 IMAD.MOV.U32 R2, RZ, RZ, R34 ;  /* 0x000000ffff028224 */ /* 0x001fc400078e0022 */
[----:B------:R-:W-:-:S05]  /*4c220*/  @!P0 IMAD.MOV.U32 R3, RZ, RZ, R189 ;  /* 0x000000ffff038224 */ /* 0x000fca00078e00bd */
[----:B------:R0:W4:Y:S02]  /*4c230*/  @!P0 LDG.E.U8 R156, desc[UR6][R2.64] ;  /* 0x00000006029c8981 */ /* 0x000124000c1e1100 */
[----:B0-----:R-:W-:Y:S02]  /*4c240*/  @!P0 IMAD.MOV.U32 R2, RZ, RZ, R27 ;  /* 0x000000ffff028224 */ /* 0x001fe400078e001b */
[----:B------:R-:W-:-:S05]  /*4c250*/  @!P0 IMAD.MOV.U32 R3, RZ, RZ, R25 ;  /* 0x000000ffff038224 */ /* 0x000fca00078e0019 */
[----:B------:R0:W4:Y:S02]  /*4c260*/  @!P0 LDG.E.U8 R155, desc[UR6][R2.64] ;  /* 0x00000006029b8981 */ /* 0x000124000c1e1100 */
[----:B0-----:R-:W-:Y:S02]  /*4c270*/  @!P0 IMAD.MOV.U32 R2, RZ, RZ, R33 ;  /* 0x000000ffff028224 */ /* 0x001fe400078e0021 */
[----:B------:R-:W-:Y:S01]  /*4c280*/  @!P0 IMAD.MOV.U32 R3, RZ, RZ, R35 ;  /* 0x000000ffff038224 */ /* 0x000fe200078e0023 */
[----:B------:R-:W-:Y:S01]  /*4c290*/  PRMT R152, RZ, 0x7610, R152 ;  /* 0x00007610ff987816 */ /* 0x000fe20000000098 */
[----:B------:R-:W4:Y:S04]  /*4c2a0*/  LDL R35, [R1+0xabc] ;  /* 0x000abc0001237983 */ /* 0x000f280000100800 */
[----:B------:R2:W4:Y:S04]  /*4c2b0*/  @!P0 LDG.E.U8 R154, desc[UR6][R2.64] ;  /* 0x00000006029a8981 */ /* 0x000528000c1e1100 */
[----:B------:R-:W4:Y:S01]  /*4c2c0*/  LDL R33, [R1+0xa80] ;  /* 0x000a800001217983 */ /* 0x000f220000100800 */
[----:B--2---:R-:W-:-:S03]  /*4c2d0*/  @!P0 IMAD.MOV.U32 R3, RZ, RZ, R9 ;  /* 0x000000ffff038224 */ /* 0x004fc600078e0009 */
[----:B------:R-:W2:Y:S01]  /*4c2e0*/  LDL R9, [R1+0xafc] ;  /* 0x000afc0001097983 */ /* 0x000ea20000100800 */
[----:B---3--:R-:W-:-:S03]  /*4c2f0*/  @!P0 IMAD.MOV.U32 R2, RZ, RZ, R0 ;  /* 0x000000ffff028224 */ /* 0x008fc600078e0000 */
[----:B------:R-:W3:Y:S04]  /*4c300*/  LDL R0, [R1+0xb00] ;  /* 0x000b000001007983 */ /* 0x000ee80000100800 */
[----:B------:R0:W4:Y:S02]  /*4c310*/  @!P0 LDG.E.U8 R153, desc[UR6][R2.64] ;  /* 0x0000000602998981 */ /* 0x000124000c1e1100 */
[----:B0-----:R-:W-:Y:S02]  /*4c320*/  @!P0 IMAD.MOV.U32 R2, RZ, RZ, R26 ;  /* 0x000000ffff028224 */ /* 0x001fe400078e001a */
[----:B------:R-:W4:Y:S01]  /*4c330*/  LDL R26, [R1+0xac0] ;  /* 0x000ac000011a7983 */ /* 0x000f220000100800 */
[----:B------:R-:W-:-:S05]  /*4c340*/  @!P0 IMAD.MOV.U32 R3, RZ, RZ, R31 ;  /* 0x000000ffff038224 */ /* 0x000fca00078e001f */
[----:B------:R2:W4:Y:S01]  /*4c350*/  @!P0 LDG.E.U8 R152, desc[UR6][R2.64] ;  /* 0x0000000602988981 */ /* 0x000522000c1e1100 */
[----:B------:R-:W-:Y:S02]  /*4c360*/  PRMT R23, RZ, 0x7610, R23 ;  /* 0x00007610ff177816 */ /* 0x000fe40000000017 */
[----:B------:R-:W-:Y:S01]  /*4c370*/  PRMT R22, RZ, 0x7610, R22 ;  /* 0x00007610ff167816 */ /* 0x000fe20000000016 */
[----:B--2---:R-:W-:Y:S02]  /*4c380*/  @!P0 IMAD.MOV.U32 R3, RZ, RZ, R9 ;  /* 0x000000ffff038224 */ /* 0x004fe400078e0009 */
[----:B------:R-:W2:Y:S01]  /*4c390*/  LDL R9, [R1+0xa3c] ;  /* 0x000a3c0001097983 */ /* 0x000ea20000100800 */
[----:B---3--:R-:W-:-:S03]  /*4c3a0*/  @!P0 IMAD.MOV.U32 R2, RZ, RZ, R0 ;  /* 0x000000ffff028224 */ /* 0x008fc600078e0000 */
[----:B------:R-:W3:Y:S01]  /*4c3b0*/  LDL R0, [R1+0xa40] ;  /* 0x000a400001007983 */ /* 0x000ee20000100800 */
[----:B------:R-:W-:-:S03]  /*4c3c0*/  IMAD.MOV.U32 R139, RZ, RZ, R8 ;  /* 0x000000ffff8b7224 */ /* 0x000fc600078e0008 */
[----:B------:R-:W3:Y:S04]  /*4c3d0*/  LDL.LU R31, [R1+0x9bc] ;  /* 0x0009bc00011f7983 */ /* 0x000ee80000300800 */
[----:B------:R4:W3:Y:S04]  /*4c3e0*/  @!P0 LDG.E.U8 R23, desc[UR6][R2.64] ;  /* 0x0000000602178981 */ /* 0x0008e8000c1e1100 */
[----:B------:R-:W3:Y:S01]  /*4c3f0*/  LDL.LU R8, [R1+0x97c] ;  /* 0x00097c0001087983 */ /* 0x000ee20000300800 */
[----:B----4-:R-:W-:Y:S02]  /*4c400*/  @!P0 IMAD.MOV.U32 R3, RZ, RZ, R35 ;  /* 0x000000ffff038224 */ /* 0x010fe400078e0023 */
[----:B------:R-:W-:Y:S01]  /*4c410*/  @!P0 IMAD.MOV.U32 R2, RZ, RZ, R26 ;  /* 0x000000ffff028224 */ /* 0x000fe200078e001a */
[----:B------:R-:W4:Y:S04]  /*4c420*/  LDL.LU R35, [R1+0x980] ;  /* 0x0009800001237983 */ /* 0x000f280000300800 */
[----:B------:R-:W4:Y:S01]  /*4c430*/  LDL.LU R26, [R1+0x940] ;  /* 0x00094000011a7983 */ /* 0x000f220000300800 */
[----:B------:R-:W-:-:S02]  /*4c440*/  PRMT R21, RZ, 0x7610, R21 ;  /* 0x00007610ff157816 */ /* 0x000fc40000000015 */
[----:B------:R-:W-:Y:S01]  /*4c450*/  PRMT R20, RZ, 0x7610, R20 ;  /* 0x00007610ff147816 */ /* 0x000fe20000000014 */
[----:B------:R0:W4:Y:S01]  /*4c460*/  @!P0 LDG.E.U8 R22, desc[UR6][R2.64] ;  /* 0x0000000602168981 */ /* 0x000122000c1e1100 */
[----:B------:R-:W-:-:S03]  /*4c470*/  PRMT R19, RZ, 0x7610, R19 ;  /* 0x00007610ff137816 */ /* 0x000fc60000000013 */
[----:B------:R-:W4:Y:S01]  /*4c480*/  LDL R58, [R1+0xb74] ;  /* 0x000b7400013a7983 */ /* 0x000f220000100800 */
[----:B0-----:R-:W-:-:S03]  /*4c490*/  @!P0 IMAD.MOV.U32 R3, RZ, RZ, R36 ;  /* 0x000000ffff038224 */ /* 0x001fc600078e0024 */
        /* <DEDUP_REMOVED lines=15> */
[----:B--2---:R-:W-:Y:S02]  /*4c590*/  @!P0 IMAD.MOV.U32 R2, RZ, RZ, R9 ;  /* 0x000000ffff028224 */ /* 0x004fe400078e0009 */
[----:B------:R-:W2:Y:S01]  /*4c5a0*/  LDL R9, [R1+0xb38] ;  /* 0x000b380001097983 */ /* 0x000ea20000100800 */
[----:B------:R-:W-:Y:S01]  /*4c5b0*/  @!P0 IMAD.MOV.U32 R3, RZ, RZ, R31 ;  /* 0x000000ffff038224 */ /* 0x000fe200078e001f */
[----:B------:R-:W-:-:S04]  /*4c5c0*/  PRMT R17, RZ, 0x7610, R17 ;  /* 0x00007610ff117816 */ /* 0x000fc80000000011 */
[----:B------:R0:W2:Y:S01]  /*4c5d0*/  @!P0 LDG.E.U8 R18, desc[UR6][R2.64] ;  /* 0x0000000602128981 */ /* 0x0000a2000c1e1100 */
[----:B------:R-:W-:Y:S01]  /*4c5e0*/  PRMT R16, RZ, 0x7610, R16 ;  /* 0x00007610ff107816 */ /* 0x000fe20000000010 */
[----:B0-----:R-:W-:Y:S02]  /*4c5f0*/  @!P0 IMAD.MOV.U32 R2, RZ, RZ, R35 ;  /* 0x000000ffff028224 */ /* 0x001fe400078e0023 */
[----:B------:R-:W-:-:S05]  /*4c600*/  @!P0 IMAD.MOV.U32 R3, RZ, RZ, R8 ;  /* 0x000000ffff038224 */ /* 0x000fca00078e0008 */
[----:B------:R0:W2:Y:S02]  /*4c610*/  @!P0 LDG.E.U8 R17, desc[UR6][R2.64] ;  /* 0x0000000602118981 */ /* 0x0000a4000c1e1100 */
[----:B0-----:R-:W-:Y:S02]  /*4c620*/  @!P0 IMAD.MOV.U32 R2, RZ, RZ, R26 ;  /* 0x000000ffff028224 */ /* 0x001fe400078e001a */
[----:B---3--:R-:W-:Y:S02]  /*4c630*/  @!P0 IMAD.MOV.U32 R3, RZ, RZ, R0 ;  /* 0x000000ffff038224 */ /* 0x008fe400078e0000 */
[----:B------:R-:W3:Y:S04]  /*4c640*/  LDL.LU R0, [R1+0x9b8] ;  /* 0x0009b80001007983 */ /* 0x000ee80000300800 */
[----:B------:R4:W3:Y:S04]  /*4c650*/  @!P0 LDG.E.U8 R16, desc[UR6][R2.64] ;  /* 0x0000000602108981 */ /* 0x0008e8000c1e1100 */
[----:B------:R-:W3:Y:S04]  /*4c660*/  LDL R133, [R1+0xaf4] ;  /* 0x000af40001857983 */ /* 0x000ee80000100800 */
[----:B------:R-:W3:Y:S04]  /*4c670*/  LDL R132, [R1+0xab4] ;  /* 0x000ab40001847983 */ /* 0x000ee80000100800 */
[----:B------:R-:W3:Y:S04]  /*4c680*/  LDL R131, [R1+0xab8] ;  /* 0x000ab80001837983 */ /* 0x000ee80000100800 */
[----:B------:R-:W3:Y:S04]  /*4c690*/  LDL R130, [R1+0xa74] ;  /* 0x000a740001827983 */ /* 0x000ee80000100800 */
[----:B------:R-:W3:Y:S01]  /*4c6a0*/  LDL R112, [R1+0xa78] ;  /* 0x000a780001707983 */ /* 0x000ee20000100800 */
[----:B------:R-:W-:-:S03]  /*4c6b0*/  PRMT R15, RZ, 0x7610, R15 ;  /* 0x00007610ff0f7816 */ /* 0x000fc6000000000f */
[----:B------:R-:W3:Y:S04]  /*4c6c0*/  LDL R94, [R1+0xa34] ;  /* 0x000a3400015e7983 */ /* 0x000ee80000100800 */
[----:B------:R-:W3:Y:S01]  /*4c6d0*/  LDL R76, [R1+0xa38] ;  /* 0x000a3800014c7983 */ /* 0x000ee20000100800 */
[----:B----4-:R-:W-:-:S03]  /*4c6e0*/  @!P0 IMAD.MOV.U32 R2, RZ, RZ, R36 ;  /* 0x000000ffff028224 */ /* 0x010fc600078e0024 */
[----:B------:R-:W4:Y:S01]  /*4c6f0*/  LDL R36, [R1+0xaf8] ;  /* 0x000af80001247983 */ /* 0x000f220000100800 */
[----:B------:R-:W-:-:S03]  /*4c700*/  @!P0 IMAD.MOV.U32 R3, RZ, RZ, R58 ;  /* 0x000000ffff038224 */ /* 0x000fc600078e003a */
[----:B------:R-:W4:Y:S04]  /*4c710*/  LDL R58, [R1+0x9f4] ;  /* 0x0009f400013a7983 */ /* 0x000f280000100800 */
[----:B------:R0:W4:Y:S02]  /*4c720*/  @!P0 LDG.E.U8 R15, desc[UR6][R2.64] ;  /* 0x00000006020f8981 */ /* 0x000124000c1e1100 */
[----:B0-----:R-:W-:Y:S02]  /*4c730*/  @!P0 IMAD.MOV.U32 R3, RZ, RZ, R33 ;  /* 0x000000ffff038224 */ /* 0x001fe400078e0021 */
[----:B--2---:R-:W-:Y:S02]  /*4c740*/  @!P0 IMAD.MOV.U32 R2, RZ, RZ, R9 ;  /* 0x000000ffff028224 */ /* 0x004fe400078e0009 */
[----:B------:R-:W2:Y:S04]  /*4c750*/  LDL R9, [R1+0x9f8] ;  /* 0x0009f80001097983 */ /* 0x000ea80000100800 */
[----:B------:R-:W2:Y:S01]  /*4c760*/  LDL.LU R33, [R1+0x9b4] ;  /* 0x0009b40001217983 */ /* 0x000ea20000300800 */
[----:B------:R-:W-:-:S02]  /*4c770*/  PRMT R14, RZ, 0x7610, R14 ;  /* 0x00007610ff0e7816 */ /* 0x000fc4000000000e */
[----:B------:R-:W-:-:S04]  /*4c780*/  PRMT R13, RZ, 0x7610, R13 ;  /* 0x00007610ff0d7816 */ /* 0x000fc8000000000d */
[----:B------:R3:W2:Y:S01]  /*4c790*/  @!P0 LDG.E.U8 R14, desc[UR6][R2.64] ;  /* 0x00000006020e8981 */ /* 0x0006a2000c1e1100 */
[----:B------:R-:W-:Y:S02]  /*4c7a0*/  PRMT R12, RZ, 0x7610, R12 ;  /* 0x00007610ff0c7816 */ /* 0x000fe4000000000c */
[----:B------:R-:W-:Y:S02]  /*4c7b0*/  PRMT R11, RZ, 0x7610, R11 ;  /* 0x00007610ff0b7816 */ /* 0x000fe4000000000b */
[----:B------:R-:W-:Y:S02]  /*4c7c0*/  PRMT R7, RZ, 0x7610, R7 ;  /* 0x00007610ff077816 */ /* 0x000fe40000000007 */
[----:B------:R-:W-:Y:S01]  /*4c7d0*/  PRMT R6, RZ, 0x7610, R6 ;  /* 0x00007610ff067816 */ /* 0x000fe20000000006 */
[----:B---3--:R-:W-:Y:S02]  /*4c7e0*/  @!P0 IMAD.MOV.U32 R3, RZ, RZ, R133 ;  /* 0x000000ffff038224 */ /* 0x008fe400078e0085 */
[----:B----4-:R-:W-:Y:S01]  /*4c7f0*/  @!P0 IMAD.MOV.U32 R2, RZ, RZ, R36 ;  /* 0x000000ffff028224 */ /* 0x010fe200078e0024 */
[----:B------:R-:W-:Y:S01]  /*4c800*/  PRMT R5, RZ, 0x7610, R5 ;  /* 0x00007610ff057816 */ /* 0x000fe20000000005 */
[----:B------:R-:W3:Y:S04]  /*4c810*/  LDL.LU R36, [R1+0x978] ;  /* 0x0009780001247983 */ /* 0x000ee80000300800 */
[----:B------:R0:W4:Y:S02]  /*4c820*/  @!P0 LDG.E.U8 R13, desc[UR6][R2.64] ;  /* 0x00000006020d8981 */ /* 0x000124000c1e1100 */
[----:B0-----:R-:W-:-:S02]  /*4c830*/  @!P0 IMAD.MOV.U32 R2, RZ, RZ, R131 ;  /* 0x000000ffff028224 */ /* 0x001fc400078e0083 */
[----:B------:R-:W-:-:S05]  /*4c840*/  @!P0 IMAD.MOV.U32 R3, RZ, RZ, R132 ;  /* 0x000000ffff038224 */ /* 0x000fca00078e0084 */
[----:B------:R0:W4:Y:S02]  /*4c850*/  @!P0 LDG.E.U8 R12, desc[UR6][R2.64] ;  /* 0x00000006020c8981 */ /* 0x000124000c1e1100 */
[----:B0-----:R-:W-:Y:S02]  /*4c860*/  @!P0 IMAD.MOV.U32 R2, RZ, RZ, R112 ;  /* 0x000000ffff028224 */ /* 0x001fe400078e0070 */
[----:B------:R-:W-:Y:S01]  /*4c870*/  @!P0 IMAD.MOV.U32 R3, RZ, RZ, R130 ;  /* 0x000000ffff038224 */ /* 0x000fe200078e0082 */
[----:B------:R-:W3:Y:S04]  /*4c880*/  LDL.LU R112, [R1+0x8b4] ;  /* 0x0008b40001707983 */ /* 0x000ee80000300800 */
[----:B------:R-:W4:Y:S04]  /*4c890*/  LDL.LU R130, [R1+0x8a0] ;  /* 0x0008a00001827983 */ /* 0x000f280000300800 */
[----:B------:R0:W4:Y:S02]  /*4c8a0*/  @!P0 LDG.E.U8 R11, desc[UR6][R2.64] ;  /* 0x00000006020b8981 */ /* 0x000124000c1e1100 */
[----:B0-----:R-:W-:-:S02]  /*4c8b0*/  @!P0 IMAD.MOV.U32 R2, RZ, RZ, R76 ;  /* 0x000000ffff028224 */ /* 0x001fc400078e004c */
[----:B------:R-:W-:-:S05]  /*4c8c0*/  @!P0 IMAD.MOV.U32 R3, RZ, RZ, R94 ;  /* 0x000000ffff038224 */ /* 0x000fca00078e005e */
[----:B------:R0:W4:Y:S02]  /*4c8d0*/  @!P0 LDG.E.U8 R7, desc[UR6][R2.64] ;  /* 0x0000000602078981 */ /* 0x000124000c1e1100 */
[----:B0-----:R-:W-:Y:S02]  /*4c8e0*/  @!P0 IMAD.MOV.U32 R3, RZ, RZ, R58 ;  /* 0x000000ffff038224 */ /* 0x001fe400078e003a */
[----:B--2---:R-:W-:-:S05]  /*4c8f0*/  @!P0 IMAD.MOV.U32 R2, RZ, RZ, R9 ;  /* 0x000000ffff028224 */ /* 0x004fca00078e0009 */
[----:B------:R0:W2:Y:S02]  /*4c900*/  @!P0 LDG.E.U8 R6, desc[UR6][R2.64] ;  /* 0x0000000602068981 */ /* 0x0000a4000c1e1100 */
[----:B0-----:R-:W-:Y:S02]  /*4c910*/  @!P0 IMAD.MOV.U32 R2, RZ, RZ, R0 ;  /* 0x000000ffff028224 */ /* 0x001fe400078e0000 */
[----:B------:R-:W-:-:S05]  /*4c920*/  @!P0 IMAD.MOV.U32 R3, RZ, RZ, R33 ;  /* 0x000000ffff038224 */ /* 0x000fca00078e0021 */
[----:B------:R0:W2:Y:S04]  /*4c930*/  @!P0 LDG.E.U8 R5, desc[UR6][R2.64] ;  /* 0x0000000602058981 */ /* 0x0000a8000c1e1100 */
[----:B------:R-:W0:Y:S04]  /*4c940*/  LDL R2, [R1+0x974] ;  /* 0x0009740001027983 */ /* 0x000e280000100800 */
[----:B------:R-:W2:Y:S04]  /*4c950*/  LDL.LU R58, [R1+0x88c] ;  /* 0x00088c00013a7983 */ /* 0x000ea80000300800 */
[----:B------:R-:W2:Y:S04]  /*4c960*/  LDL.LU R76, [R1+0x878] ;  /* 0x00087800014c7983 */ /* 0x000ea80000300800 */
[----:B------:R-:W2:Y:S04]  /*4c970*/  LDL.LU R94, [R1+0x864] ;  /* 0x00086400015e7983 */ /* 0x000ea80000300800 */
[----:B------:R-:W2:Y:S04]  /*4c980*/  LDL.LU R138, [R1+0x850] ;  /* 0x00085000018a7983 */ /* 0x000ea80000300800 */
[----:B------:R-:W2:Y:S01]  /*4c990*/  LDL.LU R137, [R1+0x83c] ;  /* 0x00083c0001897983 */ /* 0x000ea20000300800 */
[----:B------:R-:W1:Y:S01]  /*4c9a0*/  S2R R136, SR_TID.X ;  /* 0x0000000000887919 */ /* 0x000e620000002100 */
[----:B------:R-:W-:-:S02]  /*4c9b0*/  PRMT R4, RZ, 0x7610, R4 ;  /* 0x00007610ff047816 */ /* 0x000fc40000000004 */
[----:B------:R-:W2:Y:S04]  /*4c9c0*/  LDL.LU R9, [R1+0x828] ;  /* 0x0008280001097983 */ /* 0x000ea80000300800 */
[----:B------:R-:W2:Y:S04]  /*4c9d0*/  LDL.LU R131, [R1+0x7ec] ;  /* 0x0007ec0001837983 */ /* 0x000ea80000300800 */
[----:B------:R-:W2:Y:S04]  /*4c9e0*/  LDL.LU R133, [R1+0x7d8] ;  /* 0x0007d80001857983 */ /* 0x000ea80000300800 */
[----:B------:R-:W2:Y:S04]  /*4c9f0*/  LDL.LU R134, [R1+0x7c4] ;  /* 0x0007c40001867983 */ /* 0x000ea80000300800 */
[----:B------:R-:W2:Y:S01]  /*4ca00*/  LDL.LU R135, [R1+0x7b0] ;  /* 0x0007b00001877983 */ /* 0x000ea20000300800 */
[----:B-1----:R-:W-:-:S04]  /*4ca10*/  LOP3.LUT R136, R136, 0x7f, RZ, 0xc0, !PT ;  /* 0x0000007f88887812 */ /* 0x002fc800078ec0ff */
[----:B------:R-:W-:Y:S02]  /*4ca20*/  LOP3.LUT R132, R136, 0x30, RZ, 0x3c, !PT ;  /* 0x0000003088847812 */ /* 0x000fe400078e3cff */
[----:B------:R-:W2:Y:S04]  /*4ca30*/  LDL.LU R136, [R1+0x79c] ;  /* 0x00079c0001887983 */ /* 0x000ea80000300800 */
[----:B---3--:R1:W-:Y:S04]  /*4ca40*/  STS.U8 [R132+UR4+0x1d80], R112 ;  /* 0x001d807084007988 */ /* 0x0083e80008000004 */
[----:B----4-:R3:W-:Y:S01]  /*4ca50*/  STS.U8 [R132+UR4+0x2180], R130 ;  /* 0x0021808284007988 */ /* 0x0107e20008000004 */
[----:B0-----:R-:W-:-:S02]  /*4ca60*/  @!P0 IMAD.MOV.U32 R3, RZ, RZ, R2 ;  /* 0x000000ffff038224 */ /* 0x001fc400078e0002 */
[----:B------:R-:W-:Y:S01]  /*4ca70*/  @!P0 IMAD.MOV.U32 R2, RZ, RZ, R36 ;  /* 0x000000ffff028224 */ /* 0x000fe200078e0024 */
[----:B--2---:R0:W-:Y:S04]  /*4ca80*/  STS.U8 [R132+UR4+0x2580], R58 ;  /* 0x0025803a84007988 */ /* 0x0041e80008000004 */
[----:B------:R2:W4:Y:S04]  /*4ca90*/  @!P0 LDG.E.U8 R4, desc[UR6][R2.64] ;  /* 0x0000000602048981 */ /* 0x000528000c1e1100 */
[----:B------:R0:W-:Y:S04]  /*4caa0*/  STS.U8 [R132+UR4+0x2980], R76 ;  /* 0x0029804c84007988 */ /* 0x0001e80008000004 */
[----:B------:R0:W-:Y:S04]  /*4cab0*/  STS.U8 [R132+UR4+0x2d80], R94 ;  /* 0x002d805e84007988 */ /* 0x0001e80008000004 */
[----:B------:R0:W-:Y:S04]  /*4cac0*/  STS.U8 [R132+UR4+0x3180], R138 ;  /* 0x0031808a84007988 */ /* 0x0001e80008000004 */
[----:B------:R-:W2:Y:S04]  /*4cad0*/  LDL.LU R2, [R1+0x814] ;  /* 0x0008140001027983 */ /* 0x000ea80000300800 */
[----:B------:R-:W4:Y:S04]  /*4cae0*/  LDL.LU R3, [R1+0x800] ;  /* 0x0008000001037983 */ /* 0x000f280000300800 */
[----:B-1----:R-:W4:Y:S04]  /*4caf0*/  LDL.LU R112, [R1+0x21fc] ;  /* 0x0021fc0001707983 */ /* 0x002f280000300800 */
[----:B---3--:R-:W3:Y:S04]  /*4cb00*/  LDL.LU R130, [R1+0x21f8] ;  /* 0x0021f80001827983 */ /* 0x008ee80000300800 */
[----:B0-----:R-:W3:Y:S04]  /*4cb10*/  LDL.LU R58, [R1+0x21f4] ;  /* 0x0021f400013a7983 */ /* 0x001ee80000300800 */
[----:B------:R-:W3:Y:S04]  /*4cb20*/  LDL.LU R76, [R1+0x21f0] ;  /* 0x0021f000014c7983 */ /* 0x000ee80000300800 */
[----:B------:R-:W3:Y:S04]  /*4cb30*/  LDL.LU R94, [R1+0x21ec] ;  /* 0x0021ec00015e7983 */ /* 0x000ee80000300800 */
[----:B------:R-:W3:Y:S04]  /*4cb40*/  LDL.LU R138, [R1+0x21e8] ;  /* 0x0021e800018a7983 */ /* 0x000ee80000300800 */
[----:B------:R0:W-:Y:S04]  /*4cb50*/  STS.U8 [R132+UR4+0x3580], R137 ;  /* 0x0035808984007988 */ /* 0x0001e80008000004 */
[----:B0-----:R-:W3:Y:S04]  /*4cb60*/  LDL.LU R137, [R1+0x21e4] ;  /* 0x0021e40001897983 */ /* 0x001ee80000300800 */
[----:B------:R0:W-:Y:S04]  /*4cb70*/  STS.U8 [R132+UR4+0x3980], R9 ;  /* 0x0039800984007988 */ /* 0x0001e80008000004 */
[----:B0-----:R-:W3:Y:S04]  /*4cb80*/  LDL.LU R9, [R1+0x21e0] ;  /* 0x0021e00001097983 */ /* 0x001ee80000300800 */
[----:B--2---:R-:W-:Y:S04]  /*4cb90*/  STS.U8 [R132+UR4+0x3d80], R2 ;  /* 0x003d800284007988 */ /* 0x004fe80008000004 */
[----:B----4-:R-:W-:Y:S04]  /*4cba0*/  STS.U8 [R132+UR4+0x4180], R3 ;  /* 0x0041800384007988 */ /* 0x010fe80008000004 */
[----:B------:R-:W-:Y:S04]  /*4cbb0*/  STS.U8 [R132+UR4+0x4580], R131 ;  /* 0x0045808384007988 */ /* 0x000fe80008000004 */
[----:B------:R0:W-:Y:S04]  /*4cbc0*/  STS.U8 [R132+UR4+0x4980], R133 ;  /* 0x0049808584007988 */ /* 0x0001e80008000004 */
[----:B------:R-:W-:Y:S04]  /*4cbd0*/  STS.U8 [R132+UR4+0x4d80], R134 ;  /* 0x004d808684007988 */ /* 0x000fe80008000004 */
[----:B------:R1:W-:Y:S04]  /*4cbe0*/  STS.U8 [R132+UR4+0x5180], R135 ;  /* 0x0051808784007988 */ /* 0x0003e80008000004 */
[----:B------:R2:W-:Y:S04]  /*4cbf0*/  STS.U8 [R132+UR4+0x5580], R136 ;  /* 0x0055808884007988 */ /* 0x0005e80008000004 */
[----:B0-----:R-:W4:Y:S04]  /*4cc00*/  LDL.LU R133, [R1+0x924] ;  /* 0x0009240001857983 */ /* 0x001f280000300800 */
[----:B-1----:R-:W4:Y:S04]  /*4cc10*/  LDL.LU R135, [R1+0x914] ;  /* 0x0009140001877983 */ /* 0x002f280000300800 */
[----:B--2---:R-:W2:Y:S04]  /*4cc20*/  LDL.LU R136, [R1+0x904] ;  /* 0x0009040001887983 */ /* 0x004ea80000300800 */
[----:B---3--:R0:W-:Y:S04]  /*4cc30*/  STS.U8 [R132+UR4+0x5980], R137 ;  /* 0x0059808984007988 */ /* 0x0081e80008000004 */
[----:B0-----:R-:W3:Y:S04]  /*4cc40*/  LDL.LU R137, [R1+0x8f4] ;  /* 0x0008f40001897983 */ /* 0x001ee80000300800 */
[----:B------:R-:W-:Y:S01]  /*4cc50*/  STS.U8 [R132+UR4+0x5d80], R130 ;  /* 0x005d808284007988 */ /* 0x000fe20008000004 */
[----:B------:R-:W0:Y:S03]  /*4cc60*/  S2R R134, SR_TID.X ;  /* 0x0000000000867919 */ /* 0x000e260000002100 */
        /* <DEDUP_REMOVED lines=28> */
[----:B-1----:R-:W3:Y:S04]  /*4ce30*/  LDL.LU R119, [R1+0x8e4] ;  /* 0x0008e40001777983 */ /* 0x002ee80000300800 */
[----:B------:R-:W-:Y:S04]  /*4ce40*/  STS.U8 [R132+UR4+0xd180], R194 ;  /* 0x00d180c284007988 */ /* 0x000fe80008000004 */
[----:B------:R-:W3:Y:S04]  /*4ce50*/  LDL.LU R120, [R1+0x8d4] ;  /* 0x0008d40001787983 */ /* 0x000ee80000300800 */
[----:B------:R-:W-:Y:S04]  /*4ce60*/  STS.U8 [R132+UR4+0xd580], R188 ;  /* 0x00d580bc84007988 */ /* 0x000fe80008000004 */
[----:B------:R-:W3:Y:S04]  /*4ce70*/  LDL.LU R121, [R1+0x8c4] ;  /* 0x0008c40001797983 */ /* 0x000ee80000300800 */
[----:B------:R-:W-:Y:S04]  /*4ce80*/  STS.U8 [R132+UR4+0xd980], R185 ;  /* 0x00d980b984007988 */ /* 0x000fe80008000004 */
[----:B------:R-:W3:Y:S04]  /*4ce90*/  LDL.LU R122, [R1+0x8b0] ;  /* 0x0008b000017a7983 */ /* 0x000ee80000300800 */
[----:B------:R-:W-:Y:S01]  /*4cea0*/  STS.U8 [R132+UR4+0xdd80], R184 ;  /* 0x00dd80b884007988 */ /* 0x000fe20008000004 */
[----:B0-----:R-:W-:-:S03]  /*4ceb0*/  LOP3.LUT R134, R134, 0x7f, RZ, 0xc0, !PT ;  /* 0x0000007f86867812 */ /* 0x001fc600078ec0ff */
[----:B------:R-:W3:Y:S04]  /*4cec0*/  LDL.LU R123, [R1+0x89c] ;  /* 0x00089c00017b7983 */ /* 0x000ee80000300800 */
[----:B------:R-:W-:Y:S04]  /*4ced0*/  STS.U8 [R132+UR4+0xe180], R183 ;  /* 0x00e180b784007988 */ /* 0x000fe80008000004 */
[----:B------:R-:W3:Y:S04]  /*4cee0*/  LDL.LU R124, [R1+0x888] ;  /* 0x00088800017c7983 */ /* 0x000ee80000300800 */
[----:B------:R-:W-:Y:S04]  /*4cef0*/  STS.U8 [R132+UR4+0xe580], R182 ;  /* 0x00e580b684007988 */ /* 0x000fe80008000004 */
[----:B------:R-:W3:Y:S04]  /*4cf00*/  LDL.LU R125, [R1+0x874] ;  /* 0x00087400017d7983 */ /* 0x000ee80000300800 */
[----:B------:R-:W-:Y:S04]  /*4cf10*/  STS.U8 [R132+UR4+0xe980], R181 ;  /* 0x00e980b584007988 */ /* 0x000fe80008000004 */
[----:B------:R-:W3:Y:S04]  /*4cf20*/  LDL.LU R126, [R1+0x860] ;  /* 0x00086000017e7983 */ /* 0x000ee80000300800 */
[----:B------:R-:W-:Y:S01]  /*4cf30*/  STS.U8 [R132+UR4+0xed80], R180 ;  /* 0x00ed80b484007988 */ /* 0x000fe20008000004 */
[----:B------:R-:W-:-:S03]  /*4cf40*/  LOP3.LUT R3, R134, 0x40, RZ, 0x3c, !PT ;  /* 0x0000004086037812 */ /* 0x000fc600078e3cff */
        /* <DEDUP_REMOVED lines=8> */
[----:B------:R-:W3:Y:S04]  /*4cfd0*/  LDL.LU R131, [R1+0x7fc] ;  /* 0x0007fc0001837983 */ /* 0x000ee80000300800 */
[----:B0-----:R-:W3:Y:S04]  /*4cfe0*/  LDL.LU R132, [R1+0x7e8] ;  /* 0x0007e80001847983 */ /* 0x001ee80000300800 */
[----:B----4-:R0:W-:Y:S04]  /*4cff0*/  STS.U8 [R3+UR4+0x200], R133 ;  /* 0x0002008503007988 */ /* 0x0101e80008000004 */
[----:B------:R1:W-:Y:S04]  /*4d000*/  STS.U8 [R3+UR4+0x600], R135 ;  /* 0x0006008703007988 */ /* 0x0003e80008000004 */
[----:B--2---:R2:W-:Y:S04]  /*4d010*/  STS.U8 [R3+UR4+0xa00], R136 ;  /* 0x000a008803007988 */ /* 0x0045e80008000004 */
[----:B0-----:R-:W4:Y:S04]  /*4d020*/  LDL.LU R133, [R1+0x7d4] ;  /* 0x0007d40001857983 */ /* 0x001f280000300800 */
[----:B-1----:R-:W4:Y:S04]  /*4d030*/  LDL.LU R135, [R1+0x7c0] ;  /* 0x0007c00001877983 */ /* 0x002f280000300800 */
[----:B--2---:R-:W2:Y:S04]  /*4d040*/  LDL.LU R136, [R1+0x7ac] ;  /* 0x0007ac0001887983 */ /* 0x004ea80000300800 */
[----:B---3--:R0:W-:Y:S04]  /*4d050*/  STS.U8 [R3+UR4+0xe00], R137 ;  /* 0x000e008903007988 */ /* 0x0081e80008000004 */
[----:B0-----:R-:W3:Y:S04]  /*4d060*/  LDL.LU R137, [R1+0x798] ;  /* 0x0007980001897983 */ /* 0x001ee80000300800 */
        /* <DEDUP_REMOVED lines=14> */
[----:B----4-:R-:W-:Y:S04]  /*4d150*/  STS.U8 [R3+UR4+0x4a00], R133 ;  /* 0x004a008503007988 */ /* 0x010fe80008000004 */
[----:B------:R0:W-:Y:S04]  /*4d160*/  STS.U8 [R3+UR4+0x4e00], R135 ;  /* 0x004e008703007988 */ /* 0x0001e80008000004 */
[----:B--2---:R1:W-:Y:S04]  /*4d170*/  STS.U8 [R3+UR4+0x5200], R136 ;  /* 0x0052008803007988 */ /* 0x0043e80008000004 */
[----:B0-----:R-:W2:Y:S04]  /*4d180*/  LDL.LU R135, [R1+0x920] ;  /* 0x0009200001877983 */ /* 0x001ea80000300800 */
[----:B-1----:R-:W4:Y:S04]  /*4d190*/  LDL.LU R136, [R1+0x910] ;  /* 0x0009100001887983 */ /* 0x002f280000300800 */
[----:B---3--:R0:W-:Y:S04]  /*4d1a0*/  STS.U8 [R3+UR4+0x5600], R137 ;  /* 0x0056008903007988 */ /* 0x0081e80008000004 */
[----:B------:R1:W-:Y:S04]  /*4d1b0*/  STS.U8 [R3+UR4+0x5a00], R138 ;  /* 0x005a008a03007988 */ /* 0x0003e80008000004 */
[----:B0-----:R-:W3:Y:S04]  /*4d1c0*/  LDL.LU R137, [R1+0x900] ;  /* 0x0009000001897983 */ /* 0x001ee80000300800 */
[----:B-1----:R-:W3:Y:S04]  /*4d1d0*/  LDL.LU R138, [R1+0x8f0] ;  /* 0x0008f000018a7983 */ /* 0x002ee80000300800 */
        /* <DEDUP_REMOVED lines=22> */
[----:B------:R1:W-:Y:S04]  /*4d340*/  STS.U8 [R3+UR4+0xb600], R228 ;  /* 0x00b600e403007988 */ /* 0x0003e80008000004 */
[----:B------:R-:W-:Y:S04]  /*4d350*/  STS.U8 [R3+UR4+0xba00], R223 ;  /* 0x00ba00df03007988 */ /* 0x000fe80008000004 */
[----:B------:R-:W-:Y:S04]  /*4d360*/  STS.U8 [R3+UR4+0xbe00], R218 ;  /* 0x00be00da03007988 */ /* 0x000fe80008000004 */
[----:B------:R1:W-:Y:S04]  /*4d370*/  STS.U8 [R3+UR4+0xc200], R213 ;  /* 0x00c200d503007988 */ /* 0x0003e80008000004 */
[----:B------:R-:W-:Y:S04]  /*4d380*/  STS.U8 [R3+UR4+0xc600], R208 ;  /* 0x00c600d003007988 */ /* 0x000fe80008000004 */
[----:B------:R-:W-:Y:S04]  /*4d390*/  STS.U8 [R3+UR4+0xca00], R203 ;  /* 0x00ca00cb03007988 */ /* 0x000fe80008000004 */
        /* <DEDUP_REMOVED lines=27> */
[----:B------:R-:W3:Y:S01]  /*4d550*/  LDL.LU R134, [R1+0x7e4] ;  /* 0x0007e40001867983 */ /* 0x000ee20000300800 */
        /* <DEDUP_REMOVED lines=17> */
[----:B0-----:R-:W-:Y:S02]  /*4d670*/  IMAD.MOV.U32 R248, RZ, RZ, R141 ;  /* 0x000000fffff87224 */ /* 0x001fe400078e008d */
[----:B------:R-:W-:-:S02]  /*4d680*/  IMAD.MOV.U32 R224, RZ, RZ, R142 ;  /* 0x000000ffffe07224 */ /* 0x000fc400078e008e */
[----:B------:R-:W-:Y:S02]  /*4d690*/  IMAD.MOV.U32 R214, RZ, RZ, R143 ;  /* 0x000000ffffd67224 */ /* 0x000fe400078e008f */
[----:B------:R-:W-:Y:S02]  /*4d6a0*/  IMAD.MOV.U32 R204, RZ, RZ, R144 ;  /* 0x000000ffffcc7224 */ /* 0x000fe400078e0090 */
[----:B------:R-:W-:Y:S02]  /*4d6b0*/  IMAD.MOV.U32 R199, RZ, RZ, R145 ;  /* 0x000000ffffc77224 */ /* 0x000fe400078e0091 */
[----:B------:R-:W-:Y:S02]  /*4d6c0*/  IMAD.MOV.U32 R188, RZ, RZ, R146 ;  /* 0x000000ffffbc7224 */ /* 0x000fe400078e0092 */
[----:B------:R-:W-:Y:S02]  /*4d6d0*/  IMAD.MOV.U32 R184, RZ, RZ, R147 ;  /* 0x000000ffffb87224 */ /* 0x000fe400078e0093 */
[----:B-1----:R-:W-:-:S02]  /*4d6e0*/  IMAD.MOV.U32 R228, RZ, RZ, R148 ;  /* 0x000000ffffe47224 */ /* 0x002fc400078e0094 */
[----:B------:R-:W-:Y:S02]  /*4d6f0*/  IMAD.MOV.U32 R233, RZ, RZ, R149 ;  /* 0x000000ffffe97224 */ /* 0x000fe400078e0095 */
[----:B------:R-:W-:Y:S02]  /*4d700*/  IMAD.MOV.U32 R238, RZ, RZ, R150 ;  /* 0x000000ffffee7224 */ /* 0x000fe400078e0096 */
[----:B------:R-:W-:Y:S01]  /*4d710*/  IMAD.MOV.U32 R243, RZ, RZ, R151 ;  /* 0x000000fffff37224 */ /* 0x000fe200078e0097 */
[----:B------:R-:W-:Y:S01]  /*4d720*/  UMOV UR8, UR28 ;  /* 0x0000001c00087c82 */ /* 0x000fe20008000000 */
[----:B------:R-:W-:Y:S01]  /*4d730*/  UMOV UR9, UR29 ;  /* 0x0000001d00097c82 */ /* 0x000fe20008000000 */
[----:B------:R-:W-:Y:S01]  /*4d740*/  UMOV UR32, UR12 ;  /* 0x0000000c00207c82 */ /* 0x000fe20008000000 */
[----:B------:R-:W-:Y:S01]  /*4d750*/  UMOV UR33, UR13 ;  /* 0x0000000d00217c82 */ /* 0x000fe20008000000 */
[----:B------:R-:W-:Y:S01]  /*4d760*/  UMOV UR36, UR16 ;  /* 0x0000001000247c82 */ /* 0x000fe20008000000 */
[----:B------:R-:W-:Y:S01]  /*4d770*/  UMOV UR37, UR17 ;  /* 0x0000001100257c82 */ /* 0x000fe20008000000 */
[----:B------:R-:W-:Y:S01]  /*4d780*/  UMOV UR40, UR20 ;  /* 0x0000001400287c82 */ /* 0x000fe20008000000 */
[----:B------:R-:W-:Y:S01]  /*4d790*/  UMOV UR41, UR21 ;  /* 0x0000001500297c82 */ /* 0x000fe20008000000 */
[----:B------:R-:W0:Y:S01]  /*4d7a0*/  LDC R213, c[0x0][0x230] ;  /* 0x00008c00ffd57b82 */ /* 0x000e220000000800 */
[----:B--2---:R1:W-:Y:S04]  /*4d7b0*/  STS.U8 [R2+UR4+0x280], R135 ;  /* 0x0002808702007988 */ /* 0x0043e80008000004 */
[----:B----4-:R2:W-:Y:S04]  /*4d7c0*/  STS.U8 [R2+UR4+0x680], R136 ;  /* 0x0006808802007988 */ /* 0x0105e80008000004 */
[----:B-1----:R-:W4:Y:S04]  /*4d7d0*/  LDL.LU R135, [R1+0x7d0] ;  /* 0x0007d00001877983 */ /* 0x002f280000300800 */
[----:B--2---:R-:W2:Y:S04]  /*4d7e0*/  LDL.LU R136, [R1+0x7bc] ;  /* 0x0007bc0001887983 */ /* 0x004ea80000300800 */
[----:B---3--:R1:W-:Y:S04]  /*4d7f0*/  STS.U8 [R2+UR4+0xa80], R137 ;  /* 0x000a808902007988 */ /* 0x0083e80008000004 */
[----:B------:R3:W-:Y:S04]  /*4d800*/  STS.U8 [R2+UR4+0xe80], R138 ;  /* 0x000e808a02007988 */ /* 0x0007e80008000004 */
[----:B-1----:R-:W2:Y:S04]  /*4d810*/  LDL.LU R137, [R1+0x7a8] ;  /* 0x0007a80001897983 */ /* 0x002ea80000300800 */
[----:B---3--:R-:W3:Y:S04]  /*4d820*/  LDL.LU R138, [R1+0x794] ;  /* 0x00079400018a7983 */ /* 0x008ee80000300800 */
        /* <DEDUP_REMOVED lines=14> */
[----:B-1----:R-:W3:Y:S04]  /*4d910*/  LDL.LU R134, [R1+0x91c] ;  /* 0x00091c0001867983 */ /* 0x002ee80000300800 */
[----:B----4-:R-:W-:Y:S04]  /*4d920*/  STS.U8 [R2+UR4+0x4a80], R135 ;  /* 0x004a808702007988 */ /* 0x010fe80008000004 */
[----:B--2---:R1:W-:Y:S04]  /*4d930*/  STS.U8 [R2+UR4+0x4e80], R136 ;  /* 0x004e808802007988 */ /* 0x0043e80008000004 */
[----:B-1----:R-:W2:Y:S04]  /*4d940*/  LDL.LU R136, [R1+0x90c] ;  /* 0x00090c0001887983 */ /* 0x002ea80000300800 */
[----:B------:R1:W-:Y:S04]  /*4d950*/  STS.U8 [R2+UR4+0x5280], R137 ;  /* 0x0052808902007988 */ /* 0x0003e80008000004 */
[----:B---3--:R3:W-:Y:S04]  /*4d960*/  STS.U8 [R2+UR4+0x5680], R138 ;  /* 0x0056808a02007988 */ /* 0x0087e80008000004 */
[----:B-1----:R-:W4:Y:S04]  /*4d970*/  LDL.LU R137, [R1+0x8fc] ;  /* 0x0008fc0001897983 */ /* 0x002f280000300800 */
[----:B---3--:R-:W3:Y:S04]  /*4d980*/  LDL.LU R138, [R1+0x8ec] ;  /* 0x0008ec00018a7983 */ /* 0x008ee80000300800 */
[----:B------:R-:W-:Y:S04]  /*4d990*/  STS.U8 [R2+UR4+0x5a80], R94 ;  /* 0x005a805e02007988 */ /* 0x000fe80008000004 */
[----:B------:R-:W-:Y:S01]  /*4d9a0*/  STS.U8 [R2+UR4+0x5e80], R93 ;  /* 0x005e805d02007988 */ /* 0x000fe20008000004 */
[----:B------:R-:W1:Y:S03]  /*4d9b0*/  S2R R135, SR_TID.X ;  /* 0x0000000000877919 */ /* 0x000e660000002100 */
        /* <DEDUP_REMOVED lines=36> */
[----:B-1----:R-:W-:-:S03]  /*4dc00*/  LOP3.LUT R135, R135, 0x7f, RZ, 0xc0, !PT ;  /* 0x0000007f87877812 */ /* 0x002fc600078ec0ff */
        /* <DEDUP_REMOVED lines=20> */
[----:B-1----:R-:W3:Y:S04]  /*4dd50*/  LDL.LU R134, [R1+0x7cc] ;  /* 0x0007cc0001867983 */ /* 0x002ee80000300800 */
[----:B--2---:R1:W-:Y:S04]  /*4dd60*/  STS.U8 [R3+UR4+0x700], R136 ;  /* 0x0007008803007988 */ /* 0x0043e80008000004 */
[----:B-1----:R-:W2:Y:S04]  /*4dd70*/  LDL.LU R136, [R1+0x7b8] ;  /* 0x0007b80001887983 */ /* 0x002ea80000300800 */
[----:B----4-:R1:W-:Y:S04]  /*4dd80*/  STS.U8 [R3+UR4+0xb00], R137 ;  /* 0x000b008903007988 */ /* 0x0103e80008000004 */
[----:B---3--:R3:W-:Y:S04]  /*4dd90*/  STS.U8 [R3+UR4+0xf00], R138 ;  /* 0x000f008a03007988 */ /* 0x0087e80008000004 */
[----:B-1----:R-:W4:Y:S04]  /*4dda0*/  LDL.LU R137, [R1+0x7a4] ;  /* 0x0007a40001897983 */ /* 0x002f280000300800 */
        /* <DEDUP_REMOVED lines=79> */
[----:B------:R-:W3:Y:S04]  /*4e2a0*/  LDL.LU R135, [R1+0x7dc] ;  /* 0x0007dc0001877983 */ /* 0x000ee80000300800 */
        /* <DEDUP_REMOVED lines=21> */
[----:B--2---:R-:W-:Y:S04]  /*4e400*/  STS.U8 [R2+UR4+0x4b80], R136 ;  /* 0x004b808802007988 */ /* 0x004fe80008000004 */
[----:B----4-:R-:W-:Y:S04]  /*4e410*/  STS.U8 [R2+UR4+0x4f80], R137 ;  /* 0x004f808902007988 */ /* 0x010fe80008000004 */
[----:B---3--:R-:W-:Y:S04]  /*4e420*/  STS.U8 [R2+UR4+0x5380], R138 ;  /* 0x0053808a02007988 */ /* 0x008fe80008000004 */
[----:B------:R1:W-:Y:S04]  /*4e430*/  STS.U8 [R2+UR4+0x5780], R9 ;  /* 0x0057800902007988 */ /* 0x0003e80008000004 */
[----:B-1----:R-:W2:Y:S04]  /*4e440*/  LDL.LU R9, [R1+0x21dc] ;  /* 0x0021dc0001097983 */ /* 0x002ea80000300800 */
        /* <DEDUP_REMOVED lines=40> */
[----:B------:R-:W-:Y:S01]  /*4e6d0*/  STS.U8 [R2+UR4+0xfb80], R4 ;  /* 0x00fb800402007988 */ /* 0x000fe20008000004 */
[----:B------:R-:W-:-:S03]  /*4e6e0*/  IMAD.MOV.U32 R3, RZ, RZ, R25 ;  /* 0x000000ffff037224 */ /* 0x000fc600078e0019 */
[----:B--2---:R1:W-:Y:S01]  /*4e6f0*/  STS.U8 [R2+UR4+0xff80], R9 ;  /* 0x00ff800902007988 */ /* 0x0043e20008000004 */
[----:B------:R2:W-:Y:S06]  /*4e700*/  MEMBAR.ALL.CTA ;  /* 0x0000000000007992 */ /* 0x0005ec0000008000 */
[----:B--2---:R-:W2:Y:S04]  /*4e710*/  FENCE.VIEW.ASYNC.S ;  /* 0x00000000000073c6 */ /* 0x004ea80000000000 */
[----:B-1----:R-:W3:Y:S04]  /*4e720*/  LDL.LU R9, [R1+0x21d8] ;  /* 0x0021d80001097983 */ /* 0x002ee80000300800 */
[----:B------:R-:W4:Y:S04]  /*4e730*/  LDL.LU.64 R24, [R1] ;  /* 0x0000000001187983 */ /* 0x000f280000300a00 */
[----:B------:R-:W3:Y:S04]  /*4e740*/  LDL.LU.64 R26, [R1+0x8] ;  /* 0x00000800011a7983 */ /* 0x000ee80000300a00 */
[----:B------:R-:W4:Y:S04]  /*4e750*/  LDL.LU.64 R28, [R1+0x10] ;  /* 0x00001000011c7983 */ /* 0x000f280000300a00 */
[----:B------:R-:W3:Y:S04]  /*4e760*/  LDL.LU.64 R30, [R1+0x18] ;  /* 0x00001800011e7983 */ /* 0x000ee80000300a00 */
[----:B------:R-:W4:Y:S04]  /*4e770*/  LDL.LU.64 R32, [R1+0x20] ;  /* 0x0000200001207983 */ /* 0x000f280000300a00 */
[----:B------:R-:W3:Y:S01]  /*4e780*/  LDL.LU.64 R34, [R1+0x28] ;  /* 0x0000280001227983 */ /* 0x000ee20000300a00 */
[----:B------:R-:W-:-:S03]  /*4e790*/  IMAD.MOV.U32 R2, RZ, RZ, R39 ;  /* 0x000000ffff027224 */ /* 0x000fc600078e0027 */
[----:B------:R-:W4:Y:S04]  /*4e7a0*/  LDL.LU.64 R36, [R1+0x30] ;  /* 0x0000300001247983 */ /* 0x000f280000300a00 */
[----:B------:R-:W3:Y:S04]  /*4e7b0*/  LDL.LU.64 R38, [R1+0x38] ;  /* 0x0000380001267983 */ /* 0x000ee80000300a00 */
        /* <DEDUP_REMOVED lines=55> */
[----:B------:R-:W3:Y:S01]  /*4eb30*/  LDL.LU.64 R150, [R1+0x1f8] ;  /* 0x0001f80001967983 */ /* 0x000ee20000300a00 */
[----:B--2---:R-:W-:Y:S06]  /*4eb40*/  BAR.SYNC.DEFER_BLOCKING 0x0 ;  /* 0x0000000000007b1d */ /* 0x004fec0000010000 */
[----:B---3--:R-:W-:Y:S04]  /*4eb50*/  STL.64 [R1+0x21d0], R150 ;  /* 0x0021d09601007387 */ /* 0x008fe80000100a00 */
[----:B----4-:R-:W-:Y:S04]  /*4eb60*/  STL.64 [R1+0x21c8], R148 ;  /* 0x0021c89401007387 */ /* 0x010fe80000100a00 */
        /* <DEDUP_REMOVED lines=49> */
[----:B------:R1:W-:Y:S04]  /*4ee80*/  STL.64 [R1+0x2038], R48 ;  /* 0x0020383001007387 */ /* 0x0003e80000100a00 */
[----:B-1----:R-:W2:Y:S04]  /*4ee90*/  LDL.LU.64 R48, [R1+0x400] ;  /* 0x0004000001307983 */ /* 0x002ea80000300a00 */
[----:B------:R-:W2:Y:S04]  /*4eea0*/  LDL.LU.64 R50, [R1+0x408] ;  /* 0x0004080001327983 */ /* 0x000ea80000300a00 */
        /* <DEDUP_REMOVED lines=61> */
[----:B------:R-:W2:Y:S02]  /*4f280*/  LDL.LU.64 R174, [R1+0x5f8] ;  /* 0x0005f80001ae7983 */ /* 0x000ea40000300a00 */
[----:B--2---:R-:W-:-:S06]  /*4f290*/  WARPGROUP.ARRIVE ;  /* 0x00000000000079c5 */ /* 0x004fcc0000000000 */
[----:B------:R-:W-:Y:S03]  /*4f2a0*/  QGMMA.64x256x32.F32.E5M2.E5M2 R48, gdesc[UR28], R48, gsb0 ;  /* 0x03e000001c3079f3 */ /* 0x000fe60008003830 */
[----:B------:R-:W-:Y:S02]  /*4f2b0*/  WARPGROUP.DEPBAR.LE gsb0, 0x0 ;  /* 0x00008000000079c5 */ /* 0x000fe40000010000 */
[----:B------:R-:W-:-:S15]  /*4f2c0*/  WARPGROUP.ARRIVE ;  /* 0x00000000000079c5 */ /* 0x000fde0000000000 */
[----:B------:R-:W-:-:S08]  /*4f2d0*/  NOP ;  /* 0x0000000000007918 */ /* 0x000fd00000000000 */
[----:B------:R-:W-:Y:S03]  /*4f2e0*/  QGMMA.64x256x32.F32.E5M2.E5M2 R48, gdesc[UR12], R48, gsb0 ;  /* 0x03e000000c3079f3 */ /* 0x000fe60008003830 */
[----:B------:R-:W-:Y:S02]  /*4f2f0*/  WARPGROUP.DEPBAR.LE gsb0, 0x0 ;  /* 0x00008000000079c5 */ /* 0x000fe40000010000 */
[----:B------:R-:W-:-:S15]  /*4f300*/  WARPGROUP.ARRIVE ;  /* 0x00000000000079c5 */ /* 0x000fde0000000000 */
[----:B------:R-:W-:-:S08]  /*4f310*/  NOP ;  /* 0x0000000000007918 */ /* 0x000fd00000000000 */
[----:B------:R-:W-:Y:S01]  /*4f320*/  QGMMA.64x256x32.F32.E5M2.E5M2 R48, gdesc[UR16], R48, gsb0 ;  /* 0x03e00000103079f3 */ /* 0x000fe20008003830 */
        /* <DEDUP_REMOVED lines=11> */
[----:B------:R1:W-:Y:S01]  /*4f3e0*/  STL.64 [R1+0x1fd8], R24 ;  /* 0x001fd81801007387 */ /* 0x0003e20000100a00 */
[----:B------:R-:W-:-:S02]  /*4f3f0*/  WARPGROUP.DEPBAR.LE gsb0, 0x0 ;  /* 0x00008000000079c5 */ /* 0x000fc40000010000 */
[----:B------:R-:W-:-:S06]  /*4f400*/  WARPGROUP.ARRIVE ;  /* 0x00000000000079c5 */ /* 0x000fcc0000000000 */
[----:B------:R-:W-:Y:S03]  /*4f410*/  QGMMA.64x256x32.F32.E5M2.E5M2 R48, gdesc[UR20], R48, gsb0 ;  /* 0x03e00000143079f3 */ /* 0x000fe60008003830 */
[----:B------:R-:W-:Y:S02]  /*4f420*/  WARPGROUP.DEPBAR.LE gsb0, 0x0 ;  /* 0x00008000000079c5 */ /* 0x000fe40000010000 */
[----:B------:R2:W-:Y:S04]  /*4f430*/  STL.64 [R1+0x400], R48 ;  /* 0x0004003001007387 */ /* 0x0005e80000100a00 */
        /* <DEDUP_REMOVED lines=63> */
[----:B-1----:R-:W4:Y:S04]  /*4f830*/  LDL.LU.64 R24, [R1+0x200] ;  /* 0x0002000001187983 */ /* 0x002f280000300a00 */
[----:B------:R-:W4:Y:S04]  /*4f840*/  LDL.LU.64 R26, [R1+0x208] ;  /* 0x00020800011a7983 */ /* 0x000f280000300a00 */
        /* <DEDUP_REMOVED lines=10> */
[----:B--2---:R-:W2:Y:S04]  /*4f8f0*/  LDL.LU.64 R48, [R1+0x260] ;  /* 0x0002600001307983 */ /* 0x004ea80000300a00 */
[----:B---3--:R-:W2:Y:S04]  /*4f900*/  LDL.LU.64 R50, [R1+0x268] ;  /* 0x0002680001327983 */ /* 0x008ea80000300a00 */
[----:B----4-:R-:W2:Y:S04]  /*4f910*/  LDL.LU.64 R52, [R1+0x270] ;  /* 0x0002700001347983 */ /* 0x010ea80000300a00 */
[----:B0-----:R-:W2:Y:S04]  /*4f920*/  LDL.LU.64 R54, [R1+0x278] ;  /* 0x0002780001367983 */ /* 0x001ea80000300a00 */
        /* <DEDUP_REMOVED lines=62> */
[----:B------:R-:W-:Y:S02]  /*4fd10*/  VIADD R213, R213, 0x7f ;  /* 0x0000007fd5d57836 */ /* 0x000fe40000000000 */
[----:B------:R-:W-:Y:S02]  /*4fd20*/  IMAD.MOV.U32 R223, RZ, RZ, R228 ;  /* 0x000000ffffdf7224 */ /* 0x000fe400078e00e4 */
[----:B------:R-:W-:Y:S01]  /*4fd30*/  IMAD.MOV.U32 R228, RZ, RZ, R233 ;  /* 0x000000ffffe47224 */ /* 0x000fe200078e00e9 */
[----:B------:R-:W-:Y:S01]  /*4fd40*/  SHF.R.S32.HI R218, RZ, 0x1f, R213 ;  /* 0x0000001fffda7819 */ /* 0x000fe200000114d5 */
[----:B------:R-:W-:Y:S02]  /*4fd50*/  IMAD.MOV.U32 R233, RZ, RZ, R238 ;  /* 0x000000ffffe97224 */ /* 0x000fe400078e00ee */
[----:B------:R-:W-:Y:S01]  /*4fd60*/  IMAD.MOV.U32 R238, RZ, RZ, R243 ;  /* 0x000000ffffee7224 */ /* 0x000fe200078e00f3 */
[----:B------:R-:W-:Y:S01]  /*4fd70*/  LEA.HI R4, R218, R213, RZ, 0x7 ;  /* 0x000000d5da047211 */ /* 0x000fe200078f38ff */
[----:B------:R-:W-:-:S02]  /*4fd80*/  IMAD.MOV.U32 R243, RZ, RZ, R248 ;  /* 0x000000fffff37224 */ /* 0x000fc400078e00f8 */
[----:B------:R-:W-:Y:S02]  /*4fd90*/  IMAD.MOV.U32 R248, RZ, RZ, R176 ;  /* 0x000000fffff87224 */ /* 0x000fe400078e00b0 */
[----:B------:R-:W-:Y:S02]  /*4fda0*/  VIADD R223, R223, 0x1 ;  /* 0x00000001dfdf7836 */ /* 0x000fe40000000000 */
[----:B------:R-:W-:Y:S01]  /*4fdb0*/  IMAD.MOV.U32 R176, RZ, RZ, R177 ;  /* 0x000000ffffb07224 */ /* 0x000fe200078e00b1 */
[----:B------:R-:W-:Y:S01]  /*4fdc0*/  SHF.R.S32.HI R4, RZ, 0x7, R4 ;  /* 0x00000007ff047819 */ /* 0x000fe20000011404 */
[----:B------:R-:W-:Y:S02]  /*4fdd0*/  IMAD.MOV.U32 R177, RZ, RZ, R178 ;  /* 0x000000ffffb17224 */ /* 0x000fe400078e00b2 */
[----:B------:R-:W-:Y:S01]  /*4fde0*/  IMAD.MOV.U32 R178, RZ, RZ, R10 ;  /* 0x000000ffffb27224 */ /* 0x000fe200078e000a */
[----:B------:R-:W-:Y:S01]  /*4fdf0*/  ISETP.NE.U32.AND P0, PT, R223, R4, PT ;  /* 0x00000004df00720c */ /* 0x000fe20003f05070 */
[----:B------:R-:W-:-:S02]  /*4fe00*/  WARPGROUP.DEPBAR.LE gsb0, 0x0 ;  /* 0x00008000000079c5 */ /* 0x000fc40000010000 */
        /* <DEDUP_REMOVED lines=128> */
[----:B------:R-:W3:Y:S04]  /*50610*/  LDL.LU R10, [R1+0x1fd4] ;  /* 0x001fd400010a7983 */ /* 0x000ee80000300800 */
[----:B------:R0:W-:Y:S02]  /*50620*/  STL [R1+0x930], R223 ;  /* 0x000930df01007387 */ /* 0x0001e40000100800 */
[----:B0-----:R-:W-:-:S02]  /*50630*/  IMAD.MOV.U32 R223, RZ, RZ, R228 ;  /* 0x000000ffffdf7224 */ /* 0x001fc400078e00e4 */
        /* <DEDUP_REMOVED lines=23> */
[----:B------:R-:W0:Y:S02]  /*507b0*/  LDC R189, c[0x0][0x238] ;  /* 0x00008e00ffbd7b82 */ /* 0x000e240000000800 */
[----:B0-----:R-:W-:-:S05]  /*507c0*/  IMAD.SHL.U32 R189, R189, 0x80, RZ ;  /* 0x00000080bdbd7824 */ /* 0x001fca00078e00ff */
[----:B------:R-:W-:-:S05]  /*507d0*/  IADD3 R223, P3, R189, R223, RZ ;  /* 0x000000dfbddf7210 */ /* 0x000fca0007f7e0ff */
[----:B------:R0:W-:Y:S04]  /*507e0*/  STL [R1+0x110c], R223 ;  /* 0x00110cdf01007387 */ /* 0x0001e80000100800 */
[----:B0-----:R-:W4:Y:S02]  /*507f0*/  LDL.LU R223, [R1+0x1104] ;  /* 0x0011040001df7983 */ /* 0x001f240000300800 */
[----:B----4-:R-:W-:-:S05]  /*50800*/  IADD3 R223, P4, R189, R223, RZ ;  /* 0x000000dfbddf7210 */ /* 0x010fca0007f9e0ff */
[----:B------:R0:W-:Y:S04]  /*50810*/  STL [R1+0x1104], R223 ;  /* 0x001104df01007387 */ /* 0x0001e80000100800 */
[----:B0-----:R-:W4:Y:S02]  /*50820*/  LDL.LU R223, [R1+0x10fc] ;  /* 0x0010fc0001df7983 */ /* 0x001f240000300800 */
[----:B----4-:R-:W-:-:S05]  /*50830*/  IADD3 R223, P5, R189, R223, RZ ;  /* 0x000000dfbddf7210 */ /* 0x010fca0007fbe0ff */
[----:B------:R0:W-:Y:S04]  /*50840*/  STL [R1+0x10fc], R223 ;  /* 0x0010fcdf01007387 */ /* 0x0001e80000100800 */
[----:B0-----:R-:W4:Y:S01]  /*50850*/  LDL.LU R223, [R1+0x10f4] ;  /* 0x0010f40001df7983 */ /* 0x001f220000300800 */
[C---:B------:R-:W-:Y:S02]  /*50860*/  IADD3 R9, P1, R189.reuse, R9, RZ ;  /* 0x00000009bd097210 */ /* 0x040fe40007f3e0ff */
[----:B----4-:R-:W-:-:S05]  /*50870*/  IADD3 R223, P6, R189, R223, RZ ;  /* 0x000000dfbddf7210 */ /* 0x010fca0007fde0ff */
[----:B------:R-:W-:Y:S04]  /*50880*/  STL [R1+0x10f4], R223 ;  /* 0x0010f4df01007387 */ /* 0x000fe80000100800 */
[----:B------:R0:W-:Y:S04]  /*50890*/  STL [R1+0x10ec], R9 ;  /* 0x0010ec0901007387 */ /* 0x0001e80000100800 */
[----:B0-----:R-:W4:Y:S01]  /*508a0*/  LDL.LU R9, [R1+0x1fd0] ;  /* 0x001fd00001097983 */ /* 0x001f220000300800 */
        /* <DEDUP_REMOVED lines=25> */
[----:B---3--:R-:W-:Y:S02]  /*50a40*/  IADD3 R10, P2, R189, R10, RZ ;  /* 0x0000000abd0a7210 */ /* 0x008fe40007f5e0ff */
[----:B------:R-:W-:-:S05]  /*50a50*/  SHF.R.S32.HI R8, RZ, 0x1f, R189 ;  /* 0x0000001fff087819 */ /* 0x000fca00000114bd */
[----:B----4-:R-:W-:Y:S01]  /*50a60*/  IMAD.X R9, R8, 0x1, R9, P2 ;  /* 0x0000000108097824 */ /* 0x010fe200010e0609 */
[----:B------:R-:W-:-:S05]  /*50a70*/  IADD3 R223, P2, R189, R223, RZ ;  /* 0x000000dfbddf7210 */ /* 0x000fca0007f5e0ff */
[----:B------:R0:W-:Y:S04]  /*50a80*/  STL [R1+0x10e4], R223 ;  /* 0x0010e4df01007387 */ /* 0x0001e80000100800 */
[----:B0-----:R-:W3:Y:S02]  /*50a90*/  LDL.LU R223, [R1+0x1108] ;  /* 0x0011080001df7983 */ /* 0x001ee40000300800 */
[----:B---3--:R-:W-:-:S05]  /*50aa0*/  IMAD.X R223, R8, 0x1, R223, P3 ;  /* 0x0000000108df7824 */ /* 0x008fca00018e06df */
[----:B------:R0:W-:Y:S04]  /*50ab0*/  STL [R1+0x1108], R223 ;  /* 0x001108df01007387 */ /* 0x0001e80000100800 */
[----:B0-----:R-:W3:Y:S02]  /*50ac0*/  LDL.LU R223, [R1+0x10dc] ;  /* 0x0010dc0001df7983 */ /* 0x001ee40000300800 */
[----:B---3--:R-:W-:-:S05]  /*50ad0*/  IADD3 R223, P3, R189, R223, RZ ;  /* 0x000000dfbddf7210 */ /* 0x008fca0007f7e0ff */
        /* <DEDUP_REMOVED lines=725> */
[----:B---3--:R-:W-:-:S05]  /*53830*/  IADD3 R223, P4, R223, UR5, RZ ;  /* 0x00000005dfdf7c10 */ /* 0x008fca000ff9e0ff */
        /* <DEDUP_REMOVED lines=32> */
[----:B---3--:R-:W-:-:S05]  /*53a40*/  IADD3.X R223, R223, UR44, RZ, P4, !PT ;  /* 0x0000002cdfdf7c10 */ /* 0x008fca000a7fe4ff */
        /* <DEDUP_REMOVED lines=426> */
[----:B------:R0:W-:Y:S02]  /*554f0*/  STL [R1+0x1b0c], R223 ;  /* 0x001b0cdf01007387 */ /* 0x0001e40000100800 */
[----:B0-----:R-:W-:Y:S02]  /*55500*/  IMAD.MOV.U32 R223, RZ, RZ, R228 ;  /* 0x000000ffffdf7224 */ /* 0x001fe400078e00e4 */
        /* <DEDUP_REMOVED lines=21> */
[----:B------:R-:W-:Y:S01]  /*55660*/  IADD3 R223, P3, R223, UR5, RZ ;  /* 0x00000005dfdf7c10 */ /* 0x000fe2000ff7e0ff */
[----:B------:R-:W-:-:S02]  /*55670*/  IMAD.MOV.U32 R219, RZ, RZ, R224 ;  /* 0x000000ffffdb7224 */ /* 0x000fc400078e00e0 */
[----:B------:R-:W-:Y:S02]  /*55680*/  IMAD.MOV.U32 R224, RZ, RZ, R229 ;  /* 0x000000ffffe07224 */ /* 0x000fe400078e00e5 */
[----:B------:R-:W-:Y:S02]  /*55690*/  IMAD.MOV.U32 R229, RZ, RZ, R234 ;  /* 0x000000ffffe57224 */ /* 0x000fe400078e00ea */
[----:B------:R-:W3:Y:S04]  /*556a0*/  LDL.LU R234, [R1+0x974] ;  /* 0x0009740001ea7983 */ /* 0x000ee80000300800 */
[----:B------:R0:W-:Y:S04]  /*556b0*/  STL [R1+0x1ae0], R223 ;  /* 0x001ae0df01007387 */ /* 0x0001e80000100800 */
[----:B0-----:R-:W4:Y:S02]  /*556c0*/  LDL.LU R223, [R1+0x1b04] ;  /* 0x001b040001df7983 */ /* 0x001f240000300800 */
[----:B----4-:R-:W-:-:S05]  /*556d0*/  IADD3.X R223, R223, UR44, RZ, P4, !PT ;  /* 0x0000002cdfdf7c10 */ /* 0x010fca000a7fe4ff */
[----:B------:R0:W-:Y:S04]  /*556e0*/  STL [R1+0x1b04], R223 ;  /* 0x001b04df01007387 */ /* 0x0001e80000100800 */
[----:B0-----:R-:W4:Y:S02]  /*556f0*/  LDL.LU R223, [R1+0x1ad8] ;  /* 0x001ad80001df7983 */ /* 0x001f240000300800 */
[----:B----4-:R-:W-:-:S05]  /*55700*/  IADD3 R223, P4, R223, UR5, RZ ;  /* 0x00000005dfdf7c10 */ /* 0x010fca000ff9e0ff */
        /* <DEDUP_REMOVED lines=493> */
[----:B0-----:R-:W4:Y:S01]  /*575e0*/  LDL.LU R223, [R1+0x186c] ;  /* 0x00186c0001df7983 */ /* 0x001f220000300800 */
[----:B--2---:R-:W-:Y:S01]  /*575f0*/  WARPGROUP.ARRIVE ;  /* 0x00000000000079c5 */ /* 0x004fe20000000000 */
[----:B------:R-:W-:Y:S01]  /*57600*/  UMOV UR26, UR30 ;  /* 0x0000001e001a7c82 */ /* 0x000fe20008000000 */
[----:B------:R-:W-:-:S04]  /*57610*/  UMOV UR27, UR31 ;  /* 0x0000001f001b7c82 */ /* 0x000fc80008000000 */
[----:B------:R-:W-:Y:S01]  /*57620*/  QGMMA.64x256x32.F32.E5M2.E5M2 R24, gdesc[UR24], R24, gsb0 ;  /* 0x03e00000181879f3 */ /* 0x000fe20008003818 */
[----:B----4-:R-:W-:-:S05]  /*57630*/  IADD3.X R223, R223, UR44, RZ, P3, !PT ;  /* 0x0000002cdfdf7c10 */ /* 0x010fca0009ffe4ff */
[----:B------:R0:W-:Y:S04]  /*57640*/  STL [R1+0x186c], R223 ;  /* 0x00186cdf01007387 */ /* 0x0001e80000100800 */
[----:B0-----:R-:W2:Y:S01]  /*57650*/  LDL.LU R223, [R1+0x1840] ;  /* 0x0018400001df7983 */ /* 0x001ea20000300800 */
[----:B------:R-:W-:Y:S02]  /*57660*/  WARPGROUP.DEPBAR.LE gsb0, 0x0 ;  /* 0x00008000000079c5 */ /* 0x000fe40000010000 */
[----:B------:R-:W-:Y:S01]  /*57670*/  WARPGROUP.ARRIVE ;  /* 0x00000000000079c5 */ /* 0x000fe20000000000 */
[----:B------:R-:W-:Y:S01]  /*57680*/  UMOV UR58, UR14 ;  /* 0x0000000e003a7c82 */ /* 0x000fe20008000000 */
[----:B------:R-:W-:-:S13]  /*57690*/  UMOV UR59, UR15 ;  /* 0x0000000f003b7c82 */ /* 0x000fda0008000000 */
[----:B------:R-:W-:Y:S01]  /*576a0*/  QGMMA.64x256x32.F32.E5M2.E5M2 R24, gdesc[UR56], R24, gsb0 ;  /* 0x03e00000381879f3 */ /* 0x000fe20008003818 */
[----:B------:R-:W-:Y:S01]  /*576b0*/  UMOV UR54, UR18 ;  /* 0x0000001200367c82 */ /* 0x000fe20008000000 */
[----:B------:R-:W-:Y:S01]  /*576c0*/  UMOV UR55, UR19 ;  /* 0x0000001300377c82 */ /* 0x000fe20008000000 */
[----:B--2---:R-:W-:-:S05]  /*576d0*/  IADD3 R223, P3, R223, UR5, RZ ;  /* 0x00000005dfdf7c10 */ /* 0x004fca000ff7e0ff */
[----:B------:R0:W-:Y:S04]  /*576e0*/  STL [R1+0x1840], R223 ;  /* 0x001840df01007387 */ /* 0x0001e80000100800 */
[----:B0-----:R-:W2:Y:S01]  /*576f0*/  LDL.LU R223, [R1+0x1864] ;  /* 0x0018640001df7983 */ /* 0x001ea20000300800 */
[----:B------:R-:W-:Y:S02]  /*57700*/  WARPGROUP.DEPBAR.LE gsb0, 0x0 ;  /* 0x00008000000079c5 */ /* 0x000fe40000010000 */
[----:B------:R-:W-:-:S13]  /*57710*/  WARPGROUP.ARRIVE ;  /* 0x00000000000079c5 */ /* 0x000fda0000000000 */
[----:B------:R-:W-:Y:S01]  /*57720*/  QGMMA.64x256x32.F32.E5M2.E5M2 R24, gdesc[UR52], R24, gsb0 ;  /* 0x03e00000341879f3 */ /* 0x000fe20008003818 */
[----:B------:R-:W-:Y:S01]  /*57730*/  UMOV UR50, UR22 ;  /* 0x0000001600327c82 */ /* 0x000fe20008000000 */
[----:B------:R-:W-:Y:S01]  /*57740*/  UMOV UR51, UR23 ;  /* 0x0000001700337c82 */ /* 0x000fe20008000000 */
[----:B--2---:R-:W-:-:S05]  /*57750*/  IADD3.X R223, R223, UR44, RZ, P4, !PT ;  /* 0x0000002cdfdf7c10 */ /* 0x004fca000a7fe4ff */
[----:B------:R0:W-:Y:S04]  /*57760*/  STL [R1+0x1864], R223 ;  /* 0x001864df01007387 */ /* 0x0001e80000100800 */
[----:B0-----:R-:W2:Y:S01]  /*57770*/  LDL.LU R223, [R1+0x1838] ;  /* 0x0018380001df7983 */ /* 0x001ea20000300800 */
[----:B------:R-:W-:Y:S02]  /*57780*/  WARPGROUP.DEPBAR.LE gsb0, 0x0 ;  /* 0x00008000000079c5 */ /* 0x000fe40000010000 */
[----:B------:R-:W-:-:S13]  /*57790*/  WARPGROUP.ARRIVE ;  /* 0x00000000000079c5 */ /* 0x000fda0000000000 */
[----:B------:R-:W-:Y:S03]  /*577a0*/  QGMMA.64x256x32.F32.E5M2.E5M2 R24, gdesc[UR48], R24, gsb0 ;  /* 0x03e00000301879f3 */ /* 0x000fe60008003818 */
[----:B------:R-:W-:Y:S02]  /*577b0*/  WARPGROUP.DEPBAR.LE gsb0, 0x0 ;  /* 0x00008000000079c5 */ /* 0x000fe40000010000 */
[----:B--2---:R-:W-:-:S05]  /*577c0*/  IADD3 R223, P4, R223, UR5, RZ ;  /* 0x00000005dfdf7c10 */ /* 0x004fca000ff9e0ff */
[----:B------:R-:W-:Y:S04]  /*577d0*/  STL [R1+0x1838], R223 ;  /* 0x001838df01007387 */ /* 0x000fe80000100800 */
[----:B------:R-:W-:Y:S04]  /*577e0*/  STL.64 [R1], R24 ;  /* 0x0000001801007387 */ /* 0x000fe80000100a00 */
        /* <DEDUP_REMOVED lines=64> */
[----:B------:R-:W4:Y:S04]  /*57bf0*/  LDL.LU.64 R148, [R1+0x1fc0] ;  /* 0x001fc00001947983 */ /* 0x000f280000300a00 */
[----:B------:R-:W2:Y:S04]  /*57c00*/  LDL.LU.64 R146, [R1+0x1fb8] ;  /* 0x001fb80001927983 */ /* 0x000ea80000300a00 */
        /* <DEDUP_REMOVED lines=60> */
[----:B------:R-:W2:Y:S01]  /*57fd0*/  LDL.LU.64 R24, [R1+0x1dd0] ;  /* 0x001dd00001187983 */ /* 0x000ea20000300a00 */
        /* <DEDUP_REMOVED lines=24> */
[----:B---3--:R-:W-:-:S02]  /*58160*/  IMAD.MOV.U32 R229, RZ, RZ, R234 ;  /* 0x000000ffffe57224 */ /* 0x008fc400078e00ea */
[----:B------:R-:W-:Y:S01]  /*58170*/  IMAD.MOV.U32 R234, RZ, RZ, R239 ;  /* 0x000000ffffea7224 */ /* 0x000fe200078e00ef */
[----:B----4-:R-:W-:Y:S02]  /*58180*/  IADD3.X R125, R125, UR44, RZ, P5, !PT ;  /* 0x0000002c7d7d7c10 */ /* 0x010fe4000affe4ff */
[----:B--2---:R-:W-:Y:S02]  /*58190*/  IADD3 R126, P5, R126, UR5, RZ ;  /* 0x000000057e7e7c10 */ /* 0x004fe4000ffbe0ff */
[----:B------:R-:W-:Y:S02]  /*581a0*/  IADD3.X R127, R127, UR44, RZ, P6, !PT ;  /* 0x0000002c7f7f7c10 */ /* 0x000fe4000b7fe4ff */
[----:B------:R-:W-:Y:S01]  /*581b0*/  IADD3 R128, P6, R128, UR5, RZ ;  /* 0x0000000580807c10 */ /* 0x000fe2000ffde0ff */
[----:B------:R0:W-:Y:S01]  /*581c0*/  STL [R1+0x185c], R125 ;  /* 0x00185c7d01007387 */ /* 0x0001e20000100800 */
[----:B------:R-:W-:Y:S02]  /*581d0*/  IADD3.X R129, R129, UR44, RZ, P1, !PT ;  /* 0x0000002c81817c10 */ /* 0x000fe40008ffe4ff */
[----:B------:R-:W-:-:S02]  /*581e0*/  IADD3 R130, P1, R130, UR5, RZ ;  /* 0x0000000582827c10 */ /* 0x000fc4000ff3e0ff */
[----:B------:R-:W-:Y:S01]  /*581f0*/  IADD3.X R131, R131, UR44, RZ, P2, !PT ;  /* 0x0000002c83837c10 */ /* 0x000fe200097fe4ff */
[----:B0-----:R-:W2:Y:S04]  /*58200*/  LDL.LU R125, [R1+0x1dcc] ;  /* 0x001dcc00017d7983 */ /* 0x001ea80000300800 */
[----:B------:R0:W-:Y:S01]  /*58210*/  STL [R1+0x1830], R126 ;  /* 0x0018307e01007387 */ /* 0x0001e20000100800 */
[----:B------:R-:W-:Y:S02]  /*58220*/  IADD3 R132, P2, R132, UR5, RZ ;  /* 0x0000000584847c10 */ /* 0x000fe4000ff5e0ff */
[----:B------:R-:W-:Y:S01]  /*58230*/  IADD3.X R133, R133, UR44, RZ, P3, !PT ;  /* 0x0000002c85857c10 */ /* 0x000fe20009ffe4ff */
[----:B0-----:R-:W2:Y:S04]  /*58240*/  LDL.LU R126, [R1+0x1dc8] ;  /* 0x001dc800017e7983 */ /* 0x001ea80000300800 */
[----:B------:R0:W-:Y:S01]  /*58250*/  STL [R1+0x1854], R127 ;  /* 0x0018547f01007387 */ /* 0x0001e20000100800 */
[----:B------:R-:W-:-:S03]  /*58260*/  IADD3 R134, P3, R134, UR5, RZ ;  /* 0x0000000586867c10 */ /* 0x000fc6000ff7e0ff */
[----:B0-----:R-:W2:Y:S04]  /*58270*/  LDL.LU R127, [R1+0x1dc4] ;  /* 0x001dc400017f7983 */ /* 0x001ea80000300800 */
[----:B------:R0:W-:Y:S01]  /*58280*/  STL [R1+0x1828], R128 ;  /* 0x0018288001007387 */ /* 0x0001e20000100800 */
[----:B------:R-:W-:-:S03]  /*58290*/  IADD3.X R135, R135, UR44, RZ, P4, !PT ;  /* 0x0000002c87877c10 */ /* 0x000fc6000a7fe4ff */
        /* <DEDUP_REMOVED lines=52> */
[----:B------:R0:W-:Y:S04]  /*585e0*/  STL [R1+0x17e0], R146 ;  /* 0x0017e09201007387 */ /* 0x0001e80000100800 */
        /* <DEDUP_REMOVED lines=547> */
[----:B------:R-:W-:Y:S01]  /*5a820*/  IADD3.X R223, R223, UR44, RZ, P2, !PT ;  /* 0x0000002cdfdf7c10 */ /* 0x000fe200097fe4ff */
[----:B------:R-:W-:Y:S02]  /*5a830*/  IMAD.MOV.U32 R229, RZ, RZ, R234 ;  /* 0x000000ffffe57224 */ /* 0x000fe400078e00ea */
[----:B---3--:R-:W-:Y:S02]  /*5a840*/  IMAD.MOV.U32 R234, RZ, RZ, R239 ;  /* 0x000000ffffea7224 */ /* 0x008fe400078e00ef */
[----:B------:R-:W-:Y:S02]  /*5a850*/  IMAD.MOV.U32 R239, RZ, RZ, R244 ;  /* 0x000000ffffef7224 */ /* 0x000fe400078e00f4 */
[----:B------:R-:W3:Y:S04]  /*5a860*/  LDL.LU R244, [R1+0x964] ;  /* 0x0009640001f47983 */ /* 0x000ee80000300800 */
        /* <DEDUP_REMOVED lines=536> */
[----:B------:R-:W-:Y:S01]  /*5c9f0*/  IADD3 R223, P3, R223, UR5, RZ ;  /* 0x00000005dfdf7c10 */ /* 0x000fe2000ff7e0ff */
[----:B------:R-:W-:Y:S02]  /*5ca00*/  IMAD.MOV.U32 R234, RZ, RZ, R239 ;  /* 0x000000ffffea7224 */ /* 0x000fe400078e00ef */
[----:B---3--:R-:W-:Y:S02]  /*5ca10*/  IMAD.MOV.U32 R239, RZ, RZ, R244 ;  /* 0x000000ffffef7224 */ /* 0x008fe400078e00f4 */
        /* <DEDUP_REMOVED lines=539> */
[----:B------:R-:W-:Y:S01]  /*5ebd0*/  IADD3.X R223, R223, UR44, RZ, P5, !PT ;  /* 0x0000002cdfdf7c10 */ /* 0x000fe2000affe4ff */
[----:B------:R-:W-:Y:S02]  /*5ebe0*/  IMAD.MOV.U32 R239, RZ, RZ, R244 ;  /* 0x000000ffffef7224 */ /* 0x000fe400078e00f4 */
[----:B---3--:R-:W-:Y:S02]  /*5ebf0*/  IMAD.MOV.U32 R244, RZ, RZ, R249 ;  /* 0x000000fffff47224 */ /* 0x008fe400078e00f9 */
[----:B------:R-:W-:-:S02]  /*5ec00*/  IMAD.MOV.U32 R249, RZ, RZ, R2 ;  /* 0x000000fffff97224 */ /* 0x000fc400078e0002 */
        /* <DEDUP_REMOVED lines=372> */
[----:B----4-:R-:W-:Y:S02]  /*60350*/  IADD3.X R223, R223, UR44, RZ, P1, !PT ;  /* 0x0000002cdfdf7c10 */ /* 0x010fe40008ffe4ff */
[----:B------:R-:W-:-:S03]  /*60360*/  IADD3 R0, P1, R0, UR5, RZ ;  /* 0x0000000500007c10 */ /* 0x000fc6000ff3e0ff */
[----:B------:R-:W-:Y:S04]  /*60370*/  STL [R1+0x9e4], R223 ;  /* 0x0009e4df01007387 */ /* 0x000fe80000100800 */
[----:B------:R0:W-:Y:S04]  /*60380*/  STL [R1+0x9b8], R0 ;  /* 0x0009b80001007387 */ /* 0x0001e80000100800 */
[----:B0-----:R-:W4:Y:S04]  /*60390*/  LDL.LU R0, [R1+0x1d60] ;  /* 0x001d600001007983 */ /* 0x001f280000300800 */
[----:B------:R-:W2:Y:S02]  /*603a0*/  LDL.LU R223, [R1+0x9dc] ;  /* 0x0009dc0001df7983 */ /* 0x000ea40000300800 */
[----:B--2---:R-:W-:-:S05]  /*603b0*/  IADD3.X R223, R223, UR44, RZ, P2, !PT ;  /* 0x0000002cdfdf7c10 */ /* 0x004fca00097fe4ff */
[----:B------:R0:W-:Y:S04]  /*603c0*/  STL [R1+0x9dc], R223 ;  /* 0x0009dcdf01007387 */ /* 0x0001e80000100800 */
[----:B0-----:R-:W2:Y:S01]  /*603d0*/  LDL.LU R223, [R1+0x9b0] ;  /* 0x0009b00001df7983 */ /* 0x001ea20000300800 */
[----:B------:R-:W-:Y:S01]  /*603e0*/  WARPGROUP.ARRIVE ;  /* 0x00000000000079c5 */ /* 0x000fe20000000000 */
[----:B------:R-:W-:Y:S01]  /*603f0*/  UMOV UR8, UR24 ;  /* 0x0000001800087c82 */ /* 0x000fe20008000000 */
[----:B------:R-:W-:-:S04]  /*60400*/  UMOV UR9, UR25 ;  /* 0x0000001900097c82 */ /* 0x000fc80008000000 */
[----:B------:R-:W-:Y:S01]  /*60410*/  QGMMA.64x256x32.F32.E5M2.E5M2 R24, gdesc[UR8], R24, gsb0 ;  /* 0x03e00000081879f3 */ /* 0x000fe20008003818 */
[----:B--2---:R-:W-:-:S05]  /*60420*/  IADD3 R223, P2, R223, UR5, RZ ;  /* 0x00000005dfdf7c10 */ /* 0x004fca000ff5e0ff */
[----:B------:R0:W-:Y:S04]  /*60430*/  STL [R1+0x9b0], R223 ;  /* 0x0009b0df01007387 */ /* 0x0001e80000100800 */
[----:B0-----:R-:W2:Y:S01]  /*60440*/  LDL.LU R223, [R1+0x9d4] ;  /* 0x0009d40001df7983 */ /* 0x001ea20000300800 */
[----:B------:R-:W-:Y:S02]  /*60450*/  WARPGROUP.DEPBAR.LE gsb0, 0x0 ;  /* 0x00008000000079c5 */ /* 0x000fe40000010000 */
[----:B------:R-:W-:Y:S01]  /*60460*/  WARPGROUP.ARRIVE ;  /* 0x00000000000079c5 */ /* 0x000fe20000000000 */
[----:B------:R-:W-:Y:S01]  /*60470*/  UMOV UR32, UR56 ;  /* 0x0000003800207c82 */ /* 0x000fe20008000000 */
[----:B------:R-:W-:-:S13]  /*60480*/  UMOV UR33, UR57 ;  /* 0x0000003900217c82 */ /* 0x000fda0008000000 */
[----:B------:R-:W-:Y:S01]  /*60490*/  QGMMA.64x256x32.F32.E5M2.E5M2 R24, gdesc[UR32], R24, gsb0 ;  /* 0x03e00000201879f3 */ /* 0x000fe20008003818 */
[----:B--2---:R-:W-:-:S05]  /*604a0*/  IADD3.X R223, R223, UR44, RZ, P3, !PT ;  /* 0x0000002cdfdf7c10 */ /* 0x004fca0009ffe4ff */
[----:B------:R0:W-:Y:S04]  /*604b0*/  STL [R1+0x9d4], R223 ;  /* 0x0009d4df01007387 */ /* 0x0001e80000100800 */
[----:B0-----:R-:W2:Y:S01]  /*604c0*/  LDL.LU R223, [R1+0x9a8] ;  /* 0x0009a80001df7983 */ /* 0x001ea20000300800 */
[----:B----4-:R-:W-:Y:S01]  /*604d0*/  IADD3.X R0, R0, UR44, RZ, P4, !PT ;  /* 0x0000002c00007c10 */ /* 0x010fe2000a7fe4ff */
[----:B------:R-:W-:Y:S02]  /*604e0*/  WARPGROUP.DEPBAR.LE gsb0, 0x0 ;  /* 0x00008000000079c5 */ /* 0x000fe40000010000 */
[----:B------:R-:W-:Y:S01]  /*604f0*/  WARPGROUP.ARRIVE ;  /* 0x00000000000079c5 */ /* 0x000fe20000000000 */
[----:B------:R-:W-:Y:S01]  /*60500*/  UMOV UR36, UR52 ;  /* 0x0000003400247c82 */ /* 0x000fe20008000000 */
[----:B------:R-:W-:-:S12]  /*60510*/  UMOV UR37, UR53 ;  /* 0x0000003500257c82 */ /* 0x000fd80008000000 */
[----:B------:R-:W-:Y:S01]  /*60520*/  QGMMA.64x256x32.F32.E5M2.E5M2 R24, gdesc[UR36], R24, gsb0 ;  /* 0x03e00000241879f3 */ /* 0x000fe20008003818 */
[----:B------:R-:W-:Y:S01]  /*60530*/  UMOV UR40, UR48 ;  /* 0x0000003000287c82 */ /* 0x000fe20008000000 */
[----:B------:R-:W-:Y:S01]  /*60540*/  UMOV UR41, UR49 ;  /* 0x0000003100297c82 */ /* 0x000fe20008000000 */
[----:B--2---:R-:W-:-:S05]  /*60550*/  IADD3 R223, P3, R223, UR5, RZ ;  /* 0x00000005dfdf7c10 */ /* 0x004fca000ff7e0ff */
[----:B------:R-:W-:Y:S04]  /*60560*/  STL [R1+0x9a8], R223 ;  /* 0x0009a8df01007387 */ /* 0x000fe80000100800 */
[----:B------:R0:W-:Y:S04]  /*60570*/  STL [R1+0x9cc], R0 ;  /* 0x0009cc0001007387 */ /* 0x0001e80000100800 */
[----:B0-----:R-:W2:Y:S01]  /*60580*/  LDL.LU R0, [R1+0x1d5c] ;  /* 0x001d5c0001007983 */ /* 0x001ea20000300800 */
[----:B------:R-:W-:Y:S02]  /*60590*/  WARPGROUP.DEPBAR.LE gsb0, 0x0 ;  /* 0x00008000000079c5 */ /* 0x000fe40000010000 */
[----:B------:R-:W-:-:S09]  /*605a0*/  WARPGROUP.ARRIVE ;  /* 0x00000000000079c5 */ /* 0x000fd20000000000 */
[----:B------:R-:W-:Y:S01]  /*605b0*/  QGMMA.64x256x32.F32.E5M2.E5M2 R24, gdesc[UR40], R24, gsb0 ;  /* 0x03e00000281879f3 */ /* 0x000fe20008003818 */
[----:B------:R-:W-:Y:S02]  /*605c0*/  IADD3.X R228, R228, UR44, RZ, P5, !PT ;  /* 0x0000002ce4e47c10 */ /* 0x000fe4000affe4ff */
[----:B------:R-:W-:Y:S02]  /*605d0*/  IADD3 R233, P5, R233, UR5, RZ ;  /* 0x00000005e9e97c10 */ /* 0x000fe4000ffbe0ff */
[----:B------:R-:W-:Y:S02]  /*605e0*/  IADD3.X R238, R238, UR44, RZ, P6, !PT ;  /* 0x0000002ceeee7c10 */ /* 0x000fe4000b7fe4ff */
[----:B------:R-:W-:Y:S02]  /*605f0*/  IADD3 R243, P6, R243, UR5, RZ ;  /* 0x00000005f3f37c10 */ /* 0x000fe4000ffde0ff */
[----:B------:R-:W-:Y:S02]  /*60600*/  IADD3.X R248, R248, UR44, RZ, P1, !PT ;  /* 0x0000002cf8f87c10 */ /* 0x000fe40008ffe4ff */
[----:B------:R-:W-:-:S02]  /*60610*/  IADD3 R176, P1, R176, UR5, RZ ;  /* 0x00000005b0b07c10 */ /* 0x000fc4000ff3e0ff */
        /* <DEDUP_REMOVED lines=17> */
[----:B------:R-:W-:-:S02]  /*60730*/  IADD3.X R3, R3, UR44, RZ, P3, !PT ;  /* 0x0000002c03037c10 */ /* 0x000fc40009ffe4ff */
[----:B------:R-:W-:Y:S02]  /*60740*/  IADD3.X R249, R249, UR44, RZ, P1, !PT ;  /* 0x0000002cf9f97c10 */ /* 0x000fe40008ffe4ff */
[----:B---3--:R-:W-:Y:S02]  /*60750*/  IADD3.X R2, R2, UR44, RZ, P2, !PT ;  /* 0x0000002c02027c10 */ /* 0x008fe400097fe4ff */
[----:B--2---:R-:W-:-:S05]  /*60760*/  IADD3 R0, P4, R0, UR5, RZ ;  /* 0x0000000500007c10 */ /* 0x004fca000ff9e0ff */
[----:B------:R0:W-:Y:S01]  /*60770*/  STL [R1+0x9a0], R0 ;  /* 0x0009a00001007387 */ /* 0x0001e20000100800 */
[----:B------:R-:W-:Y:S02]  /*60780*/  IADD3.X R181, R181, UR44, RZ, P4, !PT ;  /* 0x0000002cb5b57c10 */ /* 0x000fe4000a7fe4ff */
[----:B------:R-:W-:Y:S01]  /*60790*/  IADD3 R182, P4, R182, UR5, RZ ;  /* 0x00000005b6b67c10 */ /* 0x000fe2000ff9e0ff */
[----:B0-----:R0:W5:Y:S04]  /*607a0*/  LDL.LU R0, [R1+0x1d58] ;  /* 0x001d580001007983 */ /* 0x0011680000300800 */
        /* <DEDUP_REMOVED lines=17> */
[----:B------:R-:W-:Y:S01]  /*608c0*/  STL [R1+0x958], R199 ;  /* 0x000958c701007387 */ /* 0x000fe20000100800 */
[----:B------:R-:W-:-:S03]  /*608d0*/  IADD3.X R224, R224, UR44, RZ, P4, !PT ;  /* 0x0000002ce0e07c10 */ /* 0x000fc6000a7fe4ff */
[----:B------:R-:W-:Y:S01]  /*608e0*/  STL [R1+0x97c], R204 ;  /* 0x00097ccc01007387 */ /* 0x000fe20000100800 */
[----:B------:R-:W-:-:S03]  /*608f0*/  IADD3 R229, P4, R229, UR5, RZ ;  /* 0x00000005e5e57c10 */ /* 0x000fc6000ff9e0ff */
        /* <DEDUP_REMOVED lines=10> */
[----:B------:R2:W-:Y:S01]  /*609a0*/  STL [R1+0x94c], R2 ;  /* 0x00094c0201007387 */ /* 0x0005e20000100800 */
[----:B------:R-:W-:-:S03]  /*609b0*/  WARPGROUP.DEPBAR.LE gsb0, 0x0 ;  /* 0x00008000000079c5 */ /* 0x000fc60000010000 */
[----:B-1----:R-:W3:Y:S04]  /*609c0*/  LDL.LU R3, [R1+0x934] ;  /* 0x0009340001037983 */ /* 0x002ee80000300800 */
[----:B--2---:R-:W2:Y:S01]  /*609d0*/  LDL.LU R2, [R1+0x93c] ;  /* 0x00093c0001027983 */ /* 0x004ea20000300800 */
[----:B---3--:R-:W-:Y:S02]  /*609e0*/  IADD3.X R3, R3, UR44, RZ, P5, !PT ;  /* 0x0000002c03037c10 */ /* 0x008fe4000affe4ff */
[----:B--2---:R-:W-:-:S03]  /*609f0*/  IADD3.X R2, R2, UR44, RZ, P4, !PT ;  /* 0x0000002c02027c10 */ /* 0x004fc6000a7fe4ff */
[----:B------:R0:W-:Y:S04]  /*60a00*/  STL [R1+0x934], R3 ;  /* 0x0009340301007387 */ /* 0x0001e80000100800 */
[----:B------:R0:W-:Y:S01]  /*60a10*/  STL [R1+0x93c], R2 ;  /* 0x00093c0201007387 */ /* 0x0001e20000100800 */
[----:B------:R-:W-:Y:S05]  /*60a20*/  @P0 BRA `(.L_x_2) ;  /* 0xfffffd7000f00947 */ /* 0x000fea000383ffff */
.L_x_1:
[----:B------:R-:W3:Y:S01]  /*60a30*/  LDL.LU R166, [R1+0x428] ;  /* 0x0004280001a67983 */ /* 0x000ee20000300800 */
[----:B------:R-:W-:Y:S01]  /*60a40*/  ULDC UR5, c[0x0][0x248] ;  /* 0x0000920000057ab9 */ /* 0x000fe20000000800 */
[----:B------:R-:W-:Y:S01]  /*60a50*/  MOV R9, UR7 ;  /* 0x0000000700097c02 */ /* 0x000fe20008000f00 */
[----:B------:R-:W-:Y:S01]  /*60a60*/  ULDC UR8, c[0x0][0x248] ;  /* 0x0000920000087ab9 */ /* 0x000fe20000000800 */
[----:B------:R-:W4:Y:S01]  /*60a70*/  LDL.LU R165, [R1+0x42c] ;  /* 0x00042c0001a57983 */ /* 0x000f220000300800 */
[----:B------:R-:W-:Y:S01]  /*60a80*/  ULDC.64 UR10, c[0x0][0x228] ;  /* 0x00008a00000a7ab9 */ /* 0x000fe20000000a00 */
[----:B------:R-:W-:Y:S01]  /*60a90*/  ULDC UR9, c[0x0][0x22c] ;  /* 0x00008b0000097ab9 */ /* 0x000fe20000000800 */
[----:B------:R-:W-:Y:S01]  /*60aa0*/  LOP3.LUT R8, R8, 0xfeffffff, RZ, 0xc0, !PT ;  /* 0xfeffffff08087812 */ /* 0x000fe200078ec0ff */
[----:B------:R-:W4:Y:S01]  /*60ab0*/  LDL.LU R164, [R1+0x438] ;  /* 0x0004380001a47983 */ /* 0x000f220000300800 */
[----:B------:R-:W-:Y:S01]  /*60ac0*/  ULDC UR13, c[0x0][0x248] ;  /* 0x00009200000d7ab9 */ /* 0x000fe20000000800 */
[----:B------:R-:W-:Y:S01]  /*60ad0*/  ULDC UR14, c[0x0][0x248] ;  /* 0x00009200000e7ab9 */ /* 0x000fe20000000800 */
[----:B------:R-:W-:Y:S01]  /*60ae0*/  ULDC UR15, c[0x0][0x248] ;  /* 0x00009200000f7ab9 */ /* 0x000fe20000000800 */
        /* <DEDUP_REMOVED lines=18> */
[C---:B-----5:R-:W-:Y:S01]  /*60c10*/  VIADD R174, R0.reuse, 0x1b9 ;  /* 0x000001b900ae7836 */ /* 0x060fe20000000000 */
[----:B------:R-:W-:Y:S01]  /*60c20*/  ULDC UR60, c[0x0][0x22c] ;  /* 0x00008b00003c7ab9 */ /* 0x000fe20000000800 */
[----:B------:R-:W4:Y:S01]  /*60c30*/  LDL.LU R158, [R1+0x468] ;  /* 0x00046800019e7983 */ /* 0x000f220000300800 */
[C---:B------:R-:W-:Y:S01]  /*60c40*/  VIADD R175, R0.reuse, 0x1ba ;  /* 0x000001ba00af7836 */ /* 0x040fe20000000000 */
[----:B------:R-:W-:Y:S01]  /*60c50*/  ULDC UR59, c[0x0][0x22c] ;  /* 0x00008b00003b7ab9 */ /* 0x000fe20000000800 */
[C---:B------:R-:W-:Y:S01]  /*60c60*/  VIADD R176, R0.reuse, 0x1bb ;  /* 0x000001bb00b07836 */ /* 0x040fe20000000000 */
        /* <DEDUP_REMOVED lines=64> */
[----:B------:R-:W3:Y:S01]  /*61070*/  LDL.LU R167, [R1+0x408] ;  /* 0x0004080001a77983 */ /* 0x000ee20000300800 */
        /* <DEDUP_REMOVED lines=15> */
[----:B------:R-:W-:Y:S01]  /*61170*/  STL [R1+0x1dbc], R244 ;  /* 0x001dbcf401007387 */ /* 0x000fe20000100800 */
        /* <DEDUP_REMOVED lines=31> */
[----:B------:R1:W-:Y:S01]  /*61370*/  STL [R1+0x1d5c], R252 ;  /* 0x001d5cfc01007387 */ /* 0x0003e20000100800 */
[C---:B------:R-:W-:Y:S01]  /*61380*/  VIADD R233, R0.reuse, 0x1f4 ;  /* 0x000001f400e97836 */ /* 0x040fe20000000000 */
[----:B------:R-:W-:Y:S01]  /*61390*/  ULDC UR30, c[0x0][0x22c] ;  /* 0x00008b00001e7ab9 */ /* 0x000fe20000000800 */
[C---:B------:R-:W-:Y:S01]  /*613a0*/  VIADD R234, R0.reuse, 0x1f5 ;  /* 0x000001f500ea7836 */ /* 0x040fe20000000000 */
[----:B------:R4:W-:Y:S01]  /*613b0*/  STL [R1+0x848], R9 ;  /* 0x0008480901007387 */ /* 0x0009e20000100800 */
[C---:B------:R-:W-:Y:S01]  /*613c0*/  VIADD R235, R0.reuse, 0x1f6 ;  /* 0x000001f600eb7836 */ /* 0x040fe20000000000 */
[----:B------:R-:W-:Y:S01]  /*613d0*/  ULDC UR29, c[0x0][0x22c] ;  /* 0x00008b00001d7ab9 */ /* 0x000fe20000000800 */
[C---:B------:R-:W-:Y:S01]  /*613e0*/  VIADD R236, R0.reuse, 0x1f7 ;  /* 0x000001f700ec7836 */ /* 0x040fe20000000000 */
[----:B------:R-:W-:Y:S01]  /*613f0*/  ULDC UR28, c[0x0][0x22c] ;  /* 0x00008b00001c7ab9 */ /* 0x000fe20000000800 */
[C---:B------:R-:W-:Y:S01]  /*61400*/  VIADD R237, R0.reuse, 0x1f8 ;  /* 0x000001f800ed7836 */ /* 0x040fe20000000000 */
[----:B-1----:R-:W-:Y:S01]  /*61410*/  MOV R252, UR6 ;  /* 0x0000000600fc7c02 */ /* 0x002fe20008000f00 */
[----:B------:R-:W-:Y:S01]  /*61420*/  ULDC UR6, c[0x0][0x22c] ;  /* 0x00008b0000067ab9 */ /* 0x000fe20000000800 */
[C---:B------:R-:W-:Y:S01]  /*61430*/  VIADD R238, R0.reuse, 0x1f9 ;  /* 0x000001f900ee7836 */ /* 0x040fe20000000000 */
[----:B------:R-:W-:Y:S01]  /*61440*/  ULDC UR27, c[0x0][0x22c] ;  /* 0x00008b00001b7ab9 */ /* 0x000fe20000000800 */
[----:B------:R-:W-:Y:S01]  /*61450*/  VIADD R239, R0, 0x1fa ;  /* 0x000001fa00ef7836 */ /* 0x000fe20000000000 */
[----:B------:R-:W-:Y:S01]  /*61460*/  STL [R1+0x1d64], R252 ;  /* 0x001d64fc01007387 */ /* 0x000fe20000100800 */
[----:B0-2---:R-:W-:Y:S01]  /*61470*/  LOP3.LUT R2, R2, 0x7fffffff, RZ, 0xc0, !PT ;  /* 0x7fffffff02027812 */ /* 0x005fe200078ec0ff */
[C---:B------:R-:W-:Y:S01]  /*61480*/  VIADD R240, R0.reuse, 0x1fb ;  /* 0x000001fb00f07836 */ /* 0x040fe20000000000 */
[----:B------:R-:W-:Y:S01]  /*61490*/  LOP3.LUT R3, R3, 0x7fffffff, RZ, 0xc0, !PT ;  /* 0x7fffffff03037812 */ /* 0x000fe200078ec0ff */
[----:B------:R-:W-:Y:S01]  /*614a0*/  VIADD R241, R0, 0x1fc ;  /* 0x000001fc00f17836 */ /* 0x000fe20000000000 */
[----:B------:R-:W-:Y:S01]  /*614b0*/  LOP3.LUT R4, R4, 0x7fffffff, RZ, 0xc0, !PT ;  /* 0x7fffffff04047812 */ /* 0x000fe200078ec0ff */
[C---:B------:R-:W-:Y:S01]  /*614c0*/  VIADD R242, R0.reuse, 0x1fd ;  /* 0x000001fd00f27836 */ /* 0x040fe20000000000 */
[----:B------:R-:W-:Y:S01]  /*614d0*/  LOP3.LUT R5, R5, 0x7fffffff, RZ, 0xc0, !PT ;  /* 0x7fffffff05057812 */ /* 0x000fe200078ec0ff */
[----:B------:R-:W-:Y:S01]  /*614e0*/  VIADD R243, R0, 0x1fe ;  /* 0x000001fe00f37836 */ /* 0x000fe20000000000 */
[----:B------:R-:W-:Y:S01]  /*614f0*/  LOP3.LUT R6, R6, 0x7fffffff, RZ, 0xc0, !PT ;  /* 0x7fffffff06067812 */ /* 0x000fe200078ec0ff */
[----:B------:R-:W-:Y:S01]  /*61500*/  ULDC UR26, c[0x0][0x22c] ;  /* 0x00008b00001a7ab9 */ /* 0x000fe20000000800 */
[----:B------:R-:W-:Y:S01]  /*61510*/  LOP3.LUT R7, R7, 0xffffffef, RZ, 0xc0, !PT ;  /* 0xffffffef07077812 */ /* 0x000fe200078ec0ff */
[----:B------:R-:W-:Y:S01]  /*61520*/  BAR.SYNC.DEFER_BLOCKING 0x0 ;  /* 0x0000000000007b1d */ /* 0x000fe20000010000 */
[----:B---3--:R-:W-:-:S02]  /*61530*/  IMAD.MOV.U32 R170, RZ, RZ, R167 ;  /* 0x000000ffffaa7224 */ /* 0x008fc400078e00a7 */
[----:B----4-:R-:W-:Y:S02]  /*61540*/  IMAD.MOV.U32 R169, RZ, RZ, R15 ;  /* 0x000000ffffa97224 */ /* 0x010fe400078e000f */
[----:B------:R-:W-:Y:S02]  /*61550*/  IMAD.MOV.U32 R171, RZ, RZ, R170 ;  /* 0x000000ffffab7224 */ /* 0x000fe400078e00aa */
[----:B------:R-:W-:Y:S02]  /*61560*/  IMAD.MOV.U32 R168, RZ, RZ, R13 ;  /* 0x000000ffffa87224 */ /* 0x000fe400078e000d */
[----:B------:R-:W-:Y:S02]  /*61570*/  IMAD R13, R0, UR5, RZ ;  /* 0x00000005000d7c24 */ /* 0x000fe4000f8e02ff */
[----:B------:R-:W-:Y:S02]  /*61580*/  IMAD.MOV.U32 R167, RZ, RZ, R11 ;  /* 0x000000ffffa77224 */ /* 0x000fe400078e000b */
[----:B------:R-:W-:-:S02]  /*61590*/  VIADD R15, R13, UR5 ;  /* 0x000000050d0f7c36 */ /* 0x000fc40008000000 */
[----:B------:R-:W-:Y:S02]  /*615a0*/  IMAD.MOV.U32 R170, RZ, RZ, R169 ;  /* 0x000000ffffaa7224 */ /* 0x000fe400078e00a9 */
[----:B------:R-:W-:Y:S02]  /*615b0*/  VIADD R11, R15, UR5 ;  /* 0x000000050f0b7c36 */ /* 0x000fe40008000000 */
[----:B------:R-:W-:Y:S02]  /*615c0*/  IMAD.MOV.U32 R169, RZ, RZ, R168 ;  /* 0x000000ffffa97224 */ /* 0x000fe400078e00a8 */
[----:B------:R-:W-:Y:S02]  /*615d0*/  VIADD R9, R11, UR5 ;  /* 0x000000050b097c36 */ /* 0x000fe40008000000 */
[----:B------:R-:W-:Y:S02]  /*615e0*/  IMAD.MOV.U32 R168, RZ, RZ, R167 ;  /* 0x000000ffffa87224 */ /* 0x000fe400078e00a7 */
[----:B------:R-:W-:Y:S01]  /*615f0*/  IMAD.MOV.U32 R167, RZ, RZ, R166 ;  /* 0x000000ffffa77224 */ /* 0x000fe200078e00a6 */
[----:B------:R0:W-:Y:S01]  /*61600*/  STL [R1+0x600], R9 ;  /* 0x0006000901007387 */ /* 0x0001e20000100800 */
[----:B------:R-:W-:-:S02]  /*61610*/  IMAD.MOV.U32 R166, RZ, RZ, R165 ;  /* 0x000000ffffa67224 */ /* 0x000fc400078e00a5 */
[----:B------:R-:W-:Y:S02]  /*61620*/  IMAD.MOV.U32 R165, RZ, RZ, R164 ;  /* 0x000000ffffa57224 */ /* 0x000fe400078e00a4 */
[----:B------:R-:W-:Y:S02]  /*61630*/  IMAD.MOV.U32 R164, RZ, RZ, R163 ;  /* 0x000000ffffa47224 */ /* 0x000fe400078e00a3 */
[----:B------:R-:W-:Y:S02]  /*61640*/  IMAD.MOV.U32 R163, RZ, RZ, R162 ;  /* 0x000000ffffa37224 */ /* 0x000fe400078e00a2 */
[----:B------:R-:W-:Y:S02]  /*61650*/  IMAD.MOV.U32 R162, RZ, RZ, R161 ;  /* 0x000000ffffa27224 */ /* 0x000fe400078e00a1 */
[----:B0-----:R-:W-:Y:S02]  /*61660*/  VIADD R9, R9, UR5 ;  /* 0x0000000509097c36 */ /* 0x001fe40008000000 */
[----:B------:R-:W-:-:S02]  /*61670*/  IMAD.MOV.U32 R161, RZ, RZ, R160 ;  /* 0x000000ffffa17224 */ /* 0x000fc400078e00a0 */
[----:B------:R-:W-:Y:S01]  /*61680*/  IMAD.MOV.U32 R160, RZ, RZ, R159 ;  /* 0x000000ffffa07224 */ /* 0x000fe200078e009f */
[----:B------:R0:W-:Y:S01]  /*61690*/  STL [R1+0x604], R9 ;  /* 0x0006040901007387 */ /* 0x0001e20000100800 */
[----:B------:R-:W-:Y:S02]  /*616a0*/  IMAD.MOV.U32 R159, RZ, RZ, R158 ;  /* 0x000000ffff9f7224 */ /* 0x000fe400078e009e */
[----:B------:R-:W-:Y:S02]  /*616b0*/  IMAD.MOV.U32 R158, RZ, RZ, R157 ;  /* 0x000000ffff9e7224 */ /* 0x000fe400078e009d */
[----:B------:R-:W-:Y:S02]  /*616c0*/  IMAD.MOV.U32 R157, RZ, RZ, R156 ;  /* 0x000000ffff9d7224 */ /* 0x000fe400078e009c */
[----:B------:R-:W-:Y:S02]  /*616d0*/  IMAD.MOV.U32 R156, RZ, RZ, R155 ;  /* 0x000000ffff9c7224 */ /* 0x000fe400078e009b */
[----:B------:R-:W-:-:S02]  /*616e0*/  IMAD.MOV.U32 R155, RZ, RZ, R154 ;  /* 0x000000ffff9b7224 */ /* 0x000fc400078e009a */
[----:B0-----:R-:W-:Y:S02]  /*616f0*/  VIADD R9, R9, UR5 ;  /* 0x0000000509097c36 */ /* 0x001fe40008000000 */
[----:B------:R-:W-:Y:S02]  /*61700*/  IMAD.MOV.U32 R154, RZ, RZ, R153 ;  /* 0x000000ffff9a7224 */ /* 0x000fe400078e0099 */
[----:B------:R-:W-:Y:S01]  /*61710*/  IMAD.MOV.U32 R153, RZ, RZ, R152 ;  /* 0x000000ffff997224 */ /* 0x000fe200078e0098 */
[----:B------:R0:W-:Y:S01]  /*61720*/  STL [R1+0x608], R9 ;  /* 0x0006080901007387 */ /* 0x0001e20000100800 */
[----:B------:R-:W-:Y:S02]  /*61730*/  IMAD.MOV.U32 R152, RZ, RZ, R23 ;  /* 0x000000ffff987224 */ /* 0x000fe400078e0017 */
[----:B------:R-:W-:Y:S02]  /*61740*/  IMAD.MOV.U32 R23, RZ, RZ, R22 ;  /* 0x000000ffff177224 */ /* 0x000fe400078e0016 */
[----:B------:R-:W-:-:S02]  /*61750*/  IMAD.MOV.U32 R22, RZ, RZ, R21 ;  /* 0x000000ffff167224 */ /* 0x000fc400078e0015 */
[----:B------:R-:W-:Y:S02]  /*61760*/  IMAD.MOV.U32 R21, RZ, RZ, R20 ;  /* 0x000000ffff157224 */ /* 0x000fe400078e0014 */
[----:B------:R-:W-:Y:S02]  /*61770*/  IMAD.MOV.U32 R20, RZ, RZ, R19 ;  /* 0x000000ffff147224 */ /* 0x000fe400078e0013 */
[----:B0-----:R-:W-:Y:S02]  /*61780*/  VIADD R9, R9, UR5 ;  /* 0x0000000509097c36 */ /* 0x001fe40008000000 */
[----:B------:R-:W-:Y:S02]  /*61790*/  IMAD.MOV.U32 R19, RZ, RZ, R18 ;  /* 0x000000ffff137224 */ /* 0x000fe400078e0012 */
[----:B------:R-:W-:Y:S01]  /*617a0*/  IMAD.MOV.U32 R18, RZ, RZ, R17 ;  /* 0x000000ffff127224 */ /* 0x000fe200078e0011 */
[----:B------:R0:W-:Y:S01]  /*617b0*/  STL [R1+0x60c], R9 ;  /* 0x00060c0901007387 */ /* 0x0001e20000100800 */
[----:B------:R-:W-:-:S02]  /*617c0*/  IMAD.MOV.U32 R17, RZ, RZ, R16 ;  /* 0x000000ffff117224 */ /* 0x000fc400078e0010 */
[----:B------:R-:W-:Y:S02]  /*617d0*/  IMAD.MOV.U32 R16, RZ, RZ, R14 ;  /* 0x000000ffff107224 */ /* 0x000fe400078e000e */
[----:B------:R-:W-:Y:S02]  /*617e0*/  IMAD.MOV.U32 R14, RZ, RZ, R12 ;  /* 0x000000ffff0e7224 */ /* 0x000fe400078e000c */
[----:B0-----:R-:W-:-:S05]  /*617f0*/  VIADD R9, R9, UR5 ;  /* 0x0000000509097c36 */ /* 0x001fca0008000000 */
[----:B------:R0:W-:Y:S02]  /*61800*/  STL [R1+0x610], R9 ;  /* 0x0006100901007387 */ /* 0x0001e40000100800 */
        /* <DEDUP_REMOVED lines=14> */
[----:B0-----:R-:W-:Y:S01]  /*618f0*/  VIADD R9, R9, UR5 ;  /* 0x0000000509097c36 */ /* 0x001fe20008000000 */
[----:B------:R-:W-:-:S04]  /*61900*/  ULDC UR5, c[0x0][0x248] ;  /* 0x0000920000057ab9 */ /* 0x000fc80000000800 */
        /* <DEDUP_REMOVED lines=720> */
[----:B------:R0:W-:Y:S04]  /*64610*/  STL [R1+0xfec], R9 ;  /* 0x000fec0901007387 */ /* 0x0001e80000100800 */
[----:B------:R-:W2:Y:S04]  /*64620*/  LDL.LU R12, [R1+0x4ec] ;  /* 0x0004ec00010c7983 */ /* 0x000ea80000300800 */
[----:B------:R-:W3:Y:S01]  /*64630*/  LDL.LU R173, [R1+0x400] ;  /* 0x0004000001ad7983 */ /* 0x000ee20000300800 */
[----:B0-----:R-:W-:Y:S01]  /*64640*/  VIADD R9, R9, UR5 ;  /* 0x0000000509097c36 */ /* 0x001fe20008000000 */
[----:B------:R-:W-:-:S02]  /*64650*/  ULDC UR5, c[0x0][0x248] ;  /* 0x0000920000057ab9 */ /* 0x000fc40000000800 */
[----:B------:R-:W3:Y:S02]  /*64660*/  LDL.LU R172, [R1+0x404] ;  /* 0x0004040001ac7983 */ /* 0x000ee40000300800 */
[----:B---3--:R-:W-:Y:S01]  /*64670*/  F2FP.SATFINITE.E5M2.F32.PACK_AB_MERGE_C R10, R172, R173, RZ ;  /* 0x000000adac0a723e */ /* 0x008fe200048060ff */
        /* <DEDUP_REMOVED lines=28> */
[----:B------:R0:W-:Y:S01]  /*64840*/  STL [R1+0x840], R10 ;  /* 0x0008400a01007387 */ /* 0x0001e20000100800 */
[----:B------:R-:W-:-:S02]  /*64850*/  IMAD.MOV.U32 R16, RZ, RZ, R14 ;  /* 0x000000ffff107224 */ /* 0x000fc400078e000e */
[----:B--2---:R-:W-:Y:S02]  /*64860*/  IMAD.MOV.U32 R14, RZ, RZ, R12 ;  /* 0x000000ffff0e7224 */ /* 0x004fe400078e000c */
[----:B------:R-:W2:Y:S01]  /*64870*/  LDL.LU R12, [R1+0x4f8] ;  /* 0x0004f800010c7983 */ /* 0x000ea20000300800 */
[----:B0-----:R-:W-:Y:S01]  /*64880*/  F2FP.SATFINITE.E5M2.F32.PACK_AB_MERGE_C R10, R171, R172, RZ ;  /* 0x000000acab0a723e */ /* 0x001fe200048060ff */
        /* <DEDUP_REMOVED lines=25> */
[----:B------:R-:W-:Y:S01]  /*64a20*/  IMAD.MOV.U32 R18, RZ, RZ, R17 ;  /* 0x000000ffff127224 */ /* 0x000fe200078e0011 */
[----:B------:R-:W-:Y:S01]  /*64a30*/  STL [R1+0xff0], R9 ;  /* 0x000ff00901007387 */ /* 0x000fe20000100800 */
[----:B------:R-:W-:Y:S02]  /*64a40*/  IMAD.MOV.U32 R17, RZ, RZ, R16 ;  /* 0x000000ffff117224 */ /* 0x000fe400078e0010 */
[----:B------:R-:W-:Y:S01]  /*64a50*/  IMAD.MOV.U32 R16, RZ, RZ, R14 ;  /* 0x000000ffff107224 */ /* 0x000fe200078e000e */
[----:B------:R0:W-:Y:S01]  /*64a60*/  STL [R1+0x838], R10 ;  /* 0x0008380a01007387 */ /* 0x0001e20000100800 */
[----:B--2---:R-:W-:-:S03]  /*64a70*/  IMAD.MOV.U32 R14, RZ, RZ, R12 ;  /* 0x000000ffff0e7224 */ /* 0x004fc600078e000c */
[----:B------:R-:W2:Y:S04]  /*64a80*/  LDL.LU R12, [R1+0x4fc] ;  /* 0x0004fc00010c7983 */ /* 0x000ea80000300800 */
[----:B------:R-:W0:Y:S04]  /*64a90*/  LDL.LU R173, [R1+0x410] ;  /* 0x0004100001ad7983 */ /* 0x000e280000300800 */
[----:B------:R-:W0:Y:S02]  /*64aa0*/  LDL.LU R172, [R1+0x414] ;  /* 0x0004140001ac7983 */ /* 0x000e240000300800 */
[----:B0-----:R-:W-:Y:S01]  /*64ab0*/  F2FP.SATFINITE.E5M2.F32.PACK_AB_MERGE_C R10, R172, R173, RZ ;  /* 0x000000adac0a723e */ /* 0x001fe200048060ff */
        /* <DEDUP_REMOVED lines=28> */
[----:B------:R0:W-:Y:S01]  /*64c80*/  STL [R1+0x82c], R10 ;  /* 0x00082c0a01007387 */ /* 0x0001e20000100800 */
[----:B------:R-:W-:Y:S02]  /*64c90*/  IMAD.MOV.U32 R16, RZ, RZ, R14 ;  /* 0x000000ffff107224 */ /* 0x000fe400078e000e */
[----:B--2---:R-:W-:Y:S02]  /*64ca0*/  IMAD.MOV.U32 R14, RZ, RZ, R12 ;  /* 0x000000ffff0e7224 */ /* 0x004fe400078e000c */
[----:B------:R-:W2:Y:S01]  /*64cb0*/  LDL.LU R12, [R1+0x508] ;  /* 0x00050800010c7983 */ /* 0x000ea20000300800 */
        /* <DEDUP_REMOVED lines=23> */
[----:B------:R-:W-:Y:S01]  /*64e30*/  VIADD R9, R9, UR5 ;  /* 0x0000000509097c36 */ /* 0x000fe20008000000 */
[----:B------:R-:W-:Y:S01]  /*64e40*/  ULDC UR5, c[0x0][0x248] ;  /* 0x0000920000057ab9 */ /* 0x000fe20000000800 */
[----:B------:R-:W-:Y:S02]  /*64e50*/  IMAD.MOV.U32 R21, RZ, RZ, R20 ;  /* 0x000000ffff157224 */ /* 0x000fe400078e0014 */
[----:B------:R-:W-:-:S02]  /*64e60*/  IMAD.MOV.U32 R20, RZ, RZ, R19 ;  /* 0x000000ffff147224 */ /* 0x000fc400078e0013 */
        /* <DEDUP_REMOVED lines=381> */
[----:B------:R0:W-:Y:S01]  /*66640*/  STL [R1+0x858], R10 ;  /* 0x0008580a01007387 */ /* 0x0001e20000100800 */
[----:B------:R-:W-:Y:S02]  /*66650*/  IMAD.MOV.U32 R152, RZ, RZ, R23 ;  /* 0x000000ffff987224 */ /* 0x000fe400078e0017 */
[----:B------:R-:W-:Y:S02]  /*66660*/  IMAD.MOV.U32 R23, RZ, RZ, R22 ;  /* 0x000000ffff177224 */ /* 0x000fe400078e0016 */
[----:B------:R-:W3:Y:S01]  /*66670*/  LDL.LU R22, [R1+0x538] ;  /* 0x0005380001167983 */ /* 0x000ee20000300800 */
[----:B0-----:R-:W-:Y:S01]  /*66680*/  F2FP.SATFINITE.E5M2.F32.PACK_AB_MERGE_C R10, R171, R172, RZ ;  /* 0x000000acab0a723e */ /* 0x001fe200048060ff */
        /* <DEDUP_REMOVED lines=14> */
[----:B------:R-:W-:Y:S01]  /*66770*/  VIADD R9, R9, UR5 ;  /* 0x0000000509097c36 */ /* 0x000fe20008000000 */
[----:B------:R-:W-:Y:S01]  /*66780*/  ULDC UR5, c[0x0][0x248] ;  /* 0x0000920000057ab9 */ /* 0x000fe20000000800 */
[----:B------:R-:W-:Y:S02]  /*66790*/  IMAD.MOV.U32 R157, RZ, RZ, R156 ;  /* 0x000000ffff9d7224 */ /* 0x000fe400078e009c */
[----:B------:R-:W-:Y:S02]  /*667a0*/  IMAD.MOV.U32 R156, RZ, RZ, R155 ;  /* 0x000000ffff9c7224 */ /* 0x000fe400078e009b */
[----:B------:R-:W-:Y:S02]  /*667b0*/  IMAD.MOV.U32 R155, RZ, RZ, R154 ;  /* 0x000000ffff9b7224 */ /* 0x000fe400078e009a */
[----:B------:R-:W-:Y:S01]  /*667c0*/  IMAD.MOV.U32 R154, RZ, RZ, R153 ;  /* 0x000000ffff9a7224 */ /* 0x000fe200078e0099 */
[----:B------:R-:W-:Y:S01]  /*667d0*/  STL [R1+0xfb8], R9 ;  /* 0x000fb80901007387 */ /* 0x000fe20000100800 */
[----:B------:R-:W-:-:S02]  /*667e0*/  IMAD.MOV.U32 R153, RZ, RZ, R152 ;  /* 0x000000ffff997224 */ /* 0x000fc400078e0098 */
[----:B------:R-:W-:Y:S01]  /*667f0*/  IMAD.MOV.U32 R152, RZ, RZ, R23 ;  /* 0x000000ffff987224 */ /* 0x000fe200078e0017 */
[----:B------:R0:W-:Y:S01]  /*66800*/  STL [R1+0x850], R10 ;  /* 0x0008500a01007387 */ /* 0x0001e20000100800 */
[----:B---3--:R-:W-:-:S03]  /*66810*/  IMAD.MOV.U32 R23, RZ, RZ, R22 ;  /* 0x000000ffff177224 */ /* 0x008fc600078e0016 */
[----:B------:R-:W3:Y:S04]  /*66820*/  LDL.LU R22, [R1+0x53c] ;  /* 0x00053c0001167983 */ /* 0x000ee80000300800 */
        /* <DEDUP_REMOVED lines=25> */
[----:B---3--:R-:W-:Y:S02]  /*669c0*/  IMAD.MOV.U32 R23, RZ, RZ, R22 ;  /* 0x000000ffff177224 */ /* 0x008fe400078e0016 */
        /* <DEDUP_REMOVED lines=379> */
[----:B------:R-:W-:Y:S01]  /*68180*/  VIADD R9, R9, UR5 ;  /* 0x0000000509097c36 */ /* 0x000fe20008000000 */
[----:B------:R-:W-:Y:S01]  /*68190*/  ULDC UR5, c[0x0][0x248] ;  /* 0x0000920000057ab9 */ /* 0x000fe20000000800 */
[----:B0-----:R-:W-:Y:S01]  /*681a0*/  F2FP.SATFINITE.E5M2.F32.PACK_AB_MERGE_C R10, R171, R172, RZ ;  /* 0x000000acab0a723e */ /* 0x001fe200048060ff */
[----:B------:R-:W-:-:S02]  /*681b0*/  IMAD.MOV.U32 R171, RZ, RZ, R170 ;  /* 0x000000ffffab7224 */ /* 0x000fc400078e00aa */
[----:B------:R-:W-:Y:S02]  /*681c0*/  IMAD.MOV.U32 R170, RZ, RZ, R169 ;  /* 0x000000ffffaa7224 */ /* 0x000fe400078e00a9 */
[----:B------:R-:W-:Y:S01]  /*681d0*/  IMAD.MOV.U32 R169, RZ, RZ, R168 ;  /* 0x000000ffffa97224 */ /* 0x000fe200078e00a8 */
[----:B------:R-:W-:Y:S01]  /*681e0*/  STL [R1+0xf78], R9 ;  /* 0x000f780901007387 */ /* 0x000fe20000100800 */
[----:B------:R-:W-:Y:S02]  /*681f0*/  IMAD.MOV.U32 R168, RZ, RZ, R167 ;  /* 0x000000ffffa87224 */ /* 0x000fe400078e00a7 */
        /* <DEDUP_REMOVED lines=11> */
[----:B------:R-:W-:Y:S01]  /*682b0*/  IMAD.MOV.U32 R168, RZ, RZ, R167 ;  /* 0x000000ffffa87224 */ /* 0x000fe200078e00a7 */
[----:B------:R0:W-:Y:S01]  /*682c0*/  STL [R1+0x8bc], R10 ;  /* 0x0008bc0a01007387 */ /* 0x0001e20000100800 */
[----:B------:R-:W-:Y:S02]  /*682d0*/  IMAD.MOV.U32 R167, RZ, RZ, R23 ;  /* 0x000000ffffa77224 */ /* 0x000fe400078e0017 */
[----:B---3--:R-:W-:-:S02]  /*682e0*/  IMAD.MOV.U32 R23, RZ, RZ, R22 ;  /* 0x000000ffff177224 */ /* 0x008fc400078e0016 */
[----:B------:R-:W3:Y:S01]  /*682f0*/  LDL.LU R22, [R1+0x52c] ;  /* 0x00052c0001167983 */ /* 0x000ee20000300800 */
[----:B------:R-:W-:Y:S01]  /*68300*/  VIADD R9, R9, UR5 ;  /* 0x0000000509097c36 */ /* 0x000fe20008000000 */
[----:B------:R-:W-:Y:S01]  /*68310*/  ULDC UR5, c[0x0][0x248] ;  /* 0x0000920000057ab9 */ /* 0x000fe20000000800 */
[----:B0-----:R-:W-:Y:S01]  /*68320*/  F2FP.SATFINITE.E5M2.F32.PACK_AB_MERGE_C R10, R171, R172, RZ ;  /* 0x000000acab0a723e */ /* 0x001fe200048060ff */
[----:B------:R-:W-:Y:S02]  /*68330*/  IMAD.MOV.U32 R171, RZ, RZ, R170 ;  /* 0x000000ffffab7224 */ /* 0x000fe400078e00aa */
[----:B------:R-:W-:Y:S02]  /*68340*/  IMAD.MOV.U32 R170, RZ, RZ, R169 ;  /* 0x000000ffffaa7224 */ /* 0x000fe400078e00a9 */
[----:B------:R-:W-:Y:S01]  /*68350*/  IMAD.MOV.U32 R169, RZ, RZ, R168 ;  /* 0x000000ffffa97224 */ /* 0x000fe200078e00a8 */
[----:B------:R0:W-:Y:S01]  /*68360*/  STL [R1+0xf70], R9 ;  /* 0x000f700901007387 */ /* 0x0001e20000100800 */
[----:B------:R-:W-:-:S02]  /*68370*/  IMAD.MOV.U32 R168, RZ, RZ, R167 ;  /* 0x000000ffffa87224 */ /* 0x000fc400078e00a7 */
[----:B------:R-:W-:Y:S01]  /*68380*/  IMAD.MOV.U32 R167, RZ, RZ, R23 ;  /* 0x000000ffffa77224 */ /* 0x000fe200078e0017 */
[----:B------:R1:W-:Y:S01]  /*68390*/  STL [R1+0x8b4], R10 ;  /* 0x0008b40a01007387 */ /* 0x0003e20000100800 */
[----:B---3--:R-:W-:-:S03]  /*683a0*/  IMAD.MOV.U32 R23, RZ, RZ, R22 ;  /* 0x000000ffff177224 */ /* 0x008fc600078e0016 */
[----:B------:R-:W3:Y:S04]  /*683b0*/  LDL.LU R22, [R1+0x580] ;  /* 0x0005800001167983 */ /* 0x000ee80000300800 */
[----:B------:R-:W1:Y:S04]  /*683c0*/  LDL.LU R173, [R1+0x510] ;  /* 0x0005100001ad7983 */ /* 0x000e680000300800 */
[----:B------:R-:W1:Y:S01]  /*683d0*/  LDL.LU R172, [R1+0x514] ;  /* 0x0005140001ac7983 */ /* 0x000e620000300800 */
[----:B0-----:R-:W-:Y:S01]  /*683e0*/  VIADD R9, R9, UR5 ;  /* 0x0000000509097c36 */ /* 0x001fe20008000000 */
[----:B------:R-:W-:Y:S01]  /*683f0*/  ULDC UR5, c[0x0][0x248] ;  /* 0x0000920000057ab9 */ /* 0x000fe20000000800 */
[----:B-1----:R-:W-:Y:S01]  /*68400*/  F2FP.SATFINITE.E5M2.F32.PACK_AB_MERGE_C R10, R172, R173, RZ ;  /* 0x000000adac0a723e */ /* 0x002fe200048060ff */
[----:B------:R-:W-:-:S02]  /*68410*/  IMAD.MOV.U32 R172, RZ, RZ, R171 ;  /* 0x000000ffffac7224 */ /* 0x000fc400078e00ab */
[----:B------:R-:W-:Y:S02]  /*68420*/  IMAD.MOV.U32 R171, RZ, RZ, R170 ;  /* 0x000000ffffab7224 */ /* 0x000fe400078e00aa */
[----:B------:R-:W-:Y:S01]  /*68430*/  IMAD.MOV.U32 R170, RZ, RZ, R169 ;  /* 0x000000ffffaa7224 */ /* 0x000fe200078e00a9 */
[----:B------:R0:W-:Y:S01]  /*68440*/  STL [R1+0x8a8], R10 ;  /* 0x0008a80a01007387 */ /* 0x0001e20000100800 */
[----:B------:R-:W-:Y:S02]  /*68450*/  IMAD.MOV.U32 R169, RZ, RZ, R168 ;  /* 0x000000ffffa97224 */ /* 0x000fe400078e00a8 */
[----:B------:R-:W-:Y:S02]  /*68460*/  IMAD.MOV.U32 R168, RZ, RZ, R167 ;  /* 0x000000ffffa87224 */ /* 0x000fe400078e00a7 */
[----:B------:R-:W-:Y:S02]  /*68470*/  IMAD.MOV.U32 R167, RZ, RZ, R23 ;  /* 0x000000ffffa77224 */ /* 0x000fe400078e0017 */
[----:B---3--:R-:W-:-:S02]  /*68480*/  IMAD.MOV.U32 R23, RZ, RZ, R22 ;  /* 0x000000ffff177224 */ /* 0x008fc400078e0016 */
[----:B------:R-:W3:Y:S01]  /*68490*/  LDL.LU R22, [R1+0x584] ;  /* 0x0005840001167983 */ /* 0x000ee20000300800 */
[----:B0-----:R-:W-:Y:S01]  /*684a0*/  F2FP.SATFINITE.E5M2.F32.PACK_AB_MERGE_C R10, R171, R172, RZ ;  /* 0x000000acab0a723e */ /* 0x001fe200048060ff */
[----:B------:R-:W-:Y:S02]  /*684b0*/  IMAD.MOV.U32 R172, RZ, RZ, R170 ;  /* 0x000000ffffac7224 */ /* 0x000fe400078e00aa */
[----:B------:R0:W-:Y:S01]  /*684c0*/  STL [R1+0xf68], R9 ;  /* 0x000f680901007387 */ /* 0x0001e20000100800 */
[----:B------:R-:W-:Y:S02]  /*684d0*/  IMAD.MOV.U32 R171, RZ, RZ, R169 ;  /* 0x000000ffffab7224 */ /* 0x000fe400078e00a9 */
[----:B------:R-:W-:Y:S01]  /*684e0*/  IMAD.MOV.U32 R170, RZ, RZ, R168 ;  /* 0x000000ffffaa7224 */ /* 0x000fe200078e00a8 */
[----:B------:R1:W-:Y:S01]  /*684f0*/  STL [R1+0x8a0], R10 ;  /* 0x0008a00a01007387 */ /* 0x0003e20000100800 */
[----:B------:R-:W-:-:S03]  /*68500*/  IMAD.MOV.U32 R169, RZ, RZ, R167 ;  /* 0x000000ffffa97224 */ /* 0x000fc600078e00a7 */
[----:B------:R-:W4:Y:S04]  /*68510*/  LDL.LU R168, [R1+0x530] ;  /* 0x0005300001a87983 */ /* 0x000f280000300800 */
[----:B------:R-:W2:Y:S01]  /*68520*/  LDL.LU R167, [R1+0x534] ;  /* 0x0005340001a77983 */ /* 0x000ea20000300800 */
[----:B0-----:R-:W-:Y:S01]  /*68530*/  VIADD R9, R9, UR5 ;  /* 0x0000000509097c36 */ /* 0x001fe20008000000 */
[----:B-1----:R-:W-:Y:S01]  /*68540*/  F2FP.SATFINITE.E5M2.F32.PACK_AB_MERGE_C R10, R171, R172, RZ ;  /* 0x000000acab0a723e */ /* 0x002fe200048060ff */
[----:B------:R-:W-:Y:S01]  /*68550*/  IMAD.MOV.U32 R172, RZ, RZ, R169 ;  /* 0x000000ffffac7224 */ /* 0x000fe200078e00a9 */
[----:B------:R-:W-:Y:S01]  /*68560*/  ULDC UR5, c[0x0][0x248] ;  /* 0x0000920000057ab9 */ /* 0x000fe20000000800 */
[----:B------:R-:W-:Y:S02]  /*68570*/  IMAD.MOV.U32 R173, RZ, RZ, R170 ;  /* 0x000000ffffad7224 */ /* 0x000fe400078e00aa */
[----:B------:R-:W-:-:S02]  /*68580*/  IMAD.MOV.U32 R169, RZ, RZ, R166 ;  /* 0x000000ffffa97224 */ /* 0x000fc400078e00a6 */
[----:B------:R-:W-:Y:S01]  /*68590*/  IMAD.MOV.U32 R166, RZ, RZ, R163 ;  /* 0x000000ffffa67224 */ /* 0x000fe200078e00a3 */
[----:B------:R0:W-:Y:S01]  /*685a0*/  STL [R1+0x8cc], R10 ;  /* 0x0008cc0a01007387 */ /* 0x0001e20000100800 */
[----:B------:R-:W-:Y:S02]  /*685b0*/  IMAD.MOV.U32 R163, RZ, RZ, R160 ;  /* 0x000000ffffa37224 */ /* 0x000fe400078e00a0 */
[----:B------:R-:W-:Y:S01]  /*685c0*/  IMAD.MOV.U32 R160, RZ, RZ, R157 ;  /* 0x000000ffffa07224 */ /* 0x000fe200078e009d */
[----:B------:R1:W-:Y:S01]  /*685d0*/  STL [R1+0xf60], R9 ;  /* 0x000f600901007387 */ /* 0x0003e20000100800 */
[----:B------:R-:W-:-:S03]  /*685e0*/  IMAD.MOV.U32 R157, RZ, RZ, R154 ;  /* 0x000000ffff9d7224 */ /* 0x000fc600078e009a */
[----:B------:R-:W3:Y:S01]  /*685f0*/  LDL.LU R154, [R1+0x574] ;  /* 0x00057400019a7983 */ /* 0x000ee20000300800 */
[----:B0-----:R-:W-:Y:S01]  /*68600*/  F2FP.SATFINITE.E5M2.F32.PACK_AB_MERGE_C R10, R172, R173, RZ ;  /* 0x000000adac0a723e */ /* 0x001fe200048060ff */
[----:B----4-:R-:W-:Y:S02]  /*68610*/  IMAD.MOV.U32 R171, RZ, RZ, R168 ;  /* 0x000000ffffab7224 */ /* 0x010fe400078e00a8 */
[----:B------:R-:W-:Y:S02]  /*68620*/  IMAD.MOV.U32 R168, RZ, RZ, R165 ;  /* 0x000000ffffa87224 */ /* 0x000fe400078e00a5 */
[----:B--2---:R-:W-:Y:S02]  /*68630*/  IMAD.MOV.U32 R170, RZ, RZ, R167 ;  /* 0x000000ffffaa7224 */ /* 0x004fe400078e00a7 */
        /* <DEDUP_REMOVED lines=9> */
[----:B------:R-:W2:Y:S04]  /*686d0*/  LDL.LU R153, [R1+0x578] ;  /* 0x0005780001997983 */ /* 0x000ea80000300800 */
[----:B------:R-:W2:Y:S04]  /*686e0*/  LDL.LU R152, [R1+0x57c] ;  /* 0x00057c0001987983 */ /* 0x000ea80000300800 */
[----:B------:R0:W-:Y:S01]  /*686f0*/  STL [R1+0x8c4], R10 ;  /* 0x0008c40a01007387 */ /* 0x0001e20000100800 */
[----:B-1----:R-:W-:Y:S01]  /*68700*/  VIADD R9, R9, UR5 ;  /* 0x0000000509097c36 */ /* 0x002fe20008000000 */
[----:B------:R-:W-:Y:S01]  /*68710*/  ULDC UR5, c[0x0][0x248] ;  /* 0x0000920000057ab9 */ /* 0x000fe20000000800 */
[----:B0-----:R-:W-:-:S05]  /*68720*/  F2FP.SATFINITE.E5M2.F32.PACK_AB_MERGE_C R10, R170, R171, RZ ;  /* 0x000000abaa0a723e */ /* 0x001fca00048060ff */
[----:B------:R0:W-:Y:S01]  /*68730*/  STL [R1+0x8b8], R10 ;  /* 0x0008b80a01007387 */ /* 0x0001e20000100800 */
[----:B------:R-:W-:-:S03]  /*68740*/  F2FP.SATFINITE.E5M2.F32.PACK_AB_MERGE_C R166, R166, R167, RZ ;  /* 0x000000a7a6a6723e */ /* 0x000fc600048060ff */
[----:B------:R1:W-:Y:S01]  /*68750*/  STL [R1+0xf58], R9 ;  /* 0x000f580901007387 */ /* 0x0003e20000100800 */
[----:B0-----:R-:W-:Y:S01]  /*68760*/  F2FP.SATFINITE.E5M2.F32.PACK_AB_MERGE_C R10, R168, R169, RZ ;  /* 0x000000a9a80a723e */ /* 0x001fe200048060ff */
[----:B-1----:R-:W-:-:S04]  /*68770*/  VIADD R9, R9, UR5 ;  /* 0x0000000509097c36 */ /* 0x002fc80008000000 */
[----:B------:R0:W-:Y:S01]  /*68780*/  STL [R1+0x8b0], R10 ;  /* 0x0008b00a01007387 */ /* 0x0001e20000100800 */
[----:B------:R-:W-:Y:S01]  /*68790*/  ULDC UR5, c[0x0][0x248] ;  /* 0x0000920000057ab9 */ /* 0x000fe20000000800 */
[----:B------:R-:W-:Y:S02]  /*687a0*/  F2FP.SATFINITE.E5M2.F32.PACK_AB_MERGE_C R162, R162, R163, RZ ;  /* 0x000000a3a2a2723e */ /* 0x000fe400048060ff */
[----:B------:R-:W-:Y:S01]  /*687b0*/  STL [R1+0x8dc], R166 ;  /* 0x0008dca601007387 */ /* 0x000fe20000100800 */
[----:B0-----:R-:W-:-:S03]  /*687c0*/  F2FP.SATFINITE.E5M2.F32.PACK_AB_MERGE_C R10, R164, R165, RZ ;  /* 0x000000a5a40a723e */ /* 0x001fc600048060ff */
[----:B------:R0:W-:Y:S04]  /*687d0*/  STL [R1+0xf50], R9 ;  /* 0x000f500901007387 */ /* 0x0001e80000100800 */
[----:B------:R1:W-:Y:S01]  /*687e0*/  STL [R1+0x8d4], R10 ;  /* 0x0008d40a01007387 */ /* 0x0003e20000100800 */
[----:B------:R-:W-:Y:S01]  /*687f0*/  F2FP.SATFINITE.E5M2.F32.PACK_AB_MERGE_C R158, R158, R159, RZ ;  /* 0x0000009f9e9e723e */ /* 0x000fe200048060ff */
[----:B0-----:R-:W-:Y:S01]  /*68800*/  VIADD R9, R9, UR5 ;  /* 0x0000000509097c36 */ /* 0x001fe20008000000 */
[----:B------:R-:W-:Y:S01]  /*68810*/  ULDC UR5, c[0x0][0x248] ;  /* 0x0000920000057ab9 */ /* 0x000fe20000000800 */
[----:B-1----:R-:W-:Y:S01]  /*68820*/  F2FP.SATFINITE.E5M2.F32.PACK_AB_MERGE_C R10, R160, R161, RZ ;  /* 0x000000a1a00a723e */ /* 0x002fe200048060ff */
[----:B------:R-:W-:Y:S04]  /*68830*/  STL [R1+0x8c8], R162 ;  /* 0x0008c8a201007387 */ /* 0x000fe80000100800 */
[----:B------:R0:W-:Y:S04]  /*68840*/  STL [R1+0xf44], R9 ;  /* 0x000f440901007387 */ /* 0x0001e80000100800 */
[----:B------:R1:W-:Y:S01]  /*68850*/  STL [R1+0x8c0], R10 ;  /* 0x0008c00a01007387 */ /* 0x0003e20000100800 */
[----:B---3--:R-:W-:Y:S01]  /*68860*/  F2FP.SATFINITE.E5M2.F32.PACK_AB_MERGE_C R154, R154, R155, RZ ;  /* 0x0000009b9a9a723e */ /* 0x008fe200048060ff */
[----:B0-----:R-:W-:Y:S01]  /*68870*/  VIADD R9, R9, UR5 ;  /* 0x0000000509097c36 */ /* 0x001fe20008000000 */
[----:B------:R-:W-:Y:S01]  /*68880*/  ULDC UR5, c[0x0][0x248] ;  /* 0x0000920000057ab9 */ /* 0x000fe20000000800 */
[----:B-1----:R-:W-:Y:S01]  /*68890*/  F2FP.SATFINITE.E5M2.F32.PACK_AB_MERGE_C R10, R156, R157, RZ ;  /* 0x0000009d9c0a723e */ /* 0x002fe200048060ff */
[----:B------:R-:W-:Y:S04]  /*688a0*/  STL [R1+0x8ec], R158 ;  /* 0x0008ec9e01007387 */ /* 0x000fe80000100800 */
[----:B------:R0:W-:Y:S04]  /*688b0*/  STL [R1+0xf3c], R9 ;  /* 0x000f3c0901007387 */ /* 0x0001e80000100800 */
[----:B------:R-:W-:Y:S01]  /*688c0*/  STL [R1+0x8e4], R10 ;  /* 0x0008e40a01007387 */ /* 0x000fe20000100800 */
[----:B0-----:R-:W-:-:S03]  /*688d0*/  VIADD R9, R9, UR5 ;  /* 0x0000000509097c36 */ /* 0x001fc60008000000 */
[----:B------:R-:W-:Y:S01]  /*688e0*/  STL [R1+0x8d8], R154 ;  /* 0x0008d89a01007387 */ /* 0x000fe20000100800 */
[----:B------:R-:W-:-:S03]  /*688f0*/  ULDC UR5, c[0x0][0x248] ;  /* 0x0000920000057ab9 */ /* 0x000fc60000000800 */
[----:B------:R0:W-:Y:S02]  /*68900*/  STL [R1+0xf34], R9 ;  /* 0x000f340901007387 */ /* 0x0001e40000100800 */
[----:B0-----:R-:W-:Y:S01]  /*68910*/  VIADD R9, R9, UR5 ;  /* 0x0000000509097c36 */ /* 0x001fe20008000000 */
[----:B------:R-:W-:Y:S01]  /*68920*/  ULDC UR5, c[0x0][0x248] ;  /* 0x0000920000057ab9 */ /* 0x000fe20000000800 */
        /* <DEDUP_REMOVED lines=9> */
[----:B------:R-:W-:Y:S01]  /*689c0*/  IMAD.MOV.U32 R162, RZ, RZ, R12 ;  /* 0x000000ffffa27224 */ /* 0x000fe200078e000c */
[----:B--2---:R-:W-:-:S05]  /*689d0*/  F2FP.SATFINITE.E5M2.F32.PACK_AB_MERGE_C R10, R152, R153, RZ ;  /* 0x00000099980a723e */ /* 0x004fca00048060ff */
[----:B------:R-:W-:Y:S04]  /*689e0*/  STL [R1+0x8d0], R10 ;  /* 0x0008d00a01007387 */ /* 0x000fe80000100800 */
[----:B------:R-:W2:Y:S04]  /*689f0*/  LDL.LU R171, [R1+0x588] ;  /* 0x0005880001ab7983 */ /* 0x000ea80000300800 */
[----:B------:R-:W2:Y:S04]  /*68a00*/  LDL.LU R170, [R1+0x58c] ;  /* 0x00058c0001aa7983 */ /* 0x000ea80000300800 */
[----:B------:R0:W-:Y:S04]  /*68a10*/  STL [R1+0xf2c], R9 ;  /* 0x000f2c0901007387 */ /* 0x0001e80000100800 */
[----:B------:R-:W3:Y:S04]  /*68a20*/  LDL.LU R161, [R1+0x5b0] ;  /* 0x0005b00001a17983 */ /* 0x000ee80000300800 */
        /* <DEDUP_REMOVED lines=19> */
[----:B------:R-:W-:Y:S01]  /*68b60*/  F2FP.SATFINITE.E5M2.F32.PACK_AB_MERGE_C R172, R172, R173, RZ ;  /* 0x000000adacac723e */ /* 0x000fe200048060ff */
[----:B0-----:R-:W-:Y:S01]  /*68b70*/  VIADD R9, R9, UR5 ;  /* 0x0000000509097c36 */ /* 0x001fe20008000000 */
[----:B------:R-:W-:Y:S01]  /*68b80*/  F2FP.SATFINITE.E5M2.F32.PACK_AB_MERGE_C R168, R168, R169, RZ ;  /* 0x000000a9a8a8723e */ /* 0x000fe200048060ff */
[----:B------:R-:W-:-:S02]  /*68b90*/  ULDC UR5, c[0x0][0x248] ;  /* 0x0000920000057ab9 */ /* 0x000fc40000000800 */
[----:B------:R-:W-:Y:S01]  /*68ba0*/  STL [R1+0x8fc], R172 ;  /* 0x0008fcac01007387 */ /* 0x000fe20000100800 */
[----:B------:R-:W-:Y:S02]  /*68bb0*/  F2FP.SATFINITE.E5M2.F32.PACK_AB_MERGE_C R164, R164, R165, RZ ;  /* 0x000000a5a4a4723e */ /* 0x000fe400048060ff */
[----:B--2---:R-:W-:-:S05]  /*68bc0*/  F2FP.SATFINITE.E5M2.F32.PACK_AB_MERGE_C R10, R170, R171, RZ ;  /* 0x000000abaa0a723e */ /* 0x004fca00048060ff */
[----:B------:R0:W-:Y:S04]  /*68bd0*/  STL [R1+0x8f4], R10 ;  /* 0x0008f40a01007387 */ /* 0x0001e80000100800 */
[----:B------:R-:W-:Y:S01]  /*68be0*/  STL [R1+0x8e8], R168 ;  /* 0x0008e8a801007387 */ /* 0x000fe20000100800 */
[----:B0-----:R-:W-:-:S03]  /*68bf0*/  F2FP.SATFINITE.E5M2.F32.PACK_AB_MERGE_C R10, R166, R167, RZ ;  /* 0x000000a7a60a723e */ /* 0x001fc600048060ff */
        /* <DEDUP_REMOVED lines=8> */
[----:B------:R1:W-:Y:S01]  /*68c80*/  STL [R1+0x904], R10 ;  /* 0x0009040a01007387 */ /* 0x0003e20000100800 */
[----:B----4-:R-:W-:Y:S01]  /*68c90*/  F2FP.SATFINITE.E5M2.F32.PACK_AB_MERGE_C R156, R156, R157, RZ ;  /* 0x0000009d9c9c723e */ /* 0x010fe200048060ff */
[----:B0-----:R-:W-:Y:S01]  /*68ca0*/  VIADD R9, R9, UR5 ;  /* 0x0000000509097c36 */ /* 0x001fe20008000000 */
[----:B------:R-:W-:Y:S01]  /*68cb0*/  ULDC UR5, c[0x0][0x248] ;  /* 0x0000920000057ab9 */ /* 0x000fe20000000800 */
[----:B-1----:R-:W-:Y:S01]  /*68cc0*/  F2FP.SATFINITE.E5M2.F32.PACK_AB_MERGE_C R10, R158, R159, RZ ;  /* 0x0000009f9e0a723e */ /* 0x002fe200048060ff */
[----:B------:R-:W-:Y:S04]  /*68cd0*/  STL [R1+0x8f8], R160 ;  /* 0x0008f8a001007387 */ /* 0x000fe80000100800 */
        /* <DEDUP_REMOVED lines=23> */
[----:B0-----:R-:W-:-:S03]  /*68e50*/  VIADD R9, R9, UR5 ;  /* 0x0000000509097c36 */ /* 0x001fc60008000000 */
[----:B------:R-:W-:Y:S01]  /*68e60*/  STL [R1+0x918], R16 ;  /* 0x0009181001007387 */ /* 0x000fe20000100800 */
[----:B------:R-:W-:Y:S01]  /*68e70*/  ULDC UR5, c[0x0][0x248] ;  /* 0x0000920000057ab9 */ /* 0x000fe20000000800 */
[----:B-1----:R-:W-:Y:S02]  /*68e80*/  F2FP.SATFINITE.E5M2.F32.PACK_AB_MERGE_C R10, R12, R14, RZ ;  /* 0x0000000e0c0a723e */ /* 0x002fe400048060ff */
[----:B------:R0:W-:Y:S04]  /*68e90*/  STL [R1+0xef4], R9 ;  /* 0x000ef40901007387 */ /* 0x0001e80000100800 */
[----:B------:R-:W-:Y:S04]  /*68ea0*/  STL [R1+0x910], R10 ;  /* 0x0009100a01007387 */ /* 0x000fe80000100800 */
[----:B------:R-:W2:Y:S01]  /*68eb0*/  LDL.LU R173, [R1+0x200] ;  /* 0x0002000001ad7983 */ /* 0x000ea20000300800 */
[----:B0-----:R-:W-:Y:S01]  /*68ec0*/  VIADD R9, R9, UR5 ;  /* 0x0000000509097c36 */ /* 0x001fe20008000000 */
[----:B------:R-:W-:-:S02]  /*68ed0*/  ULDC UR5, c[0x0][0x248] ;  /* 0x0000920000057ab9 */ /* 0x000fc40000000800 */
[----:B------:R-:W2:Y:S04]  /*68ee0*/  LDL.LU R172, [R1+0x204] ;  /* 0x0002040001ac7983 */ /* 0x000ea80000300800 */
[----:B------:R-:W3:Y:S04]  /*68ef0*/  LDL.LU R171, [R1+0x208] ;  /* 0x0002080001ab7983 */ /* 0x000ee80000300800 */
[----:B------:R-:W3:Y:S04]  /*68f00*/  LDL.LU R170, [R1+0x20c] ;  /* 0x00020c0001aa7983 */ /* 0x000ee80000300800 */
[----:B------:R-:W4:Y:S04]  /*68f10*/  LDL.LU R169, [R1+0x210] ;  /* 0x0002100001a97983 */ /* 0x000f280000300800 */
[----:B------:R-:W4:Y:S04]  /*68f20*/  LDL.LU R168, [R1+0x214] ;  /* 0x0002140001a87983 */ /* 0x000f280000300800 */
[----:B------:R-:W4:Y:S04]  /*68f30*/  LDL.LU R167, [R1+0x218] ;  /* 0x0002180001a77983 */ /* 0x000f280000300800 */
        /* <DEDUP_REMOVED lines=26> */
[----:B0-----:R-:W-:Y:S01]  /*690e0*/  VIADD R9, R9, UR5 ;  /* 0x0000000509097c36 */ /* 0x001fe20008000000 */
[----:B------:R-:W-:Y:S01]  /*690f0*/  ULDC UR5, c[0x0][0x248] ;  /* 0x0000920000057ab9 */ /* 0x000fe20000000800 */
[----:B--2---:R-:W-:-:S02]  /*69100*/  F2FP.SATFINITE.E5M2.F32.PACK_AB_MERGE_C R172, R172, R173, RZ ;  /* 0x000000adacac723e */ /* 0x004fc400048060ff */
[----:B---3--:R-:W-:-:S03]  /*69110*/  F2FP.SATFINITE.E5M2.F32.PACK_AB_MERGE_C R10, R170, R171, RZ ;  /* 0x000000abaa0a723e */ /* 0x008fc600048060ff */
[----:B------:R-:W-:Y:S04]  /*69120*/  STL [R1+0x93c], R172 ;  /* 0x00093cac01007387 */ /* 0x000fe80000100800 */
[----:B------:R0:W-:Y:S01]  /*69130*/  STL [R1+0x934], R10 ;  /* 0x0009340a01007387 */ /* 0x0001e20000100800 */
[----:B----4-:R-:W-:-:S05]  /*69140*/  F2FP.SATFINITE.E5M2.F32.PACK_AB_MERGE_C R168, R168, R169, RZ ;  /* 0x000000a9a8a8723e */ /* 0x010fca00048060ff */
[----:B------:R-:W-:Y:S01]  /*69150*/  STL [R1+0x928], R168 ;  /* 0x000928a801007387 */ /* 0x000fe20000100800 */
[----:B0-----:R-:W-:-:S03]  /*69160*/  F2FP.SATFINITE.E5M2.F32.PACK_AB_MERGE_C R10, R166, R167, RZ ;  /* 0x000000a7a60a723e */ /* 0x001fc600048060ff */
[----:B------:R0:W-:Y:S04]  /*69170*/  STL [R1+0xee4], R9 ;  /* 0x000ee40901007387 */ /* 0x0001e80000100800 */
[----:B------:R1:W-:Y:S01]  /*69180*/  STL [R1+0x920], R10 ;  /* 0x0009200a01007387 */ /* 0x0003e20000100800 */
[----:B------:R-:W-:Y:S01]  /*69190*/  F2FP.SATFINITE.E5M2.F32.PACK_AB_MERGE_C R164, R164, R165, RZ ;  /* 0x000000a5a4a4723e */ /* 0x000fe200048060ff */
[----:B0-----:R-:W-:Y:S01]  /*691a0*/  VIADD R9, R9, UR5 ;  /* 0x0000000509097c36 */ /* 0x001fe20008000000 */
[----:B------:R-:W-:-:S03]  /*691b0*/  ULDC UR5, c[0x0][0x248] ;  /* 0x0000920000057ab9 */ /* 0x000fc60000000800 */
[----:B------:R-:W-:Y:S01]  /*691c0*/  STL [R1+0x94c], R164 ;  /* 0x00094ca401007387 */ /* 0x000fe20000100800 */
[----:B-1----:R-:W-:-:S03]  /*691d0*/  F2FP.SATFINITE.E5M2.F32.PACK_AB_MERGE_C R10, R162, R163, RZ ;  /* 0x000000a3a20a723e */ /* 0x002fc600048060ff */
        /* <DEDUP_REMOVED lines=301> */
[----:B------:R-:W2:Y:S01]  /*6a4b0*/  LDL.LU R173, [R1] ;  /* 0x0000000001ad7983 */ /* 0x000ea20000300800 */
        /* <DEDUP_REMOVED lines=349> */
[----:B------:R0:W-:Y:S01]  /*6ba90*/  STL [R1+0xc4c], R9 ;  /* 0x000c4c0901007387 */ /* 0x0001e20000100800 */
[----:B------:R-:W-:-:S03]  /*6baa0*/  F2FP.SATFINITE.E5M2.F32.PACK_AB_MERGE_C R12, R25, R24, RZ ;  /* 0x00000018190c723e */ /* 0x000fc600048060ff */
[----:B------:R1:W-:Y:S01]  /*6bab0*/  STL [R1+0x558], R10 ;  /* 0x0005580a01007387 */ /* 0x0003e20000100800 */
[----:B0-----:R-:W-:Y:S01]  /*6bac0*/  VIADD R9, R9, UR5 ;  /* 0x0000000509097c36 */ /* 0x001fe20008000000 */
[----:B------:R-:W-:Y:S01]  /*6bad0*/  ULDC UR5, c[0x0][0x248] ;  /* 0x0000920000057ab9 */ /* 0x000fe20000000800 */
[----:B-1----:R-:W-:Y:S01]  /*6bae0*/  F2FP.SATFINITE.E5M2.F32.PACK_AB_MERGE_C R10, R27, R26, RZ ;  /* 0x0000001a1b0a723e */ /* 0x002fe200048060ff */
[----:B------:R0:W-:Y:S04]  /*6baf0*/  STL [R1+0x584], R12 ;  /* 0x0005840c01007387 */ /* 0x0001e80000100800 */
[----:B------:R1:W-:Y:S04]  /*6bb00*/  STL [R1+0xc54], R9 ;  /* 0x000c540901007387 */ /* 0x0003e80000100800 */
[----:B------:R2:W-:Y:S01]  /*6bb10*/  STL [R1+0x57c], R10 ;  /* 0x00057c0a01007387 */ /* 0x0005e20000100800 */
[----:B0-----:R-:W-:Y:S01]  /*6bb20*/  F2FP.SATFINITE.E5M2.F32.PACK_AB_MERGE_C R12, R29, R28, RZ ;  /* 0x0000001c1d0c723e */ /* 0x001fe200048060ff */
[----:B-1----:R-:W-:Y:S01]  /*6bb30*/  VIADD R9, R9, UR5 ;  /* 0x0000000509097c36 */ /* 0x002fe20008000000 */
[----:B------:R-:W-:Y:S01]  /*6bb40*/  ULDC UR5, c[0x0][0x248] ;  /* 0x0000920000057ab9 */ /* 0x000fe20000000800 */
[----:B--2---:R-:W-:-:S02]  /*6bb50*/  F2FP.SATFINITE.E5M2.F32.PACK_AB_MERGE_C R10, R31, R30, RZ ;  /* 0x0000001e1f0a723e */ /* 0x004fc400048060ff */
        /* <DEDUP_REMOVED lines=165> */
[----:B-1----:R-:W-:-:S04]  /*6c5b0*/  VIADD R9, R9, UR5 ;  /* 0x0000000509097c36 */ /* 0x002fc80008000000 */
[----:B------:R0:W-:Y:S01]  /*6c5c0*/  STL [R1+0x5f0], R12 ;  /* 0x0005f00c01007387 */ /* 0x0001e20000100800 */
[----:B------:R-:W-:Y:S01]  /*6c5d0*/  ULDC UR5, c[0x0][0x248] ;  /* 0x0000920000057ab9 */ /* 0x000fe20000000800 */
[----:B--2---:R-:W-:Y:S02]  /*6c5e0*/  F2FP.SATFINITE.E5M2.F32.PACK_AB_MERGE_C R10, R127, R126, RZ ;  /* 0x0000007e7f0a723e */ /* 0x004fe400048060ff */
[----:B------:R1:W-:Y:S04]  /*6c5f0*/  STL [R1+0xd08], R9 ;  /* 0x000d080901007387 */ /* 0x0003e80000100800 */
[----:B------:R2:W-:Y:S04]  /*6c600*/  STL [R1+0x5bc], R10 ;  /* 0x0005bc0a01007387 */ /* 0x0005e80000100800 */
[----:B0-----:R-:W3:Y:S01]  /*6c610*/  LDL.LU R12, [R1+0x1d54] ;  /* 0x001d5400010c7983 */ /* 0x001ee20000300800 */
[----:B-1----:R-:W-:Y:S01]  /*6c620*/  VIADD R9, R9, UR5 ;  /* 0x0000000509097c36 */ /* 0x002fe20008000000 */
[----:B------:R-:W-:Y:S01]  /*6c630*/  ULDC UR5, c[0x0][0x248] ;  /* 0x0000920000057ab9 */ /* 0x000fe20000000800 */
[----:B--2---:R-:W-:-:S02]  /*6c640*/  F2FP.SATFINITE.E5M2.F32.PACK_AB_MERGE_C R10, R129, R128, RZ ;  /* 0x00000080810a723e */ /* 0x004fc400048060ff */
[----:B------:R-:W-:-:S03]  /*6c650*/  F2FP.SATFINITE.E5M2.F32.PACK_AB_MERGE_C R14, R133, R132, RZ ;  /* 0x00000084850e723e */ /* 0x000fc600048060ff */
[----:B------:R0:W-:Y:S04]  /*6c660*/  STL [R1+0x7fc], R10 ;  /* 0x0007fc0a01007387 */ /* 0x0001e80000100800 */
[----:B------:R1:W-:Y:S01]  /*6c670*/  STL [R1+0xcb8], R9 ;  /* 0x000cb80901007387 */ /* 0x0003e20000100800 */
[----:B0-----:R-:W-:Y:S01]  /*6c680*/  F2FP.SATFINITE.E5M2.F32.PACK_AB_MERGE_C R10, R131, R130, RZ ;  /* 0x00000082830a723e */ /* 0x001fe200048060ff */
[----:B-1----:R-:W-:-:S04]  /*6c690*/  VIADD R9, R9, UR5 ;  /* 0x0000000509097c36 */ /* 0x002fc80008000000 */
[----:B------:R0:W-:Y:S01]  /*6c6a0*/  STL [R1+0x7cc], R10 ;  /* 0x0007cc0a01007387 */ /* 0x0001e20000100800 */
[----:B------:R-:W-:-:S03]  /*6c6b0*/  ULDC UR5, c[0x0][0x248] ;  /* 0x0000920000057ab9 */ /* 0x000fc60000000800 */
[----:B------:R1:W-:Y:S04]  /*6c6c0*/  STL [R1+0x5ec], R14 ;  /* 0x0005ec0e01007387 */ /* 0x0003e80000100800 */
[----:B------:R2:W-:Y:S01]  /*6c6d0*/  STL [R1+0xc90], R9 ;  /* 0x000c900901007387 */ /* 0x0005e20000100800 */
[----:B0-----:R-:W-:Y:S02]  /*6c6e0*/  F2FP.SATFINITE.E5M2.F32.PACK_AB_MERGE_C R10, R135, R134, RZ ;  /* 0x00000086870a723e */ /* 0x001fe400048060ff */
[----:B-1----:R-:W-:-:S03]  /*6c6f0*/  F2FP.SATFINITE.E5M2.F32.PACK_AB_MERGE_C R14, R137, R136, RZ ;  /* 0x00000088890e723e */ /* 0x002fc600048060ff */
[----:B------:R0:W-:Y:S01]  /*6c700*/  STL [R1+0x5b8], R10 ;  /* 0x0005b80a01007387 */ /* 0x0001e20000100800 */
[----:B--2---:R-:W-:Y:S01]  /*6c710*/  VIADD R9, R9, UR5 ;  /* 0x0000000509097c36 */ /* 0x004fe20008000000 */
[----:B------:R-:W-:Y:S02]  /*6c720*/  ULDC UR5, c[0x0][0x248] ;  /* 0x0000920000057ab9 */ /* 0x000fe40000000800 */
        /* <DEDUP_REMOVED lines=21> */
[----:B------:R-:W-:Y:S04]  /*6c880*/  STL [R1+0x5e4], R14 ;  /* 0x0005e40e01007387 */ /* 0x000fe80000100800 */
[----:B------:R1:W-:Y:S01]  /*6c890*/  STL [R1+0xb80], R9 ;  /* 0x000b800901007387 */ /* 0x0003e20000100800 */
[----:B0-----:R-:W-:-:S05]  /*6c8a0*/  F2FP.SATFINITE.E5M2.F32.PACK_AB_MERGE_C R10, R151, R150, RZ ;  /* 0x00000096970a723e */ /* 0x001fca00048060ff */
[----:B------:R0:W-:Y:S01]  /*6c8b0*/  STL [R1+0x5b0], R10 ;  /* 0x0005b00a01007387 */ /* 0x0001e20000100800 */
[----:B-1----:R-:W-:Y:S01]  /*6c8c0*/  VIADD R9, R9, UR5 ;  /* 0x0000000509097c36 */ /* 0x002fe20008000000 */
[----:B------:R-:W-:-:S04]  /*6c8d0*/  ULDC UR5, c[0x0][0x248] ;  /* 0x0000920000057ab9 */ /* 0x000fc80000000800 */
[----:B------:R1:W-:Y:S01]  /*6c8e0*/  STL [R1+0xb48], R9 ;  /* 0x000b480901007387 */ /* 0x0003e20000100800 */
[----:B0-----:R-:W-:Y:S02]  /*6c8f0*/  VIADD R10, R0, 0x1ff ;  /* 0x000001ff000a7836 */ /* 0x001fe40000000000 */
[----:B-1----:R-:W-:Y:S01]  /*6c900*/  VIADD R9, R9, UR5 ;  /* 0x0000000509097c36 */ /* 0x002fe20008000000 */
[----:B------:R-:W-:-:S03]  /*6c910*/  ULDC UR5, c[0x0][0x248] ;  /* 0x0000920000057ab9 */ /* 0x000fc60000000800 */
[----:B------:R-:W-:Y:S01]  /*6c920*/  VIADD R14, R9, UR8 ;  /* 0x00000008090e7c36 */ /* 0x000fe20008000000 */
[----:B------:R-:W-:Y:S01]  /*6c930*/  STL [R1+0xb4c], R9 ;  /* 0x000b4c0901007387 */ /* 0x000fe20000100800 */
[----:B------:R-:W-:-:S03]  /*6c940*/  ULDC UR8, c[0x0][0x22c] ;  /* 0x00008b0000087ab9 */ /* 0x000fc60000000800 */
[----:B------:R0:W-:Y:S02]  /*6c950*/  STL [R1+0xb84], R14 ;  /* 0x000b840e01007387 */ /* 0x0001e40000100800 */
[----:B0-----:R-:W-:Y:S01]  /*6c960*/  VIADD R14, R14, UR5 ;  /* 0x000000050e0e7c36 */ /* 0x001fe20008000000 */
[----:B------:R-:W-:-:S04]  /*6c970*/  ULDC UR5, c[0x0][0x248] ;  /* 0x0000920000057ab9 */ /* 0x000fc80000000800 */
[----:B------:R-:W-:Y:S01]  /*6c980*/  STL [R1+0xbac], R14 ;  /* 0x000bac0e01007387 */ /* 0x000fe20000100800 */
[----:B---3--:R-:W-:Y:S01]  /*6c990*/  ISETP.GE.AND P6, PT, R12, UR10, PT ;  /* 0x0000000a0c007c0c */ /* 0x008fe2000bfc6270 */
[----:B------:R-:W-:Y:S01]  /*6c9a0*/  VIADD R9, R0, 0xb1 ;  /* 0x000000b100097836 */ /* 0x000fe20000000000 */
[----:B------:R-:W-:Y:S02]  /*6c9b0*/  ULDC UR10, c[0x0][0x248] ;  /* 0x00009200000a7ab9 */ /* 0x000fe40000000800 */
[----:B------:R-:W-:Y:S01]  /*6c9c0*/  ISETP.LT.AND P5, PT, R10, UR9, !P6 ;  /* 0x000000090a007c0c */ /* 0x000fe2000f7a1270 */
[----:B------:R-:W-:Y:S01]  /*6c9d0*/  VIADD R10, R14, UR5 ;  /* 0x000000050e0a7c36 */ /* 0x000fe20008000000 */
[----:B------:R-:W-:Y:S01]  /*6c9e0*/  ISETP.LT.AND P0, PT, R9, UR11, !P6 ;  /* 0x0000000b09007c0c */ /* 0x000fe2000f701270 */
[----:B------:R-:W-:Y:S01]  /*6c9f0*/  ULDC UR5, c[0x0][0x248] ;  /* 0x0000920000057ab9 */ /* 0x000fe20000000800 */
[----:B------:R-:W-:Y:S02]  /*6ca00*/  ULDC UR9, c[0x0][0x248] ;  /* 0x0000920000097ab9 */ /* 0x000fe40000000800 */
[----:B------:R0:W-:Y:S01]  /*6ca10*/  STL [R1+0xc04], R10 ;  /* 0x000c040a01007387 */ /* 0x0001e20000100800 */
[C---:B------:R-:W-:Y:S01]  /*6ca20*/  VIADD R9, R0.reuse, 0xb0 ;  /* 0x000000b000097836 */ /* 0x040fe20000000000 */
[----:B------:R-:W-:Y:S01]  /*6ca30*/  MOV R251, UR4 ;  /* 0x0000000400fb7c02 */ /* 0x000fe20008000f00 */
[----:B------:R-:W-:Y:S01]  /*6ca40*/  VIADD R19, R0, 0xad ;  /* 0x000000ad00137836 */ /* 0x000fe20000000000 */
[----:B------:R-:W2:Y:S01]  /*6ca50*/  LDL.LU R16, [R1+0x1d50] ;  /* 0x001d500001107983 */ /* 0x000ea20000300800 */
[----:B------:R-:W-:-:S04]  /*6ca60*/  ULDC UR11, c[0x0][0x248] ;  /* 0x00009200000b7ab9 */ /* 0x000fc80000000800 */
[----:B------:R-:W-:Y:S01]  /*6ca70*/  @P0 LOP3.LUT R8, R8, 0x1000000, RZ, 0xfc, !PT ;  /* 0x0100000008080812 */ /* 0x000fe200078efcff */
[----:B0-----:R-:W-:Y:S01]  /*6ca80*/  VIADD R10, R10, UR5 ;  /* 0x000000050a0a7c36 */ /* 0x001fe20008000000 */
[----:B------:R-:W-:Y:S01]  /*6ca90*/  ISETP.LT.AND P0, PT, R9, UR8, !P6 ;  /* 0x0000000809007c0c */ /* 0x000fe2000f701270 */
[----:B------:R-:W-:-:S03]  /*6caa0*/  ULDC UR5, c[0x0][0x248] ;  /* 0x0000920000057ab9 */ /* 0x000fc60000000800 */
[----:B------:R0:W-:Y:S01]  /*6cab0*/  STL [R1+0xc2c], R10 ;  /* 0x000c2c0a01007387 */ /* 0x0001e20000100800 */
[----:B------:R-:W-:Y:S01]  /*6cac0*/  VIADD R9, R0, 0xaf ;  /* 0x000000af00097836 */ /* 0x000fe20000000000 */
[----:B------:R-:W-:Y:S01]  /*6cad0*/  LOP3.LUT R8, R8, 0xff7fffff, RZ, 0xc0, !PT ;  /* 0xff7fffff08087812 */ /* 0x000fe200078ec0ff */
[----:B------:R-:W-:Y:S01]  /*6cae0*/  ULDC UR8, c[0x0][0x22c] ;  /* 0x00008b0000087ab9 */ /* 0x000fe20000000800 */
[----:B0-----:R-:W-:Y:S01]  /*6caf0*/  VIADD R10, R10, UR5 ;  /* 0x000000050a0a7c36 */ /* 0x001fe20008000000 */
[----:B------:R-:W-:-:S04]  /*6cb00*/  ULDC UR5, c[0x0][0x248] ;  /* 0x0000920000057ab9 */ /* 0x000fc80000000800 */
[----:B------:R-:W-:Y:S01]  /*6cb10*/  @P0 LOP3.LUT R8, R8, 0x800000, RZ, 0xfc, !PT ;  /* 0x0080000008080812 */ /* 0x000fe200078efcff */
[----:B------:R0:W-:Y:S01]  /*6cb20*/  STL [R1+0xc94], R10 ;  /* 0x000c940a01007387 */ /* 0x0001e20000100800 */
[----:B------:R-:W-:Y:S01]  /*6cb30*/  ISETP.LT.AND P0, PT, R9, UR8, !P6 ;  /* 0x0000000809007c0c */ /* 0x000fe2000f701270 */
[----:B------:R-:W-:Y:S01]  /*6cb40*/  ULDC UR8, c[0x0][0x248] ;  /* 0x0000920000087ab9 */ /* 0x000fe20000000800 */
[----:B0-----:R-:W-:Y:S01]  /*6cb50*/  VIADD R10, R10, UR5 ;  /* 0x000000050a0a7c36 */ /* 0x001fe20008000000 */
[----:B------:R-:W-:-:S04]  /*6cb60*/  ULDC UR5, c[0x0][0x244] ;  /* 0x0000910000057ab9 */ /* 0x000fc80000000800 */
[----:B------:R0:W-:Y:S01]  /*6cb70*/  STL [R1+0xcbc], R10 ;  /* 0x000cbc0a01007387 */ /* 0x0001e20000100800 */
[----:B------:R-:W-:Y:S01]  /*6cb80*/  IMAD R9, R12, UR5, RZ ;  /* 0x000000050c097c24 */ /* 0x000fe2000f8e02ff */
[----:B------:R-:W-:Y:S01]  /*6cb90*/  ULDC UR5, c[0x0][0x22c] ;  /* 0x00008b0000057ab9 */ /* 0x000fe20000000800 */
[----:B0-----:R-:W-:-:S04]  /*6cba0*/  VIADD R10, R10, UR8 ;  /* 0x000000080a0a7c36 */ /* 0x001fc80008000000 */
[----:B------:R-:W-:Y:S01]  /*6cbb0*/  VIADD R14, R10, UR9 ;  /* 0x000000090a0e7c36 */ /* 0x000fe20008000000 */
[----:B------:R-:W-:Y:S01]  /*6cbc0*/  STL [R1+0xd0c], R10 ;  /* 0x000d0c0a01007387 */ /* 0x000fe20000100800 */
[----:B------:R-:W-:Y:S01]  /*6cbd0*/  VIADD R12, R0, 0xae ;  /* 0x000000ae000c7836 */ /* 0x000fe20000000000 */
[----:B------:R-:W0:Y:S01]  /*6cbe0*/  S2R R17, SR_TID.X ;  /* 0x0000000000117919 */ /* 0x000e220000002100 */
[----:B------:R-:W-:Y:S01]  /*6cbf0*/  LOP3.LUT R8, R8, 0xffbfffff, RZ, 0xc0, !PT ;  /* 0xffbfffff08087812 */ /* 0x000fe200078ec0ff */
[----:B------:R-:W-:Y:S01]  /*6cc00*/  ULDC.64 UR8, c[0x0][0x220] ;  /* 0x0000880000087ab9 */ /* 0x000fe20000000a00 */
[----:B------:R1:W-:Y:S01]  /*6cc10*/  STL [R1+0xd38], R14 ;  /* 0x000d380e01007387 */ /* 0x0003e20000100800 */
[----:B------:R-:W-:Y:S01]  /*6cc20*/  ISETP.LT.AND P1, PT, R12, UR5, !P6 ;  /* 0x000000050c007c0c */ /* 0x000fe2000f721270 */
[----:B------:R-:W-:Y:S01]  /*6cc30*/  ULDC UR5, c[0x0][0x248] ;  /* 0x0000920000057ab9 */ /* 0x000fe20000000800 */
[----:B-1----:R-:W-:Y:S01]  /*6cc40*/  VIADD R14, R14, UR10 ;  /* 0x0000000a0e0e7c36 */ /* 0x002fe20008000000 */
[----:B------:R-:W-:Y:S01]  /*6cc50*/  @P0 LOP3.LUT R8, R8, 0x400000, RZ, 0xfc, !PT ;  /* 0x0040000008080812 */ /* 0x000fe200078efcff */
[----:B------:R-:W-:-:S03]  /*6cc60*/  ULDC UR10, c[0x0][0x248] ;  /* 0x00009200000a7ab9 */ /* 0x000fc60000000800 */
[----:B------:R1:W-:Y:S01]  /*6cc70*/  STL [R1+0xd3c], R14 ;  /* 0x000d3c0e01007387 */ /* 0x0003e20000100800 */
[----:B------:R-:W-:Y:S01]  /*6cc80*/  IADD3 R10, P0, R9, UR8, RZ ;  /* 0x00000008090a7c10 */ /* 0x000fe2000ff1e0ff */
[----:B------:R-:W-:Y:S01]  /*6cc90*/  ULDC UR8, c[0x0][0x248] ;  /* 0x0000920000087ab9 */ /* 0x000fe20000000800 */
[----:B-1----:R-:W-:Y:S01]  /*6cca0*/  VIADD R14, R14, UR5 ;  /* 0x000000050e0e7c36 */ /* 0x002fe20008000000 */
[----:B------:R-:W-:-:S04]  /*6ccb0*/  ULDC UR5, c[0x0][0x248] ;  /* 0x0000920000057ab9 */ /* 0x000fc80000000800 */
[----:B------:R1:W-:Y:S01]  /*6ccc0*/  STL [R1+0xd60], R14 ;  /* 0x000d600e01007387 */ /* 0x0003e20000100800 */
[----:B------:R-:W-:Y:S01]  /*6ccd0*/  LEA.HI.X.SX32 R9, R9, UR9, 0x1, P0 ;  /* 0x0000000909097c11 */ /* 0x000fe200080f0eff */
[----:B------:R-:W-:Y:S01]  /*6cce0*/  ULDC UR9, c[0x0][0x248] ;  /* 0x0000920000097ab9 */ /* 0x000fe20000000800 */
[----:B------:R-:W-:Y:S01]  /*6ccf0*/  IADD3 R12, P0, R13, R10, RZ ;  /* 0x0000000a0d0c7210 */ /* 0x000fe20007f1e0ff */
[----:B-1----:R-:W-:Y:S01]  /*6cd00*/  VIADD R14, R14, UR5 ;  /* 0x000000050e0e7c36 */ /* 0x002fe20008000000 */
[----:B------:R-:W-:-:S04]  /*6cd10*/  ULDC UR5, c[0x0][0x248] ;  /* 0x0000920000057ab9 */ /* 0x000fc80000000800 */
[----:B------:R1:W-:Y:S01]  /*6cd20*/  STL [R1+0xd64], R14 ;  /* 0x000d640e01007387 */ /* 0x0003e20000100800 */
[----:B------:R-:W-:Y:S01]  /*6cd30*/  LEA.HI.X.SX32 R13, R13, R9, 0x1, P0 ;  /* 0x000000090d0d7211 */ /* 0x000fe200000f0eff */
[----:B-1----:R-:W-:Y:S01]  /*6cd40*/  VIADD R14, R14, UR8 ;  /* 0x000000080e0e7c36 */ /* 0x002fe20008000000 */
[----:B------:R-:W-:-:S04]  /*6cd50*/  ULDC UR8, c[0x0][0x248] ;  /* 0x0000920000087ab9 */ /* 0x000fc80000000800 */
[----:B------:R1:W-:Y:S01]  /*6cd60*/  STL [R1+0xdc8], R14 ;  /* 0x000dc80e01007387 */ /* 0x0003e20000100800 */
[----:B0-----:R-:W-:-:S03]  /*6cd70*/  IMAD.SHL.U32 R20, R17, 0x40, RZ ;  /* 0x0000004011147824 */ /* 0x001fc600078e00ff */
[----:B------:R0:W-:Y:S04]  /*6cd80*/  STL [R1+0x1d68], R12 ;  /* 0x001d680c01007387 */ /* 0x0001e80000100800 */
[----:B------:R3:W-:Y:S01]  /*6cd90*/  STL [R1+0x1d58], R13 ;  /* 0x001d580d01007387 */ /* 0x0007e20000100800 */
[----:B------:R-:W-:Y:S02]  /*6cda0*/  LOP3.LUT R20, R20, 0x400, RZ, 0xc0, !PT ;  /* 0x0000040014147812 */ /* 0x000fe400078ec0ff */
[----:B--2---:R-:W-:Y:S01]  /*6cdb0*/  LOP3.LUT R18, R16, 0xf0, RZ, 0xc0, !PT ;  /* 0x000000f010127812 */ /* 0x004fe200078ec0ff */
[----:B------:R-:W-:Y:S01]  /*6cdc0*/  VIADD R16, R14, UR5 ;  /* 0x000000050e107c36 */ /* 0x000fe20008000000 */
[----:B-1----:R-:W-:Y:S01]  /*6cdd0*/  IADD3 R14, P0, R15, R10, RZ ;  /* 0x0000000a0f0e7210 */ /* 0x002fe20007f1e0ff */
[----:B------:R-:W-:-:S02]  /*6cde0*/  ULDC UR5, c[0x0][0x22c] ;  /* 0x00008b0000057ab9 */ /* 0x000fc40000000800 */
[----:B0-----:R-:W-:Y:S01]  /*6cdf0*/  VIADD R12, R16, UR9 ;  /* 0x00000009100c7c36 */ /* 0x001fe20008000000 */
[----:B------:R-:W-:Y:S01]  /*6ce00*/  LEA.HI.X.SX32 R15, R15, R9, 0x1, P0 ;  /* 0x000000090f0f7211 */ /* 0x000fe200000f0eff */
[----:B------:R0:W-:Y:S01]  /*6ce10*/  STL [R1+0xdcc], R16 ;  /* 0x000dcc1001007387 */ /* 0x0001e20000100800 */
[----:B---3--:R-:W-:Y:S01]  /*6ce20*/  IADD3 R13, R20, UR4, R18 ;  /* 0x00000004140d7c10 */ /* 0x008fe2000fffe012 */
[----:B------:R-:W-:Y:S01]  /*6ce30*/  ULDC UR9, c[0x0][0x248] ;  /* 0x0000920000097ab9 */ /* 0x000fe20000000800 */
[----:B------:R-:W-:Y:S01]  /*6ce40*/  LOP3.LUT R8, R8, 0xffdfffff, RZ, 0xc0, !PT ;  /* 0xffdfffff08087812 */ /* 0x000fe200078ec0ff */
[----:B------:R-:W-:Y:S01]  /*6ce50*/  STL [R1+0x1d70], R14 ;  /* 0x001d700e01007387 */ /* 0x000fe20000100800 */
[----:B------:R-:W-:-:S03]  /*6ce60*/  ULDC UR4, c[0x0][0x22c] ;  /* 0x00008b0000047ab9 */ /* 0x000fc60000000800 */
[----:B------:R-:W-:Y:S01]  /*6ce70*/  STL [R1+0x1d6c], R15 ;  /* 0x001d6c0f01007387 */ /* 0x000fe20000100800 */
[----:B0-----:R-:W-:-:S03]  /*6ce80*/  IADD3 R16, P0, R11, R10, RZ ;  /* 0x0000000a0b107210 */ /* 0x001fc60007f1e0ff */
[----:B------:R0:W-:Y:S01]  /*6ce90*/  STL [R1+0xdf0], R12 ;  /* 0x000df00c01007387 */ /* 0x0001e20000100800 */
[----:B------:R-:W-:-:S03]  /*6cea0*/  LEA.HI.X.SX32 R17, R11, R9, 0x1, P0 ;  /* 0x000000090b117211 */ /* 0x000fc600000f0eff */
[----:B------:R1:W-:Y:S01]  /*6ceb0*/  STL [R1+0x1d84], R10 ;  /* 0x001d840a01007387 */ /* 0x0003e20000100800 */
[----:B------:R-:W-:Y:S01]  /*6cec0*/  ISETP.LT.AND P0, PT, R19, UR5, !P6 ;  /* 0x0000000513007c0c */ /* 0x000fe2000f701270 */
[----:B------:R-:W-:Y:S01]  /*6ced0*/  ULDC UR5, c[0x0][0x248] ;  /* 0x0000920000057ab9 */ /* 0x000fe20000000800 */
[----:B0-----:R-:W-:Y:S01]  /*6cee0*/  VIADD R12, R12, UR8 ;  /* 0x000000080c0c7c36 */ /* 0x001fe20008000000 */
[----:B------:R-:W-:Y:S01]  /*6cef0*/  STL [R1+0x1d90], R16 ;  /* 0x001d901001007387 */ /* 0x000fe20000100800 */
[----:B------:R-:W-:Y:S02]  /*6cf00*/  ULDC UR8, c[0x0][0x248] ;  /* 0x0000920000087ab9 */ /* 0x000fe40000000800 */
[----:B-1----:R-:W-:Y:S01]  /*6cf10*/  VIADD R10, R12, UR10 ;  /* 0x0000000a0c0a7c36 */ /* 0x002fe20008000000 */
[----:B------:R-:W-:Y:S01]  /*6cf20*/  STL [R1+0xdf4], R12 ;  /* 0x000df40c01007387 */ /* 0x000fe20000100800 */
[----:B------:R-:W-:-:S03]  /*6cf30*/  ULDC UR10, c[0x0][0x248] ;  /* 0x00009200000a7ab9 */ /* 0x000fc60000000800 */
[----:B------:R-:W-:Y:S04]  /*6cf40*/  STL [R1+0x1d8c], R17 ;  /* 0x001d8c1101007387 */ /* 0x000fe80000100800 */
[----:B------:R0:W-:Y:S04]  /*6cf50*/  STL [R1+0x1d88], R9 ;  /* 0x001d880901007387 */ /* 0x0001e80000100800 */
[----:B------:R-:W-:Y:S01]  /*6cf60*/  STL [R1+0x1d94], R13 ;  /* 0x001d940d01007387 */ /* 0x000fe20000100800 */
[----:B0-----:R-:W-:-:S03]  /*6cf70*/  VIADD R9, R10, UR5 ;  /* 0x000000050a097c36 */ /* 0x001fc60008000000 */
[----:B------:R-:W-:Y:S01]  /*6cf80*/  STL [R1+0xe14], R10 ;  /* 0x000e140a01007387 */ /* 0x000fe20000100800 */
[----:B------:R-:W-:-:S03]  /*6cf90*/  ULDC UR5, c[0x0][0x248] ;  /* 0x0000920000057ab9 */ /* 0x000fc60000000800 */
[----:B------:R-:W-:Y:S04]  /*6cfa0*/  STL [R1+0x1d98], R251 ;  /* 0x001d98fb01007387 */ /* 0x000fe80000100800 */
        /* <DEDUP_REMOVED lines=20> */
[----:B------:R-:W-:Y:S01]  /*6d0f0*/  @P1 LOP3.LUT R8, R8, 0x200000, RZ, 0xfc, !PT ;  /* 0x0020000008081812 */ /* 0x000fe200078efcff */
[C---:B------:R-:W-:Y:S01]  /*6d100*/  VIADD R10, R0.reuse, 0xb2 ;  /* 0x000000b2000a7836 */ /* 0x040fe20000000000 */
[----:B------:R-:W-:Y:S01]  /*6d110*/  MOV R252, UR4 ;  /* 0x0000000400fc7c02 */ /* 0x000fe20008000f00 */
[C---:B------:R-:W-:Y:S01]  /*6d120*/  VIADD R12, R0.reuse, 0xb4 ;  /* 0x000000b4000c7836 */ /* 0x040fe20000000000 */
[----:B------:R0:W-:Y:S01]  /*6d130*/  STL [R1+0xe34], R9 ;  /* 0x000e340901007387 */ /* 0x0001e20000100800 */
[----:B------:R-:W-:Y:S01]  /*6d140*/  VIADD R251, R0, 0x113 ;  /* 0x0000011300fb7836 */ /* 0x000fe20000000000 */
[----:B------:R-:W-:Y:S01]  /*6d150*/  LOP3.LUT R8, R8, 0xffefffff, RZ, 0xc0, !PT ;  /* 0xffefffff08087812 */ /* 0x000fe200078ec0ff */
[----:B------:R-:W-:Y:S01]  /*6d160*/  ULDC UR4, c[0x0][0x22c] ;  /* 0x00008b0000047ab9 */ /* 0x000fe20000000800 */
[C---:B------:R-:W-:Y:S01]  /*6d170*/  VIADD R13, R0.reuse, 0x114 ;  /* 0x00000114000d7836 */ /* 0x040fe20000000000 */
[----:B------:R-:W-:Y:S01]  /*6d180*/  MOV R14, UR61 ;  /* 0x0000003d000e7c02 */ /* 0x000fe20008000f00 */
[C---:B------:R-:W-:Y:S01]  /*6d190*/  VIADD R16, R0.reuse, 0x115 ;  /* 0x0000011500107836 */ /* 0x040fe20000000000 */
[----:B------:R-:W-:Y:S01]  /*6d1a0*/  MOV R15, UR6 ;  /* 0x00000006000f7c02 */ /* 0x000fe20008000f00 */
[----:B------:R-:W-:Y:S01]  /*6d1b0*/  ULDC UR61, c[0x0][0x22c] ;  /* 0x00008b00003d7ab9 */ /* 0x000fe20000000800 */
[----:B------:R-:W-:Y:S01]  /*6d1c0*/  VIADD R17, R0, 0x116 ;  /* 0x0000011600117836 */ /* 0x000fe20000000000 */
[----:B------:R-:W-:Y:S01]  /*6d1d0*/  ULDC UR13, c[0x0][0x22c] ;  /* 0x00008b00000d7ab9 */ /* 0x000fe20000000800 */
[----:B0-----:R-:W-:Y:S01]  /*6d1e0*/  VIADD R9, R9, UR5 ;  /* 0x0000000509097c36 */ /* 0x001fe20008000000 */
[----:B------:R-:W-:Y:S01]  /*6d1f0*/  ULDC UR5, c[0x0][0x248] ;  /* 0x0000920000057ab9 */ /* 0x000fe20000000800 */
[----:B------:R-:W-:Y:S01]  /*6d200*/  @P0 LOP3.LUT R8, R8, 0x100000, RZ, 0xfc, !PT ;  /* 0x0010000008080812 */ /* 0x000fe200078efcff */
[----:B------:R-:W-:-:S02]  /*6d210*/  ULDC UR6, c[0x0][0x22c] ;  /* 0x00008b0000067ab9 */ /* 0x000fc40000000800 */
[----:B------:R0:W-:Y:S02]  /*6d220*/  STL [R1+0xe38], R9 ;  /* 0x000e380901007387 */ /* 0x0001e40000100800 */
[----:B0-----:R-:W-:Y:S01]  /*6d230*/  VIADD R9, R9, UR14 ;  /* 0x0000000e09097c36 */ /* 0x001fe20008000000 */
[----:B------:R-:W-:Y:S01]  /*6d240*/  LOP3.LUT R8, R8, 0xfff7ffff, RZ, 0xc0, !PT ;  /* 0xfff7ffff08087812 */ /* 0x000fe200078ec0ff */
[----:B------:R-:W-:Y:S01]  /*6d250*/  VIADD R11, R0, 0x1 ;  /* 0x00000001000b7836 */ /* 0x000fe20000000000 */
[----:B------:R-:W-:Y:S02]  /*6d260*/  ULDC UR14, c[0x0][0x22c] ;  /* 0x00008b00000e7ab9 */ /* 0x000fe40000000800 */
        /* <DEDUP_REMOVED lines=73> */
[----:B--2---:R-:W-:-:S05]  /*6d700*/  VIADD R10, R0, 0xbe ;  /* 0x000000be000a7836 */ /* 0x004fca0000000000 */
[----:B------:R1:W-:Y:S01]  /*6d710*/  STL [R1+0x178], R10 ;  /* 0x0001780a01007387 */ /* 0x0003e20000100800 */
[----:B0-----:R-:W-:-:S03]  /*6d720*/  VIADD R9, R0, 0xc0 ;  /* 0x000000c000097836 */ /* 0x001fc60000000000 */
[----:B------:R0:W-:Y:S01]  /*6d730*/  STL [R1+0x174], R12 ;  /* 0x0001740c01007387 */ /* 0x0001e20000100800 */
[----:B-1----:R-:W-:-:S03]  /*6d740*/  VIADD R10, R0, 0xc1 ;  /* 0x000000c1000a7836 */ /* 0x002fc60000000000 */
[----:B------:R1:W-:Y:S01]  /*6d750*/  STL [R1+0x170], R9 ;  /* 0x0001700901007387 */ /* 0x0003e20000100800 */
[----:B0-----:R-:W-:-:S03]  /*6d760*/  VIADD R12, R0, 0xc2 ;  /* 0x000000c2000c7836 */ /* 0x001fc60000000000 */
[----:B------:R0:W-:Y:S01]  /*6d770*/  STL [R1+0x16c], R10 ;  /* 0x00016c0a01007387 */ /* 0x0001e20000100800 */
[----:B-1----:R-:W-:-:S03]  /*6d780*/  VIADD R9, R0, 0xc3 ;  /* 0x000000c300097836 */ /* 0x002fc60000000000 */
[----:B------:R1:W-:Y:S01]  /*6d790*/  STL [R1+0x168], R12 ;  /* 0x0001680c01007387 */ /* 0x0003e20000100800 */
[----:B0-----:R-:W-:-:S03]  /*6d7a0*/  VIADD R10, R0, 0xc4 ;  /* 0x000000c4000a7836 */ /* 0x001fc60000000000 */
[----:B------:R0:W-:Y:S04]  /*6d7b0*/  STL [R1+0x164], R9 ;  /* 0x0001640901007387 */ /* 0x0001e80000100800 */
[----:B------:R2:W-:Y:S01]  /*6d7c0*/  STL [R1+0x160], R10 ;  /* 0x0001600a01007387 */ /* 0x0005e20000100800 */
[C---:B-1----:R-:W-:Y:S02]  /*6d7d0*/  VIADD R12, R0.reuse, 0xc5 ;  /* 0x000000c5000c7836 */ /* 0x042fe40000000000 */
[----:B0-----:R-:W-:-:S03]  /*6d7e0*/  VIADD R9, R0, 0xc6 ;  /* 0x000000c600097836 */ /* 0x001fc60000000000 */
        /* <DEDUP_REMOVED lines=47> */
[C---:B-1----:R-:W-:Y:S02]  /*6dae0*/  VIADD R9, R0.reuse, 0xde ;  /* 0x000000de00097836 */ /* 0x042fe40000000000 */
[----:B--2---:R-:W-:-:S03]  /*6daf0*/  VIADD R10, R0, 0xe0 ;  /* 0x000000e0000a7836 */ /* 0x004fc60000000000 */
        /* <DEDUP_REMOVED lines=97> */
[----:B------:R-:W-:Y:S04]  /*6e110*/  STL [R1+0x30], R12 ;  /* 0x0000300c01007387 */ /* 0x000fe80000100800 */
[----:B------:R-:W-:Y:S04]  /*6e120*/  STL [R1+0x2c], R10 ;  /* 0x00002c0a01007387 */ /* 0x000fe80000100800 */
[----:B------:R1:W-:Y:S01]  /*6e130*/  STL [R1+0x1d9c], R251 ;  /* 0x001d9cfb01007387 */ /* 0x0003e20000100800 */
[C---:B0-----:R-:W-:Y:S02]  /*6e140*/  VIADD R9, R0.reuse, 0x112 ;  /* 0x0000011200097836 */ /* 0x041fe40000000000 */
[----:B-1----:R-:W-:-:S05]  /*6e150*/  VIADD R251, R0, 0xac ;  /* 0x000000ac00fb7836 */ /* 0x002fca0000000000 */
[----:B------:R-:W-:Y:S01]  /*6e160*/  ISETP.LT.AND P0, PT, R251, UR4, !P6 ;  /* 0x00000004fb007c0c */ /* 0x000fe2000f701270 */
[----:B------:R-:W-:Y:S01]  /*6e170*/  STL [R1+0x28], R9 ;  /* 0x0000280901007387 */ /* 0x000fe20000100800 */
[----:B------:R-:W-:Y:S01]  /*6e180*/  VIADD R251, R0, 0xaa ;  /* 0x000000aa00fb7836 */ /* 0x000fe20000000000 */
[----:B------:R-:W-:Y:S01]  /*6e190*/  MOV R12, UR7 ;  /* 0x00000007000c7c02 */ /* 0x000fe20008000f00 */
[----:B------:R-:W-:Y:S01]  /*6e1a0*/  ULDC UR7, c[0x0][0x22c] ;  /* 0x00008b0000077ab9 */ /* 0x000fe20000000800 */
[----:B------:R-:W-:Y:S01]  /*6e1b0*/  STL [R1+0x1da0], R13 ;  /* 0x001da00d01007387 */ /* 0x000fe20000100800 */
[----:B------:R-:W-:-:S03]  /*6e1c0*/  ULDC UR4, c[0x0][0x22c] ;  /* 0x00008b0000047ab9 */ /* 0x000fc60000000800 */
[----:B------:R0:W-:Y:S04]  /*6e1d0*/  STL [R1+0x1da4], R16 ;  /* 0x001da41001007387 */ /* 0x0001e80000100800 */
[----:B------:R-:W-:Y:S01]  /*6e1e0*/  @P0 LOP3.LUT R8, R8, 0x80000, RZ, 0xfc, !PT ;  /* 0x0008000008080812 */ /* 0x000fe200078efcff */
[----:B0-----:R-:W-:-:S05]  /*6e1f0*/  VIADD R16, R0, 0xab ;  /* 0x000000ab00107836 */ /* 0x001fca0000000000 */
[----:B------:R-:W-:Y:S02]  /*6e200*/  ISETP.LT.AND P0, PT, R16, UR61, !P6 ;  /* 0x0000003d10007c0c */ /* 0x000fe4000f701270 */
[----:B------:R-:W-:Y:S02]  /*6e210*/  ISETP.LT.AND P2, PT, R251, UR6, !P6 ;  /* 0x00000006fb007c0c */ /* 0x000fe4000f741270 */
[----:B------:R-:W-:Y:S01]  /*6e220*/  LOP3.LUT R8, R8, 0xfffbffff, RZ, 0xc0, !PT ;  /* 0xfffbffff08087812 */ /* 0x000fe200078ec0ff */
[C---:B------:R-:W-:Y:S01]  /*6e230*/  VIADD R13, R0.reuse, 0xa9 ;  /* 0x000000a9000d7836 */ /* 0x040fe20000000000 */
[----:B------:R-:W-:Y:S01]  /*6e240*/  ULDC UR61, c[0x0][0x22c] ;  /* 0x00008b00003d7ab9 */ /* 0x000fe20000000800 */
[----:B------:R-:W-:Y:S01]  /*6e250*/  VIADD R251, R0, 0xa8 ;  /* 0x000000a800fb7836 */ /* 0x000fe20000000000 */
[----:B------:R-:W-:Y:S02]  /*6e260*/  ULDC UR6, c[0x0][0x22c] ;  /* 0x00008b0000067ab9 */ /* 0x000fe40000000800 */
[----:B------:R-:W-:-:S03]  /*6e270*/  ISETP.LT.AND P1, PT, R13, UR7, !P6 ;  /* 0x000000070d007c0c */ /* 0x000fc6000f721270 */
[----:B------:R-:W-:Y:S01]  /*6e280*/  @P0 LOP3.LUT R8, R8, 0x40000, RZ, 0xfc, !PT ;  /* 0x0004000008080812 */ /* 0x000fe200078efcff */
[----:B------:R-:W-:Y:S01]  /*6e290*/  VIADD R16, R0, 0xa7 ;  /* 0x000000a700107836 */ /* 0x000fe20000000000 */
[----:B------:R-:W-:Y:S02]  /*6e2a0*/  ULDC UR7, c[0x0][0x22c] ;  /* 0x00008b0000077ab9 */ /* 0x000fe40000000800 */
[----:B------:R-:W-:-:S04]  /*6e2b0*/  LOP3.LUT R8, R8, 0xfffdffff, RZ, 0xc0, !PT ;  /* 0xfffdffff08087812 */ /* 0x000fc800078ec0ff */
[----:B------:R-:W-:Y:S02]  /*6e2c0*/  @P2 LOP3.LUT R8, R8, 0x20000, RZ, 0xfc, !PT ;  /* 0x0002000008082812 */ /* 0x000fe400078efcff */
[----:B------:R-:W-:Y:S02]  /*6e2d0*/  ISETP.LT.AND P0, PT, R251, UR4, !P6 ;  /* 0x00000004fb007c0c */ /* 0x000fe4000f701270 */
[----:B------:R-:W-:Y:S01]  /*6e2e0*/  LOP3.LUT R8, R8, 0xfffeffff, RZ, 0xc0, !PT ;  /* 0xfffeffff08087812 */ /* 0x000fe200078ec0ff */
[----:B------:R-:W-:Y:S01]  /*6e2f0*/  VIADD R251, R0, 0xa6 ;  /* 0x000000a600fb7836 */ /* 0x000fe20000000000 */
[----:B------:R-:W-:Y:S02]  /*6e300*/  ULDC UR4, c[0x0][0x22c] ;  /* 0x00008b0000047ab9 */ /* 0x000fe40000000800 */
[----:B------:R-:W-:-:S04]  /*6e310*/  @P1 LOP3.LUT R8, R8, 0x10000, RZ, 0xfc, !PT ;  /* 0x0001000008081812 */ /* 0x000fc800078efcff */
[----:B------:R-:W-:-:S04]  /*6e320*/  LOP3.LUT R8, R8, 0xffff7fff, RZ, 0xc0, !PT ;  /* 0xffff7fff08087812 */ /* 0x000fc800078ec0ff */
[----:B------:R-:W-:Y:S02]  /*6e330*/  @P0 LOP3.LUT R8, R8, 0x8000, RZ, 0xfc, !PT ;  /* 0x0000800008080812 */ /* 0x000fe400078efcff */
[----:B------:R-:W-:Y:S02]  /*6e340*/  ISETP.LT.AND P0, PT, R16, UR61, !P6 ;  /* 0x0000003d10007c0c */ /* 0x000fe4000f701270 */
[----:B------:R-:W-:Y:S02]  /*6e350*/  ISETP.LT.AND P2, PT, R251, UR6, !P6 ;  /* 0x00000006fb007c0c */ /* 0x000fe4000f741270 */
[----:B------:R-:W-:Y:S01]  /*6e360*/  LOP3.LUT R8, R8, 0xffffbfff, RZ, 0xc0, !PT ;  /* 0xffffbfff08087812 */ /* 0x000fe200078ec0ff */
[C---:B------:R-:W-:Y:S01]  /*6e370*/  VIADD R13, R0.reuse, 0xa5 ;  /* 0x000000a5000d7836 */ /* 0x040fe20000000000 */
[----:B------:R-:W-:Y:S01]  /*6e380*/  ULDC UR61, c[0x0][0x22c] ;  /* 0x00008b00003d7ab9 */ /* 0x000fe20000000800 */
[----:B------:R-:W-:Y:S01]  /*6e390*/  VIADD R251, R0, 0xa4 ;  /* 0x000000a400fb7836 */ /* 0x000fe20000000000 */
[----:B------:R-:W-:-:S02]  /*6e3a0*/  ULDC UR6, c[0x0][0x22c] ;  /* 0x00008b0000067ab9 */ /* 0x000fc40000000800 */
        /* <DEDUP_REMOVED lines=54> */
[----:B------:R-:W-:Y:S01]  /*6e710*/  ISETP.LT.AND P2, PT, R251, UR6, !P6 ;  /* 0x00000006fb007c0c */ /* 0x000fe2000f741270 */
[----:B------:R-:W-:Y:S01]  /*6e720*/  VIADD R251, R0, 0x98 ;  /* 0x0000009800fb7836 */ /* 0x000fe20000000000 */
[----:B------:R-:W-:Y:S01]  /*6e730*/  LOP3.LUT R8, R8, 0xfffffffb, RZ, 0xc0, !PT ;  /* 0xfffffffb08087812 */ /* 0x000fe200078ec0ff */
[C---:B------:R-:W-:Y:S01]  /*6e740*/  VIADD R16, R0.reuse, 0x97 ;  /* 0x0000009700107836 */ /* 0x040fe20000000000 */
[----:B------:R-:W-:Y:S01]  /*6e750*/  ULDC UR61, c[0x0][0x22c] ;  /* 0x00008b00003d7ab9 */ /* 0x000fe20000000800 */
[----:B------:R-:W-:Y:S01]  /*6e760*/  VIADD R13, R0, 0x99 ;  /* 0x00000099000d7836 */ /* 0x000fe20000000000 */
[----:B------:R-:W-:-:S05]  /*6e770*/  ULDC UR6, c[0x0][0x22c] ;  /* 0x00008b0000067ab9 */ /* 0x000fca0000000800 */
[----:B------:R-:W-:Y:S02]  /*6e780*/  @P0 LOP3.LUT R8, R8, 0x4, RZ, 0xfc, !PT ;  /* 0x0000000408080812 */ /* 0x000fe400078efcff */
[----:B------:R-:W-:Y:S01]  /*6e790*/  ISETP.LT.AND P0, PT, R251, UR4, !P6 ;  /* 0x00000004fb007c0c */ /* 0x000fe2000f701270 */
[----:B------:R-:W-:Y:S01]  /*6e7a0*/  VIADD R251, R0, 0x96 ;  /* 0x0000009600fb7836 */ /* 0x000fe20000000000 */
[----:B------:R-:W-:Y:S01]  /*6e7b0*/  ISETP.LT.AND P1, PT, R13, UR7, !P6 ;  /* 0x000000070d007c0c */ /* 0x000fe2000f721270 */
[----:B------:R-:W-:Y:S01]  /*6e7c0*/  ULDC UR4, c[0x0][0x22c] ;  /* 0x00008b0000047ab9 */ /* 0x000fe20000000800 */
[----:B------:R-:W-:-:S09]  /*6e7d0*/  LOP3.LUT R8, R8, 0xfffffffd, RZ, 0xc0, !PT ;  /* 0xfffffffd08087812 */ /* 0x000fd200078ec0ff */
[----:B------:R-:W-:Y:S01]  /*6e7e0*/  @P0 LOP3.LUT R2, R2, 0x80000000, RZ, 0xfc, !PT ;  /* 0x8000000002020812 */ /* 0x000fe200078efcff */
[----:B------:R-:W-:Y:S01]  /*6e7f0*/  VIADD R13, R0, 0x95 ;  /* 0x00000095000d7836 */ /* 0x000fe20000000000 */
[----:B------:R-:W-:Y:S01]  /*6e800*/  ISETP.LT.AND P0, PT, R16, UR61, !P6 ;  /* 0x0000003d10007c0c */ /* 0x000fe2000f701270 */
[----:B------:R-:W-:Y:S01]  /*6e810*/  ULDC UR7, c[0x0][0x22c] ;  /* 0x00008b0000077ab9 */ /* 0x000fe20000000800 */
[----:B------:R-:W-:Y:S02]  /*6e820*/  @P2 LOP3.LUT R8, R8, 0x2, RZ, 0xfc, !PT ;  /* 0x0000000208082812 */ /* 0x000fe400078efcff */
[----:B------:R-:W-:Y:S01]  /*6e830*/  LOP3.LUT R2, R2, 0xbfffffff, RZ, 0xc0, !PT ;  /* 0xbfffffff02027812 */ /* 0x000fe200078ec0ff */
[----:B------:R-:W-:Y:S01]  /*6e840*/  VIADD R16, R0, 0x93 ;  /* 0x0000009300107836 */ /* 0x000fe20000000000 */
[----:B------:R-:W-:Y:S01]  /*6e850*/  ISETP.LT.AND P2, PT, R251, UR6, !P6 ;  /* 0x00000006fb007c0c */ /* 0x000fe2000f741270 */
[----:B------:R-:W-:Y:S01]  /*6e860*/  ULDC UR61, c[0x0][0x22c] ;  /* 0x00008b00003d7ab9 */ /* 0x000fe20000000800 */
[----:B------:R-:W-:-:S05]  /*6e870*/  LOP3.LUT R8, R8, 0xfffffffe, RZ, 0xc0, !PT ;  /* 0xfffffffe08087812 */ /* 0x000fca00078ec0ff */
[----:B------:R-:W-:Y:S01]  /*6e880*/  @P0 LOP3.LUT R2, R2, 0x40000000, RZ, 0xfc, !PT ;  /* 0x4000000002020812 */ /* 0x000fe200078efcff */
[----:B------:R-:W-:Y:S01]  /*6e890*/  VIADD R251, R0, 0x94 ;  /* 0x0000009400fb7836 */ /* 0x000fe20000000000 */
[----:B------:R-:W-:Y:S01]  /*6e8a0*/  @P1 LOP3.LUT R8, R8, 0x1, RZ, 0xfc, !PT ;  /* 0x0000000108081812 */ /* 0x000fe200078efcff */
[----:B------:R-:W-:Y:S01]  /*6e8b0*/  ULDC UR6, c[0x0][0x22c] ;  /* 0x00008b0000067ab9 */ /* 0x000fe20000000800 */
[----:B------:R-:W-:Y:S02]  /*6e8c0*/  ISETP.LT.AND P1, PT, R13, UR7, !P6 ;  /* 0x000000070d007c0c */ /* 0x000fe4000f721270 */
[----:B------:R-:W-:Y:S02]  /*6e8d0*/  LOP3.LUT R2, R2, 0xdfffffff, RZ, 0xc0, !PT ;  /* 0xdfffffff02027812 */ /* 0x000fe400078ec0ff */
[----:B------:R-:W-:Y:S01]  /*6e8e0*/  ISETP.LT.AND P0, PT, R251, UR4, !P6 ;  /* 0x00000004fb007c0c */ /* 0x000fe2000f701270 */
[----:B------:R-:W-:Y:S01]  /*6e8f0*/  VIADD R13, R0, 0x91 ;  /* 0x00000091000d7836 */ /* 0x000fe20000000000 */
[----:B------:R-:W-:Y:S01]  /*6e900*/  @P2 LOP3.LUT R2, R2, 0x20000000, RZ, 0xfc, !PT ;  /* 0x2000000002022812 */ /* 0x000fe200078efcff */
[----:B------:R-:W-:Y:S01]  /*6e910*/  VIADD R251, R0, 0x92 ;  /* 0x0000009200fb7836 */ /* 0x000fe20000000000 */
[----:B------:R-:W-:Y:S01]  /*6e920*/  ULDC UR7, c[0x0][0x22c] ;  /* 0x00008b0000077ab9 */ /* 0x000fe20000000800 */
[----:B------:R-:W-:Y:S01]  /*6e930*/  ULDC UR4, c[0x0][0x22c] ;  /* 0x00008b0000047ab9 */ /* 0x000fe20000000800 */
[----:B------:R-:W-:-:S04]  /*6e940*/  LOP3.LUT R2, R2, 0xefffffff, RZ, 0xc0, !PT ;  /* 0xefffffff02027812 */ /* 0x000fc800078ec0ff */
[----:B------:R-:W-:-:S04]  /*6e950*/  @P1 LOP3.LUT R2, R2, 0x10000000, RZ, 0xfc, !PT ;  /* 0x1000000002021812 */ /* 0x000fc800078efcff */
[----:B------:R-:W-:-:S04]  /*6e960*/  LOP3.LUT R2, R2, 0xf7ffffff, RZ, 0xc0, !PT ;  /* 0xf7ffffff02027812 */ /* 0x000fc800078ec0ff */
[----:B------:R-:W-:Y:S02]  /*6e970*/  @P0 LOP3.LUT R2, R2, 0x8000000, RZ, 0xfc, !PT ;  /* 0x0800000002020812 */ /* 0x000fe400078efcff */
[----:B------:R-:W-:Y:S02]  /*6e980*/  ISETP.LT.AND P0, PT, R16, UR61, !P6 ;  /* 0x0000003d10007c0c */ /* 0x000fe4000f701270 */
[----:B------:R-:W-:Y:S02]  /*6e990*/  ISETP.LT.AND P2, PT, R251, UR6, !P6 ;  /* 0x00000006fb007c0c */ /* 0x000fe4000f741270 */
[----:B------:R-:W-:Y:S02]  /*6e9a0*/  LOP3.LUT R2, R2, 0xfbffffff, RZ, 0xc0, !PT ;  /* 0xfbffffff02027812 */ /* 0x000fe400078ec0ff */
[----:B------:R-:W-:Y:S01]  /*6e9b0*/  ISETP.LT.AND P1, PT, R13, UR7, !P6 ;  /* 0x000000070d007c0c */ /* 0x000fe2000f721270 */
[C---:B------:R-:W-:Y:S01]  /*6e9c0*/  VIADD R251, R0.reuse, 0x90 ;  /* 0x0000009000fb7836 */ /* 0x040fe20000000000 */
[----:B------:R-:W-:Y:S01]  /*6e9d0*/  ULDC UR61, c[0x0][0x22c] ;  /* 0x00008b00003d7ab9 */ /* 0x000fe20000000800 */
[----:B------:R-:W-:Y:S01]  /*6e9e0*/  VIADD R16, R0, 0x8f ;  /* 0x0000008f00107836 */ /* 0x000fe20000000000 */
[----:B------:R-:W-:-:S03]  /*6e9f0*/  ULDC UR6, c[0x0][0x22c] ;  /* 0x00008b0000067ab9 */ /* 0x000fc60000000800 */
        /* <DEDUP_REMOVED lines=116> */
[----:B------:R-:W-:Y:S01]  /*6f140*/  VIADD R16, R0, 0x77 ;  /* 0x0000007700107836 */ /* 0x000fe20000000000 */
[----:B------:R-:W-:Y:S01]  /*6f150*/  ULDC UR61, c[0x0][0x22c] ;  /* 0x00008b00003d7ab9 */ /* 0x000fe20000000800 */
[----:B------:R-:W-:Y:S01]  /*6f160*/  ISETP.LT.AND P1, PT, R13, UR7, !P6 ;  /* 0x000000070d007c0c */ /* 0x000fe2000f721270 */
[----:B------:R-:W-:-:S05]  /*6f170*/  ULDC UR6, c[0x0][0x22c] ;  /* 0x00008b0000067ab9 */ /* 0x000fca0000000800 */
[----:B------:R-:W-:Y:S01]  /*6f180*/  @P0 LOP3.LUT R2, R2, 0x4, RZ, 0xfc, !PT ;  /* 0x0000000402020812 */ /* 0x000fe200078efcff */
[C---:B------:R-:W-:Y:S01]  /*6f190*/  VIADD R13, R0.reuse, 0x75 ;  /* 0x00000075000d7836 */ /* 0x040fe20000000000 */
[----:B------:R-:W-:Y:S01]  /*6f1a0*/  ISETP.LT.AND P0, PT, R251, UR4, !P6 ;  /* 0x00000004fb007c0c */ /* 0x000fe2000f701270 */
[----:B------:R-:W-:Y:S01]  /*6f1b0*/  VIADD R251, R0, 0x76 ;  /* 0x0000007600fb7836 */ /* 0x000fe20000000000 */
[----:B------:R-:W-:Y:S01]  /*6f1c0*/  LOP3.LUT R2, R2, 0xfffffffd, RZ, 0xc0, !PT ;  /* 0xfffffffd02027812 */ /* 0x000fe200078ec0ff */
[----:B------:R-:W-:Y:S01]  /*6f1d0*/  ULDC UR7, c[0x0][0x22c] ;  /* 0x00008b0000077ab9 */ /* 0x000fe20000000800 */
[----:B------:R-:W-:-:S09]  /*6f1e0*/  ULDC UR4, c[0x0][0x22c] ;  /* 0x00008b0000047ab9 */ /* 0x000fd20000000800 */
[----:B------:R-:W-:Y:S02]  /*6f1f0*/  @P0 LOP3.LUT R3, R3, 0x80000000, RZ, 0xfc, !PT ;  /* 0x8000000003030812 */ /* 0x000fe400078efcff */
[----:B------:R-:W-:Y:S02]  /*6f200*/  ISETP.LT.AND P0, PT, R16, UR61, !P6 ;  /* 0x0000003d10007c0c */ /* 0x000fe4000f701270 */
        /* <DEDUP_REMOVED lines=13> */
[C---:B------:R-:W-:Y:S01]  /*6f2e0*/  VIADD R13, R0.reuse, 0x71 ;  /* 0x00000071000d7836 */ /* 0x040fe20000000000 */
        /* <DEDUP_REMOVED lines=130> */
[C---:B------:R-:W-:Y:S01]  /*6fb10*/  VIADD R251, R0.reuse, 0x58 ;  /* 0x0000005800fb7836 */ /* 0x040fe20000000000 */
        /* <DEDUP_REMOVED lines=358> */
[C---:B------:R-:W-:Y:S02]  /*71180*/  VIADD R251, R0.reuse, 0x10 ;  /* 0x0000001000fb7836 */ /* 0x040fe40000000000 */
[----:B------:R-:W-:-:S02]  /*71190*/  VIADD R9, R0, 0x117 ;  /* 0x0000011700097836 */ /* 0x000fc40000000000 */
[----:B------:R-:W-:Y:S01]  /*711a0*/  VIADD R10, R0, 0x118 ;  /* 0x00000118000a7836 */ /* 0x000fe20000000000 */
[----:B------:R-:W-:Y:S01]  /*711b0*/  STL [R1+0x1da8], R17 ;  /* 0x001da81101007387 */ /* 0x000fe20000100800 */
[----:B------:R-:W-:Y:S01]  /*711c0*/  @P0 LOP3.LUT R6, R6, 0x4000000, RZ, 0xfc, !PT ;  /* 0x0400000006060812 */ /* 0x000fe200078efcff */
[----:B------:R-:W-:Y:S01]  /*711d0*/  VIADD R16, R0, 0xf ;  /* 0x0000000f00107836 */ /* 0x000fe20000000000 */
[----:B------:R-:W-:Y:S01]  /*711e0*/  ULDC UR61, c[0x0][0x22c] ;  /* 0x00008b00003d7ab9 */ /* 0x000fe20000000800 */
[----:B------:R-:W-:Y:S01]  /*711f0*/  ULDC UR6, c[0x0][0x22c] ;  /* 0x00008b0000067ab9 */ /* 0x000fe20000000800 */
[----:B------:R-:W-:Y:S01]  /*71200*/  LOP3.LUT R6, R6, 0xfdffffff, RZ, 0xc0, !PT ;  /* 0xfdffffff06067812 */ /* 0x000fe200078ec0ff */
[----:B------:R-:W-:Y:S01]  /*71210*/  VIADD R13, R0, 0xd ;  /* 0x0000000d000d7836 */ /* 0x000fe20000000000 */
[----:B------:R-:W-:Y:S02]  /*71220*/  ULDC UR7, c[0x0][0x22c] ;  /* 0x00008b0000077ab9 */ /* 0x000fe40000000800 */
[----:B------:R-:W-:-:S02]  /*71230*/  @P2 LOP3.LUT R6, R6, 0x2000000, RZ, 0xfc, !PT ;  /* 0x0200000006062812 */ /* 0x000fc400078efcff */
[----:B------:R-:W-:Y:S02]  /*71240*/  ISETP.LT.AND P0, PT, R251, UR4, !P6 ;  /* 0x00000004fb007c0c */ /* 0x000fe4000f701270 */
[----:B------:R-:W-:Y:S01]  /*71250*/  LOP3.LUT R6, R6, 0xfeffffff, RZ, 0xc0, !PT ;  /* 0xfeffffff06067812 */ /* 0x000fe200078ec0ff */
[----:B------:R-:W-:Y:S01]  /*71260*/  STL [R1+0x1dac], R9 ;  /* 0x001dac0901007387 */ /* 0x000fe20000100800 */
[----:B------:R-:W-:Y:S01]  /*71270*/  VIADD R251, R0, 0xe ;  /* 0x0000000e00fb7836 */ /* 0x000fe20000000000 */
[----:B------:R-:W-:Y:S01]  /*71280*/  ULDC UR4, c[0x0][0x22c] ;  /* 0x00008b0000047ab9 */ /* 0x000fe20000000800 */
[----:B------:R-:W-:Y:S01]  /*71290*/  @P1 LOP3.LUT R6, R6, 0x1000000, RZ, 0xfc, !PT ;  /* 0x0100000006061812 */ /* 0x000fe200078efcff */
[----:B------:R0:W-:Y:S03]  /*712a0*/  STL [R1+0x1db0], R10 ;  /* 0x001db00a01007387 */ /* 0x0001e60000100800 */
[----:B------:R-:W-:-:S04]  /*712b0*/  LOP3.LUT R6, R6, 0xff7fffff, RZ, 0xc0, !PT ;  /* 0xff7fffff06067812 */ /* 0x000fc800078ec0ff */
[----:B------:R-:W-:Y:S02]  /*712c0*/  @P0 LOP3.LUT R6, R6, 0x800000, RZ, 0xfc, !PT ;  /* 0x0080000006060812 */ /* 0x000fe400078efcff */
[----:B------:R-:W-:Y:S01]  /*712d0*/  ISETP.LT.AND P0, PT, R16, UR61, !P6 ;  /* 0x0000003d10007c0c */ /* 0x000fe2000f701270 */
[----:B0-----:R-:W2:Y:S01]  /*712e0*/  LDL.LU R10, [R1+0x1a4] ;  /* 0x0001a400010a7983 */ /* 0x001ea20000300800 */
[----:B------:R-:W-:Y:S02]  /*712f0*/  ISETP.LT.AND P2, PT, R251, UR6, !P6 ;  /* 0x00000006fb007c0c */ /* 0x000fe4000f741270 */
[----:B------:R-:W-:Y:S02]  /*71300*/  LOP3.LUT R6, R6, 0xffbfffff, RZ, 0xc0, !PT ;  /* 0xffbfffff06067812 */ /* 0x000fe400078ec0ff */
[----:B------:R-:W-:Y:S01]  /*71310*/  ISETP.LT.AND P1, PT, R13, UR7, !P6 ;  /* 0x000000070d007c0c */ /* 0x000fe2000f721270 */
[C---:B------:R-:W-:Y:S01]  /*71320*/  VIADD R251, R0.reuse, 0xc ;  /* 0x0000000c00fb7836 */ /* 0x040fe20000000000 */
[----:B------:R-:W-:Y:S01]  /*71330*/  ULDC UR61, c[0x0][0x22c] ;  /* 0x00008b00003d7ab9 */ /* 0x000fe20000000800 */
[----:B------:R-:W-:Y:S01]  /*71340*/  VIADD R16, R0, 0xb ;  /* 0x0000000b00107836 */ /* 0x000fe20000000000 */
[----:B------:R-:W-:Y:S01]  /*71350*/  ULDC UR6, c[0x0][0x22c] ;  /* 0x00008b0000067ab9 */ /* 0x000fe20000000800 */
[----:B------:R-:W3:Y:S02]  /*71360*/  LDL.LU R9, [R1+0x1a0] ;  /* 0x0001a00001097983 */ /* 0x000ee40000300800 */
[----:B------:R-:W-:Y:S01]  /*71370*/  @P0 LOP3.LUT R6, R6, 0x400000, RZ, 0xfc, !PT ;  /* 0x0040000006060812 */ /* 0x000fe200078efcff */
[----:B------:R-:W-:Y:S01]  /*71380*/  VIADD R13, R0, 0x9 ;  /* 0x00000009000d7836 */ /* 0x000fe20000000000 */
[----:B------:R-:W-:Y:S01]  /*71390*/  ULDC UR7, c[0x0][0x22c] ;  /* 0x00008b0000077ab9 */ /* 0x000fe20000000800 */
[----:B------:R-:W4:Y:S01]  /*713a0*/  LDL.LU R17, [R1+0x19c] ;  /* 0x00019c0001117983 */ /* 0x000f220000300800 */
        /* <DEDUP_REMOVED lines=16> */
[----:B------:R-:W-:Y:S01]  /*714b0*/  ULDC UR7, c[0x0][0x22c] ;  /* 0x00008b0000077ab9 */ /* 0x000fe20000000800 */
[----:B------:R-:W-:-:S02]  /*714c0*/  ULDC UR6, c[0x0][0x22c] ;  /* 0x00008b0000067ab9 */ /* 0x000fc40000000800 */
[----:B------:R-:W-:-:S04]  /*714d0*/  @P0 LOP3.LUT R6, R6, 0x40000, RZ, 0xfc, !PT ;  /* 0x0004000006060812 */ /* 0x000fc800078efcff */
        /* <DEDUP_REMOVED lines=9> */
[----:B------:R-:W-:Y:S01]  /*71570*/  ISETP.LT.AND P0, PT, R16, UR61, !P6 ;  /* 0x0000003d10007c0c */ /* 0x000fe2000f701270 */
[----:B------:R-:W-:Y:S01]  /*71580*/  VIADD R251, R0, 0x6 ;  /* 0x0000000600fb7836 */ /* 0x000fe20000000000 */
[----:B------:R-:W-:Y:S01]  /*71590*/  ISETP.LT.AND P1, PT, R13, UR7, !P6 ;  /* 0x000000070d007c0c */ /* 0x000fe2000f721270 */
[----:B------:R-:W-:Y:S01]  /*715a0*/  ULDC UR61, c[0x0][0x22c] ;  /* 0x00008b00003d7ab9 */ /* 0x000fe20000000800 */
[----:B------:R-:W-:Y:S01]  /*715b0*/  LOP3.LUT R6, R6, 0xffffbfff, RZ, 0xc0, !PT ;  /* 0xffffbfff06067812 */ /* 0x000fe200078ec0ff */
[----:B------:R-:W4:Y:S01]  /*715c0*/  LDL.LU R16, [R1+0x194] ;  /* 0x0001940001107983 */ /* 0x000f220000300800 */
[----:B------:R-:W-:Y:S01]  /*715d0*/  ISETP.LT.AND P2, PT, R251, UR6, !P6 ;  /* 0x00000006fb007c0c */ /* 0x000fe2000f741270 */
[C---:B------:R-:W-:Y:S01]  /*715e0*/  VIADD R251, R0.reuse, 0x4 ;  /* 0x0000000400fb7836 */ /* 0x040fe20000000000 */
[----:B------:R-:W-:Y:S01]  /*715f0*/  ULDC UR6, c[0x0][0x22c] ;  /* 0x00008b0000067ab9 */ /* 0x000fe20000000800 */
[----:B------:R-:W-:Y:S01]  /*71600*/  VIADD R13, R0, 0x3 ;  /* 0x00000003000d7836 */ /* 0x000fe20000000000 */
[----:B------:R-:W-:-:S03]  /*71610*/  ULDC UR7, c[0x0][0x22c] ;  /* 0x00008b0000077ab9 */ /* 0x000fc60000000800 */
[----:B------:R-:W-:Y:S02]  /*71620*/  @P0 LOP3.LUT R6, R6, 0x4000, RZ, 0xfc, !PT ;  /* 0x0000400006060812 */ /* 0x000fe400078efcff */
[----:B------:R-:W-:Y:S02]  /*71630*/  ISETP.LT.AND P0, PT, R251, UR4, !P6 ;  /* 0x00000004fb007c0c */ /* 0x000fe4000f701270 */
[----:B------:R-:W-:Y:S01]  /*71640*/  @P1 LOP3.LUT R7, R7, 0x10, RZ, 0xfc, !PT ;  /* 0x0000001007071812 */ /* 0x000fe200078efcff */
[----:B------:R-:W-:Y:S01]  /*71650*/  VIADD R251, R0, 0x2 ;  /* 0x0000000200fb7836 */ /* 0x000fe20000000000 */
[----:B------:R-:W-:Y:S01]  /*71660*/  LOP3.LUT R6, R6, 0xffffdfff, RZ, 0xc0, !PT ;  /* 0xffffdfff06067812 */ /* 0x000fe200078ec0ff */
[----:B------:R-:W-:Y:S01]  /*71670*/  ULDC UR4, c[0x0][0x22c] ;  /* 0x00008b0000047ab9 */ /* 0x000fe20000000800 */
[----:B------:R-:W-:Y:S02]  /*71680*/  LOP3.LUT R7, R7, 0xfffffff7, RZ, 0xc0, !PT ;  /* 0xfffffff707077812 */ /* 0x000fe400078ec0ff */
[----:B------:R-:W-:-:S02]  /*71690*/  @P2 LOP3.LUT R6, R6, 0x2000, RZ, 0xfc, !PT ;  /* 0x0000200006062812 */ /* 0x000fc400078efcff */
[----:B------:R-:W-:Y:S01]  /*716a0*/  ISETP.LT.AND P2, PT, R13, UR61, !P6 ;  /* 0x0000003d0d007c0c */ /* 0x000fe2000f741270 */
[C---:B------:R-:W-:Y:S01]  /*716b0*/  VIADD R244, R0.reuse, 0xbd ;  /* 0x000000bd00f47836 */ /* 0x040fe20000000000 */
[----:B------:R-:W-:Y:S01]  /*716c0*/  ISETP.LT.AND P1, PT, R251, UR6, !P6 ;  /* 0x00000006fb007c0c */ /* 0x000fe2000f721270 */
[----:B------:R-:W4:Y:S01]  /*716d0*/  LDL.LU R13, [R1+0x190] ;  /* 0x00019000010d7983 */ /* 0x000f220000300800 */
[----:B------:R-:W-:Y:S01]  /*716e0*/  @P0 LOP3.LUT R7, R7, 0x8, RZ, 0xfc, !PT ;  /* 0x0000000807070812 */ /* 0x000fe200078efcff */
[C---:B------:R-:W-:Y:S01]  /*716f0*/  VIADD R245, R0.reuse, 0xdd ;  /* 0x000000dd00f57836 */ /* 0x040fe20000000000 */
[----:B------:R-:W-:Y:S01]  /*71700*/  ISETP.LT.AND P0, PT, R11, UR7, !P6 ;  /* 0x000000070b007c0c */ /* 0x000fe2000f701270 */
[----:B------:R-:W4:Y:S01]  /*71710*/  LDL.LU R251, [R1+0x18c] ;  /* 0x00018c0001fb7983 */ /* 0x000f220000300800 */
[C---:B------:R-:W-:Y:S01]  /*71720*/  VIADD R246, R0.reuse, 0xfd ;  /* 0x000000fd00f67836 */ /* 0x040fe20000000000 */
[C---:B------:R-:W-:Y:S01]  /*71730*/  ISETP.LT.AND P4, PT, R0.reuse, UR4, !P6 ;  /* 0x0000000400007c0c */ /* 0x040fe2000f781270 */
[C---:B------:R-:W-:Y:S01]  /*71740*/  VIADD R247, R0.reuse, 0x119 ;  /* 0x0000011900f77836 */ /* 0x040fe20000000000 */
[----:B------:R-:W4:Y:S01]  /*71750*/  LDL.LU R11, [R1+0x198] ;  /* 0x00019800010b7983 */ /* 0x000f220000300800 */
[----:B------:R-:W-:-:S02]  /*71760*/  VIADD R248, R0, 0x11a ;  /* 0x0000011a00f87836 */ /* 0x000fc40000000000 */
[C---:B------:R-:W-:Y:S02]  /*71770*/  VIADD R249, R0.reuse, 0x11b ;  /* 0x0000011b00f97836 */ /* 0x040fe40000000000 */
[C---:B------:R-:W-:Y:S02]  /*71780*/  VIADD R250, R0.reuse, 0x11c ;  /* 0x0000011c00fa7836 */ /* 0x040fe40000000000 */
[C---:B------:R-:W-:Y:S02]  /*71790*/  VIADD R18, R0.reuse, 0x11d ;  /* 0x0000011d00127836 */ /* 0x040fe40000000000 */
[C---:B------:R-:W-:Y:S02]  /*717a0*/  VIADD R19, R0.reuse, 0x11e ;  /* 0x0000011e00137836 */ /* 0x040fe40000000000 */
[C---:B------:R-:W-:Y:S02]  /*717b0*/  VIADD R20, R0.reuse, 0x11f ;  /* 0x0000011f00147836 */ /* 0x040fe40000000000 */
        /* <DEDUP_REMOVED lines=152> */
[----:B------:R-:W-:Y:S01]  /*72140*/  VIADD R173, R0, 0x1b8 ;  /* 0x000001b800ad7836 */ /* 0x000fe20000000000 */
[----:B------:R-:W-:Y:S01]  /*72150*/  LOP3.LUT R7, R7, 0xfffffffb, RZ, 0xc0, !PT ;  /* 0xfffffffb07077812 */ /* 0x000fe200078ec0ff */
[----:B------:R-:W4:Y:S01]  /*72160*/  LDL.LU R0, [R1+0x1a8] ;  /* 0x0001a80001007983 */ /* 0x000f220000300800 */
[----:B------:R-:W-:Y:S01]  /*72170*/  ULDC UR6, c[0x0][0x22c] ;  /* 0x00008b0000067ab9 */ /* 0x000fe20000000800 */
[----:B------:R-:W-:Y:S01]  /*72180*/  ULDC UR61, c[0x0][0x22c] ;  /* 0x00008b00003d7ab9 */ /* 0x000fe20000000800 */
[----:B------:R-:W-:Y:S01]  /*72190*/  @P2 LOP3.LUT R7, R7, 0x4, RZ, 0xfc, !PT ;  /* 0x0000000407072812 */ /* 0x000fe200078efcff */
[----:B------:R-:W-:Y:S01]  /*721a0*/  ULDC UR7, c[0x0][0x22c] ;  /* 0x00008b0000077ab9 */ /* 0x000fe20000000800 */
[----:B--2---:R-:W-:Y:S01]  /*721b0*/  ISETP.LT.AND P2, PT, R10, UR6, !P6 ;  /* 0x000000060a007c0c */ /* 0x004fe2000f741270 */
[----:B------:R-:W-:Y:S01]  /*721c0*/  ULDC UR4, c[0x0][0x22c] ;  /* 0x00008b0000047ab9 */ /* 0x000fe20000000800 */
[----:B------:R-:W2:Y:S01]  /*721d0*/  LDL.LU R10, [R1+0x188] ;  /* 0x00018800010a7983 */ /* 0x000ea20000300800 */
[----:B------:R-:W-:Y:S01]  /*721e0*/  LOP3.LUT R7, R7, 0xfffffffd, RZ, 0xc0, !PT ;  /* 0xfffffffd07077812 */ /* 0x000fe200078ec0ff */
[----:B------:R-:W-:-:S03]  /*721f0*/  ULDC UR6, c[0x0][0x22c] ;  /* 0x00008b0000067ab9 */ /* 0x000fc60000000800 */
[----:B------:R-:W-:-:S04]  /*72200*/  @P1 LOP3.LUT R7, R7, 0x2, RZ, 0xfc, !PT ;  /* 0x0000000207071812 */ /* 0x000fc800078efcff */
[----:B------:R-:W-:-:S04]  /*72210*/  LOP3.LUT R7, R7, 0xfffffffe, RZ, 0xc0, !PT ;  /* 0xfffffffe07077812 */ /* 0x000fc800078ec0ff */
[----:B------:R-:W-:Y:S02]  /*72220*/  @P0 LOP3.LUT R7, R7, 0x1, RZ, 0xfc, !PT ;  /* 0x0000000107070812 */ /* 0x000fe400078efcff */
[----:B---3--:R-:W-:Y:S01]  /*72230*/  ISETP.LT.AND P1, PT, R9, UR7, !P6 ;  /* 0x0000000709007c0c */ /* 0x008fe2000f721270 */
[----:B------:R-:W-:Y:S01]  /*72240*/  ULDC UR7, c[0x0][0x22c] ;  /* 0x00008b0000077ab9 */ /* 0x000fe20000000800 */
[----:B------:R-:W-:Y:S01]  /*72250*/  LOP3.LUT R6, R6, 0xffffefff, RZ, 0xc0, !PT ;  /* 0xffffefff06067812 */ /* 0x000fe200078ec0ff */
[----:B------:R-:W3:Y:S01]  /*72260*/  LDL.LU R9, [R1+0x184] ;  /* 0x0001840001097983 */ /* 0x000ee20000300800 */
[----:B----4-:R-:W-:Y:S01]  /*72270*/  ISETP.LT.AND P0, PT, R0, UR61, !P6 ;  /* 0x0000003d00007c0c */ /* 0x010fe2000f701270 */
[----:B------:R-:W-:-:S12]  /*72280*/  ULDC UR61, c[0x0][0x22c] ;  /* 0x00008b00003d7ab9 */ /* 0x000fd80000000800 */
[----:B------:R-:W-:Y:S02]  /*72290*/  @P0 LOP3.LUT R6, R6, 0x1000, RZ, 0xfc, !PT ;  /* 0x0000100006060812 */ /* 0x000fe400078efcff */
[----:B------:R-:W-:Y:S01]  /*722a0*/  ISETP.LT.AND P0, PT, R17, UR4, !P6 ;  /* 0x0000000411007c0c */ /* 0x000fe2000f701270 */
[----:B------:R-:W-:Y:S01]  /*722b0*/  ULDC UR4, c[0x0][0x22c] ;  /* 0x00008b0000047ab9 */ /* 0x000fe20000000800 */
[----:B------:R-:W4:Y:S01]  /*722c0*/  LDL.LU R17, [R1+0x180] ;  /* 0x0001800001117983 */ /* 0x000f220000300800 */
[----:B------:R-:W-:-:S04]  /*722d0*/  LOP3.LUT R6, R6, 0xfffff7ff, RZ, 0xc0, !PT ;  /* 0xfffff7ff06067812 */ /* 0x000fc800078ec0ff */
[----:B------:R-:W-:-:S04]  /*722e0*/  @P2 LOP3.LUT R6, R6, 0x800, RZ, 0xfc, !PT ;  /* 0x0000080006062812 */ /* 0x000fc800078efcff */
[----:B------:R-:W-:-:S04]  /*722f0*/  LOP3.LUT R6, R6, 0xfffffbff, RZ, 0xc0, !PT ;  /* 0xfffffbff06067812 */ /* 0x000fc800078ec0ff */
[----:B------:R-:W-:-:S04]  /*72300*/  @P1 LOP3.LUT R6, R6, 0x400, RZ, 0xfc, !PT ;  /* 0x0000040006061812 */ /* 0x000fc800078efcff */
[----:B------:R-:W-:-:S04]  /*72310*/  LOP3.LUT R6, R6, 0xfffffdff, RZ, 0xc0, !PT ;  /* 0xfffffdff06067812 */ /* 0x000fc800078ec0ff */
[----:B------:R-:W-:Y:S02]  /*72320*/  @P0 LOP3.LUT R6, R6, 0x200, RZ, 0xfc, !PT ;  /* 0x0000020006060812 */ /* 0x000fe400078efcff */
[----:B------:R-:W-:Y:S01]  /*72330*/  ISETP.LT.AND P0, PT, R11, UR61, !P6 ;  /* 0x0000003d0b007c0c */ /* 0x000fe2000f701270 */
[----:B------:R-:W-:Y:S01]  /*72340*/  ULDC UR61, c[0x0][0x22c] ;  /* 0x00008b00003d7ab9 */ /* 0x000fe20000000800 */
[----:B------:R-:W4:Y:S01]  /*72350*/  LDL.LU R11, [R1+0x178] ;  /* 0x00017800010b7983 */ /* 0x000f220000300800 */
[----:B------:R-:W-:Y:S02]  /*72360*/  LOP3.LUT R6, R6, 0xfffffeff, RZ, 0xc0, !PT ;  /* 0xfffffeff06067812 */ /* 0x000fe400078ec0ff */
[----:B------:R-:W-:Y:S01]  /*72370*/  ISETP.LT.AND P2, PT, R16, UR6, !P6 ;  /* 0x0000000610007c0c */ /* 0x000fe2000f741270 */
[----:B------:R-:W-:Y:S01]  /*72380*/  ULDC UR6, c[0x0][0x22c] ;  /* 0x00008b0000067ab9 */ /* 0x000fe20000000800 */
[----:B------:R-:W-:Y:S01]  /*72390*/  ISETP.LT.AND P1, PT, R13, UR7, !P6 ;  /* 0x000000070d007c0c */ /* 0x000fe2000f721270 */
[----:B------:R-:W4:Y:S01]  /*723a0*/  LDL.LU R16, [R1+0x174] ;  /* 0x0001740001107983 */ /* 0x000f220000300800 */
[----:B------:R-:W-:-:S03]  /*723b0*/  ULDC UR7, c[0x0][0x22c] ;  /* 0x00008b0000077ab9 */ /* 0x000fc60000000800 */
[----:B------:R-:W4:Y:S01]  /*723c0*/  LDL.LU R13, [R1+0x170] ;  /* 0x00017000010d7983 */ /* 0x000f220000300800 */
        /* <DEDUP_REMOVED lines=10> */
[----:B--2---:R-:W-:Y:S01]  /*72470*/  ISETP.LT.AND P0, PT, R10, UR61, !P6 ;  /* 0x0000003d0a007c0c */ /* 0x004fe2000f701270 */
[----:B------:R-:W-:Y:S01]  /*72480*/  ULDC UR61, c[0x0][0x22c] ;  /* 0x00008b00003d7ab9 */ /* 0x000fe20000000800 */
[----:B------:R-:W-:-:S11]  /*72490*/  LOP3.LUT R6, R6, 0xffffffef, RZ, 0xc0, !PT ;  /* 0xffffffef06067812 */ /* 0x000fd600078ec0ff */
[----:B------:R-:W-:Y:S02]  /*724a0*/  @P0 LOP3.LUT R6, R6, 0x10, RZ, 0xfc, !PT ;  /* 0x0000001006060812 */ /* 0x000fe400078efcff */
[----:B------:R-:W-:Y:S01]  /*724b0*/  ISETP.LT.AND P0, PT, R244, UR4, !P6 ;  /* 0x00000004f4007c0c */ /* 0x000fe2000f701270 */
[----:B------:R-:W-:Y:S01]  /*724c0*/  ULDC UR4, c[0x0][0x22c] ;  /* 0x00008b0000047ab9 */ /* 0x000fe20000000800 */
[----:B------:R-:W2:Y:S04]  /*724d0*/  LDL.LU R244, [R1+0x1dbc] ;  /* 0x001dbc0001f47983 */ /* 0x000ea80000300800 */
[----:B------:R-:W2:Y:S04]  /*724e0*/  LDL.LU R0, [R1+0x168] ;  /* 0x0001680001007983 */ /* 0x000ea80000300800 */
[----:B------:R-:W2:Y:S01]  /*724f0*/  LDL.LU R10, [R1+0x164] ;  /* 0x00016400010a7983 */ /* 0x000ea20000300800 */
[----:B---3--:R-:W-:Y:S01]  /*72500*/  ISETP.LT.AND P2, PT, R9, UR6, !P6 ;  /* 0x0000000609007c0c */ /* 0x008fe2000f741270 */
[----:B------:R-:W-:-:S02]  /*72510*/  ULDC UR6, c[0x0][0x22c] ;  /* 0x00008b0000067ab9 */ /* 0x000fc40000000800 */
[----:B------:R-:W3:Y:S01]  /*72520*/  LDL.LU R9, [R1+0x160] ;  /* 0x0001600001097983 */ /* 0x000ee20000300800 */
[----:B------:R-:W-:-:S09]  /*72530*/  LOP3.LUT R6, R6, 0xfffffff7, RZ, 0xc0, !PT ;  /* 0xfffffff706067812 */ /* 0x000fd200078ec0ff */
[----:B------:R-:W-:-:S04]  /*72540*/  @P2 LOP3.LUT R6, R6, 0x8, RZ, 0xfc, !PT ;  /* 0x0000000806062812 */ /* 0x000fc800078efcff */
[----:B------:R-:W-:Y:S02]  /*72550*/  LOP3.LUT R6, R6, 0xfffffffb, RZ, 0xc0, !PT ;  /* 0xfffffffb06067812 */ /* 0x000fe400078ec0ff */
[----:B----4-:R-:W-:Y:S01]  /*72560*/  ISETP.LT.AND P1, PT, R17, UR7, !P6 ;  /* 0x0000000711007c0c */ /* 0x010fe2000f721270 */
[----:B------:R-:W-:Y:S01]  /*72570*/  ULDC UR7, c[0x0][0x22c] ;  /* 0x00008b0000077ab9 */ /* 0x000fe20000000800 */
[----:B------:R-:W4:Y:S11]  /*72580*/  LDL.LU R17, [R1+0x15c] ;  /* 0x00015c0001117983 */ /* 0x000f360000300800 */
        /* <DEDUP_REMOVED lines=9> */
[----:B------:R-:W4:Y:S01]  /*72620*/  LDL.LU R16, [R1+0x154] ;  /* 0x0001540001107983 */ /* 0x000f220000300800 */
[----:B------:R-:W-:Y:S01]  /*72630*/  ISETP.LT.AND P1, PT, R13, UR7, !P6 ;  /* 0x000000070d007c0c */ /* 0x000fe2000f721270 */
[----:B------:R-:W-:-:S02]  /*72640*/  ULDC UR7, c[0x0][0x22c] ;  /* 0x00008b0000077ab9 */ /* 0x000fc40000000800 */
[----:B------:R-:W4:Y:S02]  /*72650*/  LDL.LU R13, [R1+0x150] ;  /* 0x00015000010d7983 */ /* 0x000f240000300800 */
[----:B------:R-:W-:Y:S02]  /*72660*/  @P0 LOP3.LUT R6, R6, 0x1, RZ, 0xfc, !PT ;  /* 0x0000000106060812 */ /* 0x000fe400078efcff */
[----:B------:R-:W-:Y:S01]  /*72670*/  ISETP.LT.AND P0, PT, R251, UR4, !P6 ;  /* 0x00000004fb007c0c */ /* 0x000fe2000f701270 */
[----:B------:R-:W-:Y:S01]  /*72680*/  ULDC UR4, c[0x0][0x22c] ;  /* 0x00008b0000047ab9 */ /* 0x000fe20000000800 */
[----:B------:R-:W4:Y:S01]  /*72690*/  LDL.LU R251, [R1+0x14c] ;  /* 0x00014c0001fb7983 */ /* 0x000f220000300800 */
[----:B--2---:R-:W-:-:S04]  /*726a0*/  LOP3.LUT R244, R244, 0x7fffffff, RZ, 0xc0, !PT ;  /* 0x7ffffffff4f47812 */ /* 0x004fc800078ec0ff */
[----:B------:R-:W-:-:S04]  /*726b0*/  @P2 LOP3.LUT R244, R244, 0x80000000, RZ, 0xfc, !PT ;  /* 0x80000000f4f42812 */ /* 0x000fc800078efcff */
[----:B------:R-:W-:-:S04]  /*726c0*/  LOP3.LUT R244, R244, 0xbfffffff, RZ, 0xc0, !PT ;  /* 0xbffffffff4f47812 */ /* 0x000fc800078ec0ff */
[----:B------:R-:W-:-:S04]  /*726d0*/  @P1 LOP3.LUT R244, R244, 0x40000000, RZ, 0xfc, !PT ;  /* 0x40000000f4f41812 */ /* 0x000fc800078efcff */
[----:B------:R-:W-:Y:S02]  /*726e0*/  LOP3.LUT R244, R244, 0xdfffffff, RZ, 0xc0, !PT ;  /* 0xdffffffff4f47812 */ /* 0x000fe400078ec0ff */
[----:B------:R-:W-:Y:S01]  /*726f0*/  ISETP.LT.AND P2, PT, R10, UR6, !P6 ;  /* 0x000000060a007c0c */ /* 0x000fe2000f741270 */
[----:B------:R-:W-:Y:S01]  /*72700*/  ULDC UR6, c[0x0][0x22c] ;  /* 0x00008b0000067ab9 */ /* 0x000fe20000000800 */
[----:B------:R-:W-:Y:S02]  /*72710*/  @P0 LOP3.LUT R244, R244, 0x20000000, RZ, 0xfc, !PT ;  /* 0x20000000f4f40812 */ /* 0x000fe400078efcff */
[----:B------:R-:W-:Y:S01]  /*72720*/  ISETP.LT.AND P0, PT, R0, UR61, !P6 ;  /* 0x0000003d00007c0c */ /* 0x000fe2000f701270 */
[----:B------:R-:W-:Y:S01]  /*72730*/  ULDC UR61, c[0x0][0x22c] ;  /* 0x00008b00003d7ab9 */ /* 0x000fe20000000800 */
[----:B------:R-:W2:Y:S04]  /*72740*/  LDL.LU R0, [R1+0x148] ;  /* 0x0001480001007983 */ /* 0x000ea80000300800 */
[----:B------:R-:W2:Y:S01]  /*72750*/  LDL.LU R10, [R1+0x144] ;  /* 0x00014400010a7983 */ /* 0x000ea20000300800 */
[----:B---3--:R-:W-:Y:S01]  /*72760*/  ISETP.LT.AND P1, PT, R9, UR7, !P6 ;  /* 0x0000000709007c0c */ /* 0x008fe2000f721270 */
[----:B------:R-:W-:Y:S01]  /*72770*/  ULDC UR7, c[0x0][0x22c] ;  /* 0x00008b0000077ab9 */ /* 0x000fe20000000800 */
[----:B------:R-:W-:Y:S01]  /*72780*/  LOP3.LUT R244, R244, 0xefffffff, RZ, 0xc0, !PT ;  /* 0xeffffffff4f47812 */ /* 0x000fe200078ec0ff */
[----:B------:R-:W3:Y:S03]  /*72790*/  LDL.LU R9, [R1+0x140] ;  /* 0x0001400001097983 */ /* 0x000ee60000300800 */
[----:B------:R-:W-:-:S04]  /*727a0*/  @P0 LOP3.LUT R244, R244, 0x10000000, RZ, 0xfc, !PT ;  /* 0x10000000f4f40812 */ /* 0x000fc800078efcff */
[----:B------:R-:W-:-:S04]  /*727b0*/  LOP3.LUT R244, R244, 0xf7ffffff, RZ, 0xc0, !PT ;  /* 0xf7fffffff4f47812 */ /* 0x000fc800078ec0ff */
[----:B------:R-:W-:-:S04]  /*727c0*/  @P2 LOP3.LUT R244, R244, 0x8000000, RZ, 0xfc, !PT ;  /* 0x08000000f4f42812 */ /* 0x000fc800078efcff */
[----:B------:R-:W-:-:S04]  /*727d0*/  LOP3.LUT R244, R244, 0xfbffffff, RZ, 0xc0, !PT ;  /* 0xfbfffffff4f47812 */ /* 0x000fc800078ec0ff */
[----:B------:R-:W-:-:S04]  /*727e0*/  @P1 LOP3.LUT R244, R244, 0x4000000, RZ, 0xfc, !PT ;  /* 0x04000000f4f41812 */ /* 0x000fc800078efcff */
[----:B------:R-:W-:Y:S02]  /*727f0*/  LOP3.LUT R244, R244, 0xfdffffff, RZ, 0xc0, !PT ;  /* 0xfdfffffff4f47812 */ /* 0x000fe400078ec0ff */
[----:B----4-:R-:W-:Y:S01]  /*72800*/  ISETP.LT.AND P0, PT, R17, UR4, !P6 ;  /* 0x0000000411007c0c */ /* 0x010fe2000f701270 */
[----:B------:R-:W-:Y:S01]  /*72810*/  ULDC UR4, c[0x0][0x22c] ;  /* 0x00008b0000047ab9 */ /* 0x000fe20000000800 */
[----:B------:R-:W4:Y:S11]  /*72820*/  LDL.LU R17, [R1+0x13c] ;  /* 0x00013c0001117983 */ /* 0x000f360000300800 */
[----:B------:R-:W-:-:S02]  /*72830*/  @P0 LOP3.LUT R244, R244, 0x2000000, RZ, 0xfc, !PT ;  /* 0x02000000f4f40812 */ /* 0x000fc400078efcff */
        /* <DEDUP_REMOVED lines=8> */
[----:B------:R-:W-:Y:S02]  /*728c0*/  ULDC UR7, c[0x0][0x22c] ;  /* 0x00008b0000077ab9 */ /* 0x000fe40000000800 */
[----:B------:R-:W4:Y:S02]  /*728d0*/  LDL.LU R13, [R1+0x130] ;  /* 0x00013000010d7983 */ /* 0x000f240000300800 */
[----:B------:R-:W-:-:S02]  /*728e0*/  @P0 LOP3.LUT R244, R244, 0x1000000, RZ, 0xfc, !PT ;  /* 0x01000000f4f40812 */ /* 0x000fc400078efcff */
        /* <DEDUP_REMOVED lines=11> */
[----:B------:R-:W2:Y:S01]  /*729a0*/  LDL.LU R0, [R1+0x128] ;  /* 0x0001280001007983 */ /* 0x000ea20000300800 */
[----:B------:R-:W-:Y:S01]  /*729b0*/  ISETP.LT.AND P2, PT, R10, UR6, !P6 ;  /* 0x000000060a007c0c */ /* 0x000fe2000f741270 */
[----:B------:R-:W-:Y:S02]  /*729c0*/  ULDC UR6, c[0x0][0x22c] ;  /* 0x00008b0000067ab9 */ /* 0x000fe40000000800 */
[----:B------:R-:W2:Y:S01]  /*729d0*/  LDL.LU R10, [R1+0x124] ;  /* 0x00012400010a7983 */ /* 0x000ea20000300800 */
[----:B------:R-:W-:Y:S02]  /*729e0*/  LOP3.LUT R244, R244, 0xffefffff, RZ, 0xc0, !PT ;  /* 0xffeffffff4f47812 */ /* 0x000fe400078ec0ff */
[----:B---3--:R-:W-:Y:S01]  /*729f0*/  ISETP.LT.AND P1, PT, R9, UR7, !P6 ;  /* 0x0000000709007c0c */ /* 0x008fe2000f721270 */
[----:B------:R-:W-:Y:S01]  /*72a00*/  ULDC UR7, c[0x0][0x22c] ;  /* 0x00008b0000077ab9 */ /* 0x000fe20000000800 */
[----:B------:R-:W3:Y:S02]  /*72a10*/  LDL.LU R9, [R1+0x120] ;  /* 0x0001200001097983 */ /* 0x000ee40000300800 */
        /* <DEDUP_REMOVED lines=25> */
[----:B------:R-:W-:Y:S02]  /*72bb0*/  @P2 LOP3.LUT R244, R244, 0x8000, RZ, 0xfc, !PT ;  /* 0x00008000f4f42812 */ /* 0x000fe400078efcff */
[----:B--2---:R-:W-:Y:S01]  /*72bc0*/  ISETP.LT.AND P2, PT, R10, UR6, !P6 ;  /* 0x000000060a007c0c */ /* 0x004fe2000f741270 */
[----:B------:R-:W-:Y:S01]  /*72bd0*/  ULDC UR6, c[0x0][0x22c] ;  /* 0x00008b0000067ab9 */ /* 0x000fe20000000800 */
[----:B------:R-:W2:Y:S01]  /*72be0*/  LDL.LU R10, [R1+0x108] ;  /* 0x00010800010a7983 */ /* 0x000ea20000300800 */
[----:B------:R-:W-:-:S04]  /*72bf0*/  LOP3.LUT R244, R244, 0xffffbfff, RZ, 0xc0, !PT ;  /* 0xffffbffff4f47812 */ /* 0x000fc800078ec0ff */
[----:B------:R-:W-:-:S04]  /*72c00*/  @P1 LOP3.LUT R244, R244, 0x4000, RZ, 0xfc, !PT ;  /* 0x00004000f4f41812 */ /* 0x000fc800078efcff */
[----:B------:R-:W-:-:S04]  /*72c10*/  LOP3.LUT R244, R244, 0xffffdfff, RZ, 0xc0, !PT ;  /* 0xffffdffff4f47812 */ /* 0x000fc800078ec0ff */
[----:B------:R-:W-:Y:S02]  /*72c20*/  @P0 LOP3.LUT R244, R244, 0x2000, RZ, 0xfc, !PT ;  /* 0x00002000f4f40812 */ /* 0x000fe400078efcff */
[----:B------:R-:W-:Y:S01]  /*72c30*/  ISETP.LT.AND P0, PT, R0, UR61, !P6 ;  /* 0x0000003d00007c0c */ /* 0x000fe2000f701270 */
[----:B------:R-:W-:Y:S01]  /*72c40*/  ULDC UR61, c[0x0][0x22c] ;  /* 0x00008b00003d7ab9 */ /* 0x000fe20000000800 */
[----:B---3--:R-:W-:Y:S01]  /*72c50*/  ISETP.LT.AND P1, PT, R9, UR7, !P6 ;  /* 0x0000000709007c0c */ /* 0x008fe2000f721270 */
[----:B------:R-:W-:Y:S01]  /*72c60*/  ULDC UR7, c[0x0][0x22c] ;  /* 0x00008b0000077ab9 */ /* 0x000fe20000000800 */
[----:B------:R-:W-:Y:S01]  /*72c70*/  LOP3.LUT R244, R244, 0xffffefff, RZ, 0xc0, !PT ;  /* 0xffffeffff4f47812 */ /* 0x000fe200078ec0ff */
[----:B------:R-:W3:Y:S08]  /*72c80*/  LDL.LU R9, [R1+0x104] ;  /* 0x0001040001097983 */ /* 0x000ef00000300800 */
        /* <DEDUP_REMOVED lines=29> */
[----:B------:R-:W-:-:S04]  /*72e60*/  @P0 LOP3.LUT R244, R244, 0x20, RZ, 0xfc, !PT ;  /* 0x00000020f4f40812 */ /* 0x000fc800078efcff */
[----:B------:R-:W-:Y:S02]  /*72e70*/  LOP3.LUT R244, R244, 0xffffffef, RZ, 0xc0, !PT ;  /* 0xffffffeff4f47812 */ /* 0x000fe400078ec0ff */
[----:B--2---:R-:W-:Y:S01]  /*72e80*/  ISETP.LT.AND P0, PT, R10, UR61, !P6 ;  /* 0x0000003d0a007c0c */ /* 0x004fe2000f701270 */
[----:B------:R-:W-:-:S12]  /*72e90*/  ULDC UR61, c[0x0][0x22c] ;  /* 0x00008b00003d7ab9 */ /* 0x000fd80000000800 */
        /* <DEDUP_REMOVED lines=80> */
[----:B------:R-:W-:Y:S01]  /*733a0*/  ULDC UR61, c[0x0][0x22c] ;  /* 0x00008b00003d7ab9 */ /* 0x000fe20000000800 */
[----:B------:R-:W2:Y:S01]  /*733b0*/  LDL.LU R0, [R1+0xa8] ;  /* 0x0000a80001007983 */ /* 0x000ea20000300800 */
[----:B------:R-:W-:Y:S01]  /*733c0*/  ISETP.LT.AND P2, PT, R10, UR6, !P6 ;  /* 0x000000060a007c0c */ /* 0x000fe2000f741270 */
[----:B------:R-:W-:Y:S02]  /*733d0*/  ULDC UR6, c[0x0][0x22c] ;  /* 0x00008b0000067ab9 */ /* 0x000fe40000000800 */
[----:B------:R-:W2:Y:S01]  /*733e0*/  LDL.LU R10, [R1+0xa4] ;  /* 0x0000a400010a7983 */ /* 0x000ea20000300800 */
[----:B---3--:R-:W-:Y:S01]  /*733f0*/  ISETP.LT.AND P1, PT, R9, UR7, !P6 ;  /* 0x0000000709007c0c */ /* 0x008fe2000f721270 */
[----:B------:R-:W-:-:S02]  /*73400*/  ULDC UR7, c[0x0][0x22c] ;  /* 0x00008b0000077ab9 */ /* 0x000fc40000000800 */
        /* <DEDUP_REMOVED lines=36> */
[----:B------:R-:W-:Y:S01]  /*73650*/  ULDC UR61, c[0x0][0x22c] ;  /* 0x00008b00003d7ab9 */ /* 0x000fe20000000800 */
[----:B---3--:R-:W-:Y:S01]  /*73660*/  ISETP.LT.AND P1, PT, R9, UR7, !P6 ;  /* 0x0000000709007c0c */ /* 0x008fe2000f721270 */
[----:B------:R-:W-:Y:S01]  /*73670*/  ULDC UR7, c[0x0][0x22c] ;  /* 0x00008b0000077ab9 */ /* 0x000fe20000000800 */
[----:B------:R-:W3:Y:S09]  /*73680*/  LDL.LU R9, [R1+0x84] ;  /* 0x0000840001097983 */ /* 0x000ef20000300800 */
        /* <DEDUP_REMOVED lines=8> */
[----:B------:R-:W4:Y:S04]  /*73710*/  LDL.LU R17, [R1+0x80] ;  /* 0x0000800001117983 */ /* 0x000f280000300800 */
[----:B------:R-:W4:Y:S07]  /*73720*/  LDL.LU R0, [R1+0x78] ;  /* 0x0000780001007983 */ /* 0x000f2e0000300800 */
[----:B------:R-:W-:-:S02]  /*73730*/  @P0 LOP3.LUT R245, R245, 0x200, RZ, 0xfc, !PT ;  /* 0x00000200f5f50812 */ /* 0x000fc400078efcff */
[----:B------:R-:W-:Y:S01]  /*73740*/  ISETP.LT.AND P0, PT, R11, UR61, !P6 ;  /* 0x0000003d0b007c0c */ /* 0x000fe2000f701270 */
[----:B------:R-:W-:Y:S01]  /*73750*/  ULDC UR61, c[0x0][0x22c] ;  /* 0x00008b00003d7ab9 */ /* 0x000fe20000000800 */
[----:B------:R-:W-:Y:S02]  /*73760*/  LOP3.LUT R245, R245, 0xfffffeff, RZ, 0xc0, !PT ;  /* 0xfffffefff5f57812 */ /* 0x000fe400078ec0ff */
[----:B------:R-:W-:Y:S01]  /*73770*/  ISETP.LT.AND P2, PT, R16, UR6, !P6 ;  /* 0x0000000610007c0c */ /* 0x000fe2000f741270 */
[----:B------:R-:W-:Y:S01]  /*73780*/  ULDC UR6, c[0x0][0x22c] ;  /* 0x00008b0000067ab9 */ /* 0x000fe20000000800 */
[----:B------:R-:W4:Y:S01]  /*73790*/  LDL.LU R16, [R1+0x74] ;  /* 0x0000740001107983 */ /* 0x000f220000300800 */
[----:B------:R-:W-:Y:S01]  /*737a0*/  ISETP.LT.AND P1, PT, R13, UR7, !P6 ;  /* 0x000000070d007c0c */ /* 0x000fe2000f721270 */
[----:B------:R-:W-:Y:S02]  /*737b0*/  ULDC UR7, c[0x0][0x22c] ;  /* 0x00008b0000077ab9 */ /* 0x000fe40000000800 */
[----:B------:R-:W4:Y:S03]  /*737c0*/  LDL.LU R13, [R1+0x70] ;  /* 0x00007000010d7983 */ /* 0x000f260000300800 */
        /* <DEDUP_REMOVED lines=17> */
[----:B------:R-:W2:Y:S01]  /*738e0*/  LDL.LU R11, [R1+0x68] ;  /* 0x00006800010b7983 */ /* 0x000ea20000300800 */
[----:B---3--:R-:W-:Y:S01]  /*738f0*/  ISETP.LT.AND P2, PT, R9, UR6, !P6 ;  /* 0x0000000609007c0c */ /* 0x008fe2000f741270 */
[----:B------:R-:W-:-:S02]  /*73900*/  ULDC UR6, c[0x0][0x22c] ;  /* 0x00008b0000067ab9 */ /* 0x000fc40000000800 */
[----:B------:R-:W3:Y:S01]  /*73910*/  LDL.LU R10, [R1+0x64] ;  /* 0x00006400010a7983 */ /* 0x000ee20000300800 */
[----:B------:R-:W-:-:S03]  /*73920*/  LOP3.LUT R245, R245, 0xfffffff7, RZ, 0xc0, !PT ;  /* 0xfffffff7f5f57812 */ /* 0x000fc600078ec0ff */
[----:B------:R-:W3:Y:S06]  /*73930*/  LDL.LU R9, [R1+0x60] ;  /* 0x0000600001097983 */ /* 0x000eec0000300800 */
        /* <DEDUP_REMOVED lines=16> */
[----:B------:R-:W-:-:S04]  /*73a40*/  ULDC UR7, c[0x0][0x22c] ;  /* 0x00008b0000077ab9 */ /* 0x000fc80000000800 */
[----:B------:R-:W-:Y:S01]  /*73a50*/  @P0 LOP3.LUT R245, R245, 0x1, RZ, 0xfc, !PT ;  /* 0x00000001f5f50812 */ /* 0x000fe200078efcff */
[----:B------:R-:W4:Y:S01]  /*73a60*/  LDL.LU R13, [R1+0x50] ;  /* 0x00005000010d7983 */ /* 0x000f220000300800 */
[----:B------:R-:W-:Y:S01]  /*73a70*/  ISETP.LT.AND P0, PT, R251, UR4, !P6 ;  /* 0x00000004fb007c0c */ /* 0x000fe2000f701270 */
[----:B------:R-:W-:Y:S02]  /*73a80*/  ULDC UR4, c[0x0][0x22c] ;  /* 0x00008b0000047ab9 */ /* 0x000fe40000000800 */
[----:B------:R-:W4:Y:S01]  /*73a90*/  LDL.LU R251, [R1+0x4c] ;  /* 0x00004c0001fb7983 */ /* 0x000f220000300800 */
[----:B--2---:R-:W-:-:S04]  /*73aa0*/  LOP3.LUT R246, R246, 0x7fffffff, RZ, 0xc0, !PT ;  /* 0x7ffffffff6f67812 */ /* 0x004fc800078ec0ff */
[----:B------:R-:W-:-:S04]  /*73ab0*/  @P2 LOP3.LUT R246, R246, 0x80000000, RZ, 0xfc, !PT ;  /* 0x80000000f6f62812 */ /* 0x000fc800078efcff */
        /* <DEDUP_REMOVED lines=9> */
[----:B------:R-:W2:Y:S01]  /*73b50*/  LDL.LU R10, [R1+0x48] ;  /* 0x00004800010a7983 */ /* 0x000ea20000300800 */
[----:B------:R-:W-:Y:S01]  /*73b60*/  ISETP.LT.AND P1, PT, R9, UR7, !P6 ;  /* 0x0000000709007c0c */ /* 0x000fe2000f721270 */
[----:B------:R-:W-:Y:S02]  /*73b70*/  ULDC UR7, c[0x0][0x22c] ;  /* 0x00008b0000077ab9 */ /* 0x000fe40000000800 */
[----:B------:R-:W3:Y:S04]  /*73b80*/  LDL.LU R11, [R1+0x44] ;  /* 0x00004400010b7983 */ /* 0x000ee80000300800 */
[----:B------:R-:W-:Y:S01]  /*73b90*/  @P0 LOP3.LUT R246, R246, 0x10000000, RZ, 0xfc, !PT ;  /* 0x10000000f6f60812 */ /* 0x000fe200078efcff */
[----:B------:R-:W3:Y:S03]  /*73ba0*/  LDL.LU R9, [R1+0x40] ;  /* 0x0000400001097983 */ /* 0x000ee60000300800 */
        /* <DEDUP_REMOVED lines=16> */
[----:B------:R-:W-:-:S05]  /*73cb0*/  ULDC UR7, c[0x0][0x22c] ;  /* 0x00008b0000077ab9 */ /* 0x000fca0000000800 */
[----:B------:R-:W-:Y:S01]  /*73cc0*/  @P0 LOP3.LUT R246, R246, 0x1000000, RZ, 0xfc, !PT ;  /* 0x01000000f6f60812 */ /* 0x000fe200078efcff */
[----:B------:R-:W4:Y:S01]  /*73cd0*/  LDL.LU R13, [R1+0x34] ;  /* 0x00003400010d7983 */ /* 0x000f220000300800 */
[----:B------:R-:W-:Y:S01]  /*73ce0*/  ISETP.LT.AND P0, PT, R251, UR4, !P6 ;  /* 0x00000004fb007c0c */ /* 0x000fe2000f701270 */
[----:B------:R-:W-:Y:S02]  /*73cf0*/  ULDC UR4, c[0x0][0x22c] ;  /* 0x00008b0000047ab9 */ /* 0x000fe40000000800 */
[----:B------:R-:W4:Y:S01]  /*73d00*/  LDL.LU R251, [R1+0x30] ;  /* 0x0000300001fb7983 */ /* 0x000f220000300800 */
[----:B------:R-:W-:-:S03]  /*73d10*/  LOP3.LUT R246, R246, 0xff7fffff, RZ, 0xc0, !PT ;  /* 0xff7ffffff6f67812 */ /* 0x000fc600078ec0ff */
[----:B------:R-:W4:Y:S01]  /*73d20*/  LDL.LU R0, [R1+0x2c] ;  /* 0x00002c0001007983 */ /* 0x000f220000300800 */
        /* <DEDUP_REMOVED lines=9> */
[----:B---3--:R-:W-:Y:S01]  /*73dc0*/  ISETP.LT.AND P2, PT, R11, UR6, !P6 ;  /* 0x000000060b007c0c */ /* 0x008fe2000f741270 */
[----:B------:R-:W-:Y:S02]  /*73dd0*/  ULDC UR6, c[0x0][0x22c] ;  /* 0x00008b0000067ab9 */ /* 0x000fe40000000800 */
[----:B------:R-:W3:Y:S01]  /*73de0*/  LDL.LU R11, [R1+0x28] ;  /* 0x00002800010b7983 */ /* 0x000ee20000300800 */
[----:B------:R-:W-:Y:S01]  /*73df0*/  ISETP.LT.AND P1, PT, R9, UR7, !P6 ;  /* 0x0000000709007c0c */ /* 0x000fe2000f721270 */
[----:B------:R-:W-:-:S02]  /*73e00*/  ULDC UR7, c[0x0][0x22c] ;  /* 0x00008b0000077ab9 */ /* 0x000fc40000000800 */
[----:B------:R-:W2:Y:S03]  /*73e10*/  LDL.LU R9, [R1+0x1dac] ;  /* 0x001dac0001097983 */ /* 0x000ea60000300800 */
        /* <DEDUP_REMOVED lines=12> */
[----:B------:R-:W2:Y:S01]  /*73ee0*/  LDL.LU R16, [R1+0x1da4] ;  /* 0x001da40001107983 */ /* 0x000ea20000300800 */
[----:B------:R-:W-:Y:S01]  /*73ef0*/  ISETP.LT.AND P2, PT, R13, UR6, !P6 ;  /* 0x000000060d007c0c */ /* 0x000fe2000f741270 */
[----:B------:R-:W-:Y:S02]  /*73f00*/  ULDC UR6, c[0x0][0x22c] ;  /* 0x00008b0000067ab9 */ /* 0x000fe40000000800 */
[----:B------:R-:W4:Y:S01]  /*73f10*/  LDL.LU R13, [R1+0x1da0] ;  /* 0x001da000010d7983 */ /* 0x000f220000300800 */
[----:B------:R-:W-:Y:S01]  /*73f20*/  ISETP.LT.AND P1, PT, R251, UR7, !P6 ;  /* 0x00000007fb007c0c */ /* 0x000fe2000f721270 */
[----:B------:R-:W-:Y:S02]  /*73f30*/  ULDC UR7, c[0x0][0x22c] ;  /* 0x00008b0000077ab9 */ /* 0x000fe40000000800 */
[----:B------:R-:W2:Y:S01]  /*73f40*/  LDL.LU R251, [R1+0x1d9c] ;  /* 0x001d9c0001fb7983 */ /* 0x000ea20000300800 */
[----:B------:R-:W-:-:S04]  /*73f50*/  LOP3.LUT R246, R246, 0xfffeffff, RZ, 0xc0, !PT ;  /* 0xfffefffff6f67812 */ /* 0x000fc800078ec0ff */
[----:B------:R-:W-:-:S04]  /*73f60*/  @P0 LOP3.LUT R246, R246, 0x10000, RZ, 0xfc, !PT ;  /* 0x00010000f6f60812 */ /* 0x000fc800078efcff */
[----:B------:R-:W-:-:S04]  /*73f70*/  LOP3.LUT R246, R246, 0xffff7fff, RZ, 0xc0, !PT ;  /* 0xffff7ffff6f67812 */ /* 0x000fc800078ec0ff */
[----:B------:R-:W-:Y:S02]  /*73f80*/  @P2 LOP3.LUT R246, R246, 0x8000, RZ, 0xfc, !PT ;  /* 0x00008000f6f62812 */ /* 0x000fe400078efcff */
[----:B------:R-:W-:Y:S01]  /*73f90*/  ISETP.LT.AND P0, PT, R0, UR4, !P6 ;  /* 0x0000000400007c0c */ /* 0x000fe2000f701270 */
[----:B------:R-:W-:Y:S01]  /*73fa0*/  ULDC UR4, c[0x0][0x22c] ;  /* 0x00008b0000047ab9 */ /* 0x000fe20000000800 */
[----:B------:R-:W-:-:S04]  /*73fb0*/  LOP3.LUT R246, R246, 0xffffbfff, RZ, 0xc0, !PT ;  /* 0xffffbffff6f67812 */ /* 0x000fc800078ec0ff */
[----:B------:R-:W-:-:S04]  /*73fc0*/  @P1 LOP3.LUT R246, R246, 0x4000, RZ, 0xfc, !PT ;  /* 0x00004000f6f61812 */ /* 0x000fc800078efcff */
[----:B------:R-:W-:-:S04]  /*73fd0*/  LOP3.LUT R246, R246, 0xffffdfff, RZ, 0xc0, !PT ;  /* 0xffffdffff6f67812 */ /* 0x000fc800078ec0ff */
[----:B------:R-:W-:-:S04]  /*73fe0*/  @P0 LOP3.LUT R246, R246, 0x2000, RZ, 0xfc, !PT ;  /* 0x00002000f6f60812 */ /* 0x000fc800078efcff */
[----:B------:R-:W-:Y:S02]  /*73ff0*/  LOP3.LUT R246, R246, 0xffffefff, RZ, 0xc0, !PT ;  /* 0xffffeffff6f67812 */ /* 0x000fe400078ec0ff */
[----:B---3--:R-:W-:Y:S01]  /*74000*/  ISETP.LT.AND P0, PT, R11, UR61, !P6 ;  /* 0x0000003d0b007c0c */ /* 0x008fe2000f701270 */
[----:B------:R-:W-:-:S12]  /*74010*/  ULDC UR61, c[0x0][0x22c] ;  /* 0x00008b00003d7ab9 */ /* 0x000fd80000000800 */
[----:B------:R-:W-:-:S04]  /*74020*/  @P0 LOP3.LUT R246, R246, 0x1000, RZ, 0xfc, !PT ;  /* 0x00001000f6f60812 */ /* 0x000fc800078efcff */
[----:B------:R-:W-:Y:S02]  /*74030*/  LOP3.LUT R246, R246, 0xfffff7ff, RZ, 0xc0, !PT ;  /* 0xfffff7fff6f67812 */ /* 0x000fe400078ec0ff */
[----:B--2---:R-:W-:Y:S01]  /*74040*/  ISETP.LT.AND P2, PT, R251, UR6, !P6 ;  /* 0x00000006fb007c0c */ /* 0x004fe2000f741270 */
[----:B------:R-:W-:Y:S01]  /*74050*/  ULDC UR6, c[0x0][0x22c] ;  /* 0x00008b0000067ab9 */ /* 0x000fe20000000800 */
[----:B----4-:R-:W-:Y:S01]  /*74060*/  ISETP.LT.AND P1, PT, R13, UR7, !P6 ;  /* 0x000000070d007c0c */ /* 0x010fe2000f721270 */
[----:B------:R-:W2:Y:S01]  /*74070*/  LDL.LU R251, [R1+0x1d98] ;  /* 0x001d980001fb7983 */ /* 0x000ea20000300800 */
[----:B------:R-:W-:Y:S01]  /*74080*/  ISETP.LT.AND P0, PT, R16, UR4, !P6 ;  /* 0x0000000410007c0c */ /* 0x000fe2000f701270 */
[----:B------:R-:W-:Y:S01]  /*74090*/  ULDC UR7, c[0x0][0x22c] ;  /* 0x00008b0000077ab9 */ /* 0x000fe20000000800 */
[----:B------:R-:W-:Y:S01]  /*740a0*/  ULDC UR4, c[0x0][0x22c] ;  /* 0x00008b0000047ab9 */ /* 0x000fe20000000800 */
[----:B------:R-:W3:Y:S04]  /*740b0*/  LDL.LU R13, [R1+0x1d94] ;  /* 0x001d9400010d7983 */ /* 0x000ee80000300800 */
[----:B------:R-:W4:Y:S02]  /*740c0*/  LDL.LU R16, [R1+0x1d90] ;  /* 0x001d900001107983 */ /* 0x000f240000300800 */
[----:B------:R-:W-:-:S04]  /*740d0*/  @P2 LOP3.LUT R246, R246, 0x800, RZ, 0xfc, !PT ;  /* 0x00000800f6f62812 */ /* 0x000fc800078efcff */
[----:B------:R-:W-:-:S04]  /*740e0*/  LOP3.LUT R246, R246, 0xfffffbff, RZ, 0xc0, !PT ;  /* 0xfffffbfff6f67812 */ /* 0x000fc800078ec0ff */
[----:B------:R-:W-:-:S04]  /*740f0*/  @P1 LOP3.LUT R246, R246, 0x400, RZ, 0xfc, !PT ;  /* 0x00000400f6f61812 */ /* 0x000fc800078efcff */
[----:B------:R-:W-:-:S04]  /*74100*/  LOP3.LUT R246, R246, 0xfffffdff, RZ, 0xc0, !PT ;  /* 0xfffffdfff6f67812 */ /* 0x000fc800078ec0ff */
[----:B------:R-:W-:Y:S02]  /*74110*/  @P0 LOP3.LUT R246, R246, 0x200, RZ, 0xfc, !PT ;  /* 0x00000200f6f60812 */ /* 0x000fe400078efcff */
[----:B------:R-:W-:Y:S01]  /*74120*/  ISETP.LT.AND P0, PT, R17, UR61, !P6 ;  /* 0x0000003d11007c0c */ /* 0x000fe2000f701270 */
[----:B------:R-:W-:Y:S01]  /*74130*/  ULDC UR61, c[0x0][0x22c] ;  /* 0x00008b00003d7ab9 */ /* 0x000fe20000000800 */
[----:B------:R-:W-:Y:S01]  /*74140*/  LOP3.LUT R246, R246, 0xfffffeff, RZ, 0xc0, !PT ;  /* 0xfffffefff6f67812 */ /* 0x000fe200078ec0ff */
[----:B------:R-:W4:Y:S01]  /*74150*/  LDL.LU R17, [R1+0x1d8c] ;  /* 0x001d8c0001117983 */ /* 0x000f220000300800 */
[----:B------:R-:W-:Y:S01]  /*74160*/  ISETP.LT.AND P2, PT, R9, UR6, !P6 ;  /* 0x0000000609007c0c */ /* 0x000fe2000f741270 */
[----:B------:R-:W-:Y:S01]  /*74170*/  ULDC UR6, c[0x0][0x22c] ;  /* 0x00008b0000067ab9 */ /* 0x000fe20000000800 */
[----:B------:R-:W-:Y:S01]  /*74180*/  ISETP.LT.AND P1, PT, R10, UR7, !P6 ;  /* 0x000000070a007c0c */ /* 0x000fe2000f721270 */
[----:B------:R-:W4:Y:S01]  /*74190*/  LDL.LU R9, [R1+0x1d88] ;  /* 0x001d880001097983 */ /* 0x000f220000300800 */
[----:B------:R-:W-:-:S03]  /*741a0*/  ULDC UR7, c[0x0][0x22c] ;  /* 0x00008b0000077ab9 */ /* 0x000fc60000000800 */
[----:B------:R-:W4:Y:S02]  /*741b0*/  LDL.LU R10, [R1+0x1d84] ;  /* 0x001d8400010a7983 */ /* 0x000f240000300800 */
[----:B------:R-:W-:Y:S02]  /*741c0*/  @P0 LOP3.LUT R246, R246, 0x100, RZ, 0xfc, !PT ;  /* 0x00000100f6f60812 */ /* 0x000fe400078efcff */
[----:B------:R-:W-:Y:S01]  /*741d0*/  ISETP.LT.AND P0, PT, R247, UR4, !P6 ;  /* 0x00000004f7007c0c */ /* 0x000fe2000f701270 */
[----:B------:R-:W-:Y:S01]  /*741e0*/  ULDC UR4, c[0x0][0x22c] ;  /* 0x00008b0000047ab9 */ /* 0x000fe20000000800 */
[----:B------:R-:W2:Y:S01]  /*741f0*/  LDL.LU R247, [R1+0x1d80] ;  /* 0x001d800001f77983 */ /* 0x000ea20000300800 */
        /* <DEDUP_REMOVED lines=8> */
[----:B------:R-:W-:Y:S01]  /*74280*/  ISETP.LT.AND P2, PT, R249, UR6, !P6 ;  /* 0x00000006f9007c0c */ /* 0x000fe2000f741270 */
[----:B------:R-:W-:Y:S01]  /*74290*/  ULDC UR6, c[0x0][0x22c] ;  /* 0x00008b0000067ab9 */ /* 0x000fe20000000800 */
[----:B------:R-:W-:Y:S01]  /*742a0*/  LOP3.LUT R246, R246, 0xffffffef, RZ, 0xc0, !PT ;  /* 0xffffffeff6f67812 */ /* 0x000fe200078ec0ff */
[----:B------:R-:W3:Y:S01]  /*742b0*/  LDL.LU R248, [R1+0x1d7c] ;  /* 0x001d7c0001f87983 */ /* 0x000ee20000300800 */
[----:B------:R-:W-:Y:S01]  /*742c0*/  ISETP.LT.AND P1, PT, R250, UR7, !P6 ;  /* 0x00000007fa007c0c */ /* 0x000fe2000f721270 */
[----:B------:R-:W-:Y:S02]  /*742d0*/  ULDC UR7, c[0x0][0x22c] ;  /* 0x00008b0000077ab9 */ /* 0x000fe40000000800 */
[----:B------:R-:W4:Y:S04]  /*742e0*/  LDL.LU R249, [R1+0x1d78] ;  /* 0x001d780001f97983 */ /* 0x000f280000300800 */
[----:B------:R-:W-:Y:S01]  /*742f0*/  @P0 LOP3.LUT R246, R246, 0x10, RZ, 0xfc, !PT ;  /* 0x00000010f6f60812 */ /* 0x000fe200078efcff */
[----:B------:R-:W4:Y:S03]  /*74300*/  LDL.LU R250, [R1+0x1d74] ;  /* 0x001d740001fa7983 */ /* 0x000f260000300800 */
[----:B------:R-:W-:Y:S01]  /*74310*/  LOP3.LUT R246, R246, 0xfffffff7, RZ, 0xc0, !PT ;  /* 0xfffffff7f6f67812 */ /* 0x000fe200078ec0ff */
[----:B------:R-:W4:Y:S03]  /*74320*/  LDL.LU R11, [R1+0x848] ;  /* 0x00084800010b7983 */ /* 0x000f260000300800 */
[----:B------:R-:W-:-:S02]  /*74330*/  @P2 LOP3.LUT R246, R246, 0x8, RZ, 0xfc, !PT ;  /* 0x00000008f6f62812 */ /* 0x000fc400078efcff */
[----:B------:R-:W-:Y:S01]  /*74340*/  ISETP.LT.AND P0, PT, R18, UR4, !P6 ;  /* 0x0000000412007c0c */ /* 0x000fe2000f701270 */
[----:B------:R-:W-:Y:S01]  /*74350*/  ULDC UR4, c[0x0][0x22c] ;  /* 0x00008b0000047ab9 */ /* 0x000fe20000000800 */
        /* <DEDUP_REMOVED lines=8> */
[----:B------:R-:W-:Y:S01]  /*743e0*/  ISETP.LT.AND P1, PT, R21, UR7, !P6 ;  /* 0x0000000715007c0c */ /* 0x000fe2000f721270 */
[----:B------:R-:W-:Y:S01]  /*743f0*/  ULDC UR7, c[0x0][0x22c] ;  /* 0x00008b0000077ab9 */ /* 0x000fe20000000800 */
[----:B------:R-:W-:-:S09]  /*74400*/  LOP3.LUT R246, R246, 0xfffffffe, RZ, 0xc0, !PT ;  /* 0xfffffffef6f67812 */ /* 0x000fd200078ec0ff */
[----:B------:R-:W-:Y:S02]  /*74410*/  @P0 LOP3.LUT R246, R246, 0x1, RZ, 0xfc, !PT ;  /* 0x00000001f6f60812 */ /* 0x000fe400078efcff */
[----:B------:R-:W-:Y:S01]  /*74420*/  ISETP.LT.AND P0, PT, R22, UR4, !P6 ;  /* 0x0000000416007c0c */ /* 0x000fe2000f701270 */
[----:B------:R-:W-:Y:S01]  /*74430*/  ULDC UR4, c[0x0][0x22c] ;  /* 0x00008b0000047ab9 */ /* 0x000fe20000000800 */
        /* <DEDUP_REMOVED lines=10> */
[----:B------:R-:W-:Y:S02]  /*744e0*/  LOP3.LUT R247, R247, 0xefffffff, RZ, 0xc0, !PT ;  /* 0xeffffffff7f77812 */ /* 0x000fe400078ec0ff */
[----:B------:R-:W-:Y:S01]  /*744f0*/  ISETP.LT.AND P1, PT, R25, UR7, !P6 ;  /* 0x0000000719007c0c */ /* 0x000fe2000f721270 */
[----:B------:R-:W-:-:S06]  /*74500*/  ULDC UR7, c[0x0][0x22c] ;  /* 0x00008b0000077ab9 */ /* 0x000fcc0000000800 */
        /* <DEDUP_REMOVED lines=111> */
[----:B---3--:R-:W-:-:S02]  /*74c00*/  LOP3.LUT R248, R248, 0x7fffffff, RZ, 0xc0, !PT ;  /* 0x7ffffffff8f87812 */ /* 0x008fc400078ec0ff */
[----:B------:R-:W-:-:S03]  /*74c10*/  LOP3.LUT R247, R247, 0xfffffffe, RZ, 0xc0, !PT ;  /* 0xfffffffef7f77812 */ /* 0x000fc600078ec0ff */
[----:B------:R-:W-:-:S04]  /*74c20*/  @P2 LOP3.LUT R248, R248, 0x80000000, RZ, 0xfc, !PT ;  /* 0x80000000f8f82812 */ /* 0x000fc800078efcff */
        /* <DEDUP_REMOVED lines=125> */
[----:B----4-:R-:W-:-:S02]  /*75400*/  LOP3.LUT R249, R249, 0x7fffffff, RZ, 0xc0, !PT ;  /* 0x7ffffffff9f97812 */ /* 0x010fc400078ec0ff */
        /* <DEDUP_REMOVED lines=127> */
[----:B------:R-:W-:-:S02]  /*75c00*/  LOP3.LUT R250, R250, 0x7fffffff, RZ, 0xc0, !PT ;  /* 0x7ffffffffafa7812 */ /* 0x000fc400078ec0ff */
        /* <DEDUP_REMOVED lines=38> */
[----:B------:R-:W-:Y:S02]  /*75e70*/  @P1 LOP3.LUT R250, R250, 0x400000, RZ, 0xfc, !PT ;  /* 0x00400000fafa1812 */ /* 0x000fe400078efcff */
[----:B------:R-:W-:Y:S02]  /*75e80*/  ISETP.LT.AND P1, PT, R127, UR61, !P6 ;  /* 0x0000003d7f007c0c */ /* 0x000fe4000f721270 */
[----:B------:R-:W-:-:S04]  /*75e90*/  LOP3.LUT R250, R250, 0xffdfffff, RZ, 0xc0, !PT ;  /* 0xffdffffffafa7812 */ /* 0x000fc800078ec0ff */
[----:B------:R-:W-:Y:S02]  /*75ea0*/  @P0 LOP3.LUT R250, R250, 0x200000, RZ, 0xfc, !PT ;  /* 0x00200000fafa0812 */ /* 0x000fe400078efcff */
[----:B------:R-:W-:Y:S02]  /*75eb0*/  ISETP.LT.AND P0, PT, R128, UR6, !P6 ;  /* 0x0000000680007c0c */ /* 0x000fe4000f701270 */
[----:B------:R-:W-:-:S04]  /*75ec0*/  LOP3.LUT R250, R250, 0xffefffff, RZ, 0xc0, !PT ;  /* 0xffeffffffafa7812 */ /* 0x000fc800078ec0ff */
[----:B------:R-:W-:-:S04]  /*75ed0*/  @P1 LOP3.LUT R250, R250, 0x100000, RZ, 0xfc, !PT ;  /* 0x00100000fafa1812 */ /* 0x000fc800078efcff */
[----:B------:R-:W-:Y:S02]  /*75ee0*/  LOP3.LUT R250, R250, 0xfff7ffff, RZ, 0xc0, !PT ;  /* 0xfff7fffffafa7812 */ /* 0x000fe400078ec0ff */
[----:B------:R-:W-:Y:S02]  /*75ef0*/  R2UR UR61, R14 ;  /* 0x000000000e3d72ca */ /* 0x000fe400000e0000 */
[----:B------:R-:W2:Y:S01]  /*75f00*/  LDL.LU R14, [R1+0x1d70] ;  /* 0x001d7000010e7983 */ /* 0x000ea20000300800 */
[----:B------:R-:W-:Y:S02]  /*75f10*/  R2UR UR6, R15 ;  /* 0x000000000f0672ca */ /* 0x000fe400000e0000 */
[----:B------:R-:W-:Y:S01]  /*75f20*/  ISETP.LT.AND P1, PT, R129, UR7, !P6 ;  /* 0x0000000781007c0c */ /* 0x000fe2000f721270 */
[----:B------:R-:W2:Y:S01]  /*75f30*/  LDL.LU R15, [R1+0x1d6c] ;  /* 0x001d6c00010f7983 */ /* 0x000ea20000300800 */
[----:B------:R-:W-:Y:S02]  /*75f40*/  @P0 LOP3.LUT R250, R250, 0x80000, RZ, 0xfc, !PT ;  /* 0x00080000fafa0812 */ /* 0x000fe400078efcff */
[----:B------:R-:W-:-:S02]  /*75f50*/  R2UR UR7, R12 ;  /* 0x000000000c0772ca */ /* 0x000fc400000e0000 */
[----:B------:R-:W-:Y:S01]  /*75f60*/  ISETP.LT.AND P0, PT, R130, UR4, !P6 ;  /* 0x0000000482007c0c */ /* 0x000fe2000f701270 */
[----:B------:R-:W3:Y:S01]  /*75f70*/  LDL.LU R12, [R1+0x1d68] ;  /* 0x001d6800010c7983 */ /* 0x000ee20000300800 */
[----:B------:R-:W-:-:S03]  /*75f80*/  R2UR UR4, R252 ;  /* 0x00000000fc0472ca */ /* 0x000fc600000e0000 */
[----:B------:R-:W4:Y:S01]  /*75f90*/  LDL.LU R252, [R1+0x1d64] ;  /* 0x001d640001fc7983 */ /* 0x000f220000300800 */
[----:B------:R-:W-:-:S04]  /*75fa0*/  LOP3.LUT R250, R250, 0xfffbffff, RZ, 0xc0, !PT ;  /* 0xfffbfffffafa7812 */ /* 0x000fc800078ec0ff */
[----:B------:R-:W-:-:S05]  /*75fb0*/  @P1 LOP3.LUT R250, R250, 0x40000, RZ, 0xfc, !PT ;  /* 0x00040000fafa1812 */ /* 0x000fca00078efcff */
[----:B------:R-:W-:Y:S02]  /*75fc0*/  ISETP.LT.AND P1, PT, R131, UR4, !P6 ;  /* 0x0000000483007c0c */ /* 0x000fe4000f721270 */
[----:B------:R-:W-:Y:S02]  /*75fd0*/  R2UR UR4, R251 ;  /* 0x00000000fb0472ca */ /* 0x000fe400000e0000 */
[----:B------:R-:W2:Y:S01]  /*75fe0*/  LDL.LU R251, [R1+0x1d60] ;  /* 0x001d600001fb7983 */ /* 0x000ea20000300800 */
[----:B------:R-:W-:-:S04]  /*75ff0*/  LOP3.LUT R250, R250, 0xfffdffff, RZ, 0xc0, !PT ;  /* 0xfffdfffffafa7812 */ /* 0x000fc800078ec0ff */
[----:B------:R-:W-:Y:S02]  /*76000*/  @P0 LOP3.LUT R250, R250, 0x20000, RZ, 0xfc, !PT ;  /* 0x00020000fafa0812 */ /* 0x000fe400078efcff */
[----:B------:R-:W-:Y:S02]  /*76010*/  ISETP.LT.AND P0, PT, R132, UR7, !P6 ;  /* 0x0000000784007c0c */ /* 0x000fe4000f701270 */
[----:B------:R-:W-:-:S04]  /*76020*/  LOP3.LUT R250, R250, 0xfffeffff, RZ, 0xc0, !PT ;  /* 0xfffefffffafa7812 */ /* 0x000fc800078ec0ff */
[----:B------:R-:W-:Y:S02]  /*76030*/  @P1 LOP3.LUT R250, R250, 0x10000, RZ, 0xfc, !PT ;  /* 0x00010000fafa1812 */ /* 0x000fe400078efcff */
[----:B------:R-:W-:Y:S02]  /*76040*/  ISETP.LT.AND P1, PT, R133, UR6, !P6 ;  /* 0x0000000685007c0c */ /* 0x000fe4000f721270 */
[----:B------:R-:W-:-:S04]  /*76050*/  LOP3.LUT R250, R250, 0xffff7fff, RZ, 0xc0, !PT ;  /* 0xffff7ffffafa7812 */ /* 0x000fc800078ec0ff */
[----:B------:R-:W-:Y:S02]  /*76060*/  @P0 LOP3.LUT R250, R250, 0x8000, RZ, 0xfc, !PT ;  /* 0x00008000fafa0812 */ /* 0x000fe400078efcff */
[----:B------:R-:W-:Y:S01]  /*76070*/  ISETP.LT.AND P0, PT, R134, UR61, !P6 ;  /* 0x0000003d86007c0c */ /* 0x000fe2000f701270 */
[----:B------:R-:W-:Y:S01]  /*76080*/  ULDC UR61, c[0x0][0x22c] ;  /* 0x00008b00003d7ab9 */ /* 0x000fe20000000800 */
        /* <DEDUP_REMOVED lines=60> */
[----:B----4-:R-:W-:Y:S02]  /*76450*/  R2UR UR6, R252 ;  /* 0x00000000fc0672ca */ /* 0x010fe400000e0000 */
[----:B------:R-:W4:Y:S04]  /*76460*/  LDL.LU R252, [R1+0x1d5c] ;  /* 0x001d5c0001fc7983 */ /* 0x000f280000300800 */
[----:B------:R-:W3:Y:S04]  /*76470*/  LDL.LU R32, [R1+0x82c] ;  /* 0x00082c0001207983 */ /* 0x000ee80000300800 */
[----:B------:R-:W3:Y:S01]  /*76480*/  LDL.LU R20, [R1+0x840] ;  /* 0x0008400001147983 */ /* 0x000ee20000300800 */
[----:B--2---:R-:W-:-:S03]  /*76490*/  LOP3.LUT R251, R251, 0x7fffffff, RZ, 0xc0, !PT ;  /* 0x7ffffffffbfb7812 */ /* 0x004fc600078ec0ff */
[----:B------:R-:W2:Y:S01]  /*764a0*/  LDL.LU R21, [R1+0x828] ;  /* 0x0008280001157983 */ /* 0x000ea20000300800 */
[----:B------:R-:W-:-:S03]  /*764b0*/  @P0 LOP3.LUT R251, R251, 0x80000000, RZ, 0xfc, !PT ;  /* 0x80000000fbfb0812 */ /* 0x000fc600078efcff */
[----:B------:R-:W2:Y:S01]  /*764c0*/  LDL.LU R18, [R1+0x838] ;  /* 0x0008380001127983 */ /* 0x000ea20000300800 */
[----:B------:R-:W-:Y:S01]  /*764d0*/  ISETP.LT.AND P0, PT, R150, UR45, !P6 ;  /* 0x0000002d96007c0c */ /* 0x000fe2000f701270 */
[----:B------:R-:W-:Y:S01]  /*764e0*/  ULDC UR45, c[0x0][0x22c] ;  /* 0x00008b00002d7ab9 */ /* 0x000fe20000000800 */
[----:B------:R-:W-:Y:S01]  /*764f0*/  LOP3.LUT R251, R251, 0xbfffffff, RZ, 0xc0, !PT ;  /* 0xbffffffffbfb7812 */ /* 0x000fe200078ec0ff */
[----:B------:R-:W2:Y:S03]  /*76500*/  LDL.LU R24, [R1+0x478] ;  /* 0x0004780001187983 */ /* 0x000ea60000300800 */
[----:B------:R-:W-:Y:S01]  /*76510*/  @P1 LOP3.LUT R251, R251, 0x40000000, RZ, 0xfc, !PT ;  /* 0x40000000fbfb1812 */ /* 0x000fe200078efcff */
        /* <DEDUP_REMOVED lines=133> */
[----:B----4-:R-:W-:-:S04]  /*76d70*/  LOP3.LUT R252, R252, 0x7fffffff, RZ, 0xc0, !PT ;  /* 0x7ffffffffcfc7812 */ /* 0x010fc800078ec0ff */
        /* <DEDUP_REMOVED lines=85> */
[----:B------:R-:W-:Y:S02]  /*772d0*/  LOP3.LUT R252, R252, 0xffffffdf, RZ, 0xc0, !PT ;  /* 0xffffffdffcfc7812 */ /* 0x000fe400078ec0ff */
[----:B------:R-:W-:Y:S02]  /*772e0*/  R2UR UR7, R11 ;  /* 0x000000000b0772ca */ /* 0x000fe400000e0000 */
[----:B------:R-:W0:Y:S01]  /*772f0*/  S2R R11, SR_TID.X ;  /* 0x00000000000b7919 */ /* 0x000e220000002100 */
[----:B------:R-:W-:Y:S02]  /*77300*/  @P0 LOP3.LUT R252, R252, 0x20, RZ, 0xfc, !PT ;  /* 0x00000020fcfc0812 */ /* 0x000fe400078efcff */
[----:B------:R-:W-:-:S02]  /*77310*/  ISETP.LT.AND P2, PT, R208, UR26, !P6 ;  /* 0x0000001ad0007c0c */ /* 0x000fc4000f741270 */
        /* <DEDUP_REMOVED lines=9> */
[----:B------:R-:W-:Y:S01]  /*773b0*/  LOP3.LUT R252, R252, 0xfffffffd, RZ, 0xc0, !PT ;  /* 0xfffffffdfcfc7812 */ /* 0x000fe200078ec0ff */
[----:B0-----:R-:W-:-:S03]  /*773c0*/  IMAD.SHL.U32 R11, R11, 0x8, RZ ;  /* 0x000000080b0b7824 */ /* 0x001fc600078e00ff */
[----:B------:R-:W-:Y:S02]  /*773d0*/  @P1 LOP3.LUT R252, R252, 0x2, RZ, 0xfc, !PT ;  /* 0x00000002fcfc1812 */ /* 0x000fe400078efcff */
[----:B------:R-:W-:Y:S02]  /*773e0*/  LOP3.LUT R11, R11, 0x300, RZ, 0xc0, !PT ;  /* 0x000003000b0b7812 */ /* 0x000fe400078ec0ff */
[----:B------:R-:W-:Y:S02]  /*773f0*/  LOP3.LUT R252, R252, 0xfffffffe, RZ, 0xc0, !PT ;  /* 0xfffffffefcfc7812 */ /* 0x000fe400078ec0ff */
[----:B---3--:R-:W-:Y:S01]  /*77400*/  PRMT R20, R20, 0x5410, R32 ;  /* 0x0000541014147816 */ /* 0x008fe20000000020 */
[----:B------:R-:W-:Y:S01]  /*77410*/  IMAD.IADD R47, R13, 0x1, R11 ;  /* 0x000000010d2f7824 */ /* 0x000fe200078e020b */
[----:B------:R-:W-:Y:S02]  /*77420*/  @P2 LOP3.LUT R252, R252, 0x1, RZ, 0xfc, !PT ;  /* 0x00000001fcfc2812 */ /* 0x000fe400078efcff */
[----:B--2---:R-:W-:-:S02]  /*77430*/  PRMT R21, R18, 0x5410, R21 ;  /* 0x0000541012157816 */ /* 0x004fc40000000015 */
[----:B------:R-:W-:Y:S02]  /*77440*/  PRMT R22, R22, 0x5410, R24 ;  /* 0x0000541016167816 */ /* 0x000fe40000000018 */
[----:B------:R-:W-:Y:S02]  /*77450*/  PRMT R23, R19, 0x5410, R23 ;  /* 0x0000541013177816 */ /* 0x000fe40000000017 */
[----:B------:R-:W-:Y:S02]  /*77460*/  ISETP.LT.AND P2, PT, R214, UR32, !P6 ;  /* 0x00000020d6007c0c */ /* 0x000fe4000f741270 */
[----:B------:R-:W2:Y:S04]  /*77470*/  LDL R214, [R1+0xe80] ;  /* 0x000e800001d67983 */ /* 0x000ea80000100800 */
[----:B------:R-:W3:Y:S04]  /*77480*/  LDL.LU R13, [R1+0x1d58] ;  /* 0x001d5800010d7983 */ /* 0x000ee80000300800 */
[----:B------:R-:W4:Y:S04]  /*77490*/  LDL.LU R41, [R1+0x84c] ;  /* 0x00084c0001297983 */ /* 0x000f280000300800 */
[----:B------:R0:W-:Y:S04]  /*774a0*/  STSM.16.M88.4 [R47], R20 ;  /* 0x000000142f007844 */ /* 0x0001e80000000200 */
[----:B------:R-:W4:Y:S04]  /*774b0*/  LDL.LU R40, [R1+0x85c] ;  /* 0x00085c0001287983 */ /* 0x000f280000300800 */
[----:B------:R-:W2:Y:S01]  /*774c0*/  LDL.LU R39, [R1+0x83c] ;  /* 0x00083c0001277983 */ /* 0x000ea20000300800 */
[----:B0-----:R-:W-:-:S03]  /*774d0*/  PRMT R20, R30, 0x5410, R31 ;  /* 0x000054101e147816 */ /* 0x001fc6000000001f */
[----:B------:R-:W2:Y:S04]  /*774e0*/  LDL.LU R30, [R1+0x854] ;  /* 0x00085400011e7983 */ /* 0x000ea80000300800 */
[----:B------:R-:W3:Y:S04]  /*774f0*/  LDL.LU R38, [R1+0x490] ;  /* 0x0004900001267983 */ /* 0x000ee80000300800 */
[----:B------:R-:W3:Y:S01]  /*77500*/  LDL.LU R33, [R1+0x4a0] ;  /* 0x0004a00001217983 */ /* 0x000ee20000300800 */
[----:B------:R-:W-:Y:S02]  /*77510*/  PRMT R21, R0, 0x5410, R25 ;  /* 0x0000541000157816 */ /* 0x000fe40000000019 */
[----:B------:R-:W0:Y:S01]  /*77520*/  S2R R0, SR_TID.X ;  /* 0x0000000000007919 */ /* 0x000e220000002100 */
[----:B------:R-:W2:Y:S04]  /*77530*/  LDL.LU R32, [R1+0x488] ;  /* 0x0004880001207983 */ /* 0x000ea80000300800 */
[----:B------:R-:W2:Y:S04]  /*77540*/  LDL.LU R31, [R1+0x498] ;  /* 0x00049800011f7983 */ /* 0x000ea80000300800 */
[----:B------:R-:W2:Y:S04]  /*77550*/  LDL.LU R45, [R1+0x858] ;  /* 0x00085800012d7983 */ /* 0x000ea80000300800 */
[----:B------:R-:W2:Y:S04]  /*77560*/  LDL.LU R44, [R1+0x86c] ;  /* 0x00086c00012c7983 */ /* 0x000ea80000300800 */
[----:B------:R-:W2:Y:S04]  /*77570*/  LDL.LU R43, [R1+0x850] ;  /* 0x00085000012b7983 */ /* 0x000ea80000300800 */
[----:B------:R-:W2:Y:S01]  /*77580*/  LDL.LU R34, [R1+0x864] ;  /* 0x0008640001227983 */ /* 0x000ea20000300800 */
[----:B------:R-:W-:-:S03]  /*77590*/  PRMT R22, R26, 0x5410, R29 ;  /* 0x000054101a167816 */ /* 0x000fc6000000001d */
[----:B------:R-:W2:Y:S01]  /*775a0*/  LDL.LU R42, [R1+0x49c] ;  /* 0x00049c00012a7983 */ /* 0x000ea20000300800 */
[----:B0-----:R-:W-:-:S03]  /*775b0*/  LOP3.LUT R0, R0, 0x7f, RZ, 0xc0, !PT ;  /* 0x0000007f00007812 */ /* 0x001fc600078ec0ff */
[----:B------:R-:W2:Y:S01]  /*775c0*/  LDL.LU R37, [R1+0x4b0] ;  /* 0x0004b00001257983 */ /* 0x000ea20000300800 */
[----:B------:R-:W-:Y:S01]  /*775d0*/  LEA R0, R0, UR4, 0x4 ;  /* 0x0000000400007c11 */ /* 0x000fe2000f8e20ff */
[----:B------:R-:W-:Y:S01]  /*775e0*/  BAR.SYNC.DEFER_BLOCKING 0x0 ;  /* 0x0000000000007b1d */ /* 0x000fe20000010000 */
[----:B------:R-:W-:-:S05]  /*775f0*/  PRMT R23, R27, 0x5410, R28 ;  /* 0x000054101b177816 */ /* 0x000fca000000001c */
[----:B------:R-:W-:Y:S01]  /*77600*/  ULDC UR4, c[0x0][0x248] ;  /* 0x0000920000047ab9 */ /* 0x000fe20000000800 */
[----:B------:R-:W2:Y:S04]  /*77610*/  LDL.LU R36, [R1+0x494] ;  /* 0x0004940001247983 */ /* 0x000ea80000300800 */
[----:B------:R-:W2:Y:S04]  /*77620*/  LDL.LU R35, [R1+0x4a8] ;  /* 0x0004a80001237983 */ /* 0x000ea80000300800 */
[----:B------:R-:W2:Y:S04]  /*77630*/  LDL.LU R50, [R1+0x868] ;  /* 0x0008680001327983 */ /* 0x000ea80000300800 */
[----:B------:R-:W2:Y:S04]  /*77640*/  LDL.LU R49, [R1+0x87c] ;  /* 0x00087c0001317983 */ /* 0x000ea80000300800 */
[----:B------:R-:W-:Y:S01]  /*77650*/  LDS.128 R176, [R0] ;  /* 0x0000000000b07984 */ /* 0x000fe20000000c00 */
[----:B------:R-:W-:Y:S06]  /*77660*/  BAR.SYNC.DEFER_BLOCKING 0x0 ;  /* 0x0000000000007b1d */ /* 0x000fec0000010000 */
[----:B------:R-:W2:Y:S04]  /*77670*/  LDL.LU R48, [R1+0x860] ;  /* 0x0008600001307983 */ /* 0x000ea80000300800 */
[----:B------:R4:W-:Y:S01]  /*77680*/  STSM.16.M88.4 [R47], R20 ;  /* 0x000000142f007844 */ /* 0x0009e20000000200 */
[----:B------:R-:W-:Y:S06]  /*77690*/  BAR.SYNC.DEFER_BLOCKING 0x0 ;  /* 0x0000000000007b1d */ /* 0x000fec0000010000 */
[----:B------:R-:W0:Y:S01]  /*776a0*/  LDS.128 R172, [R0] ;  /* 0x0000000000ac7984 */ /* 0x000e220000000c00 */
[----:B----4-:R-:W-:-:S02]  /*776b0*/  PRMT R20, R40, 0x5410, R41 ;  /* 0x0000541028147816 */ /* 0x010fc40000000029 */
[----:B---3--:R-:W-:Y:S02]  /*776c0*/  PRMT R22, R33, 0x5410, R38 ;  /* 0x0000541021167816 */ /* 0x008fe40000000026 */
[----:B------:R-:W3:Y:S04]  /*776d0*/  LDL.LU R38, [R1+0x874] ;  /* 0x0008740001267983 */ /* 0x000ee80000300800 */
[----:B------:R-:W4:Y:S04]  /*776e0*/  LDL.LU R46, [R1+0x4ac] ;  /* 0x0004ac00012e7983 */ /* 0x000f280000300800 */
[----:B------:R-:W4:Y:S01]  /*776f0*/  LDL.LU R41, [R1+0x4c0] ;  /* 0x0004c00001297983 */ /* 0x000f220000300800 */
[----:B--2---:R-:W-:-:S02]  /*77700*/  PRMT R21, R30, 0x5410, R39 ;  /* 0x000054101e157816 */ /* 0x004fc40000000027 */
[----:B------:R-:W-:Y:S01]  /*77710*/  PRMT R23, R31, 0x5410, R32 ;  /* 0x000054101f177816 */ /* 0x000fe20000000020 */
[----:B------:R-:W-:Y:S06]  /*77720*/  BAR.SYNC.DEFER_BLOCKING 0x0 ;  /* 0x0000000000007b1d */ /* 0x000fec0000010000 */
[----:B------:R-:W2:Y:S04]  /*77730*/  LDL.LU R40, [R1+0x4a4] ;  /* 0x0004a40001287983 */ /* 0x000ea80000300800 */
[----:B------:R-:W2:Y:S04]  /*77740*/  LDL.LU R39, [R1+0x4b8] ;  /* 0x0004b80001277983 */ /* 0x000ea80000300800 */
[----:B------:R-:W2:Y:S04]  /*77750*/  LDL.LU R55, [R1+0x878] ;  /* 0x0008780001377983 */ /* 0x000ea80000300800 */
[----:B------:R-:W2:Y:S04]  /*77760*/  LDL.LU R53, [R1+0x88c] ;  /* 0x00088c0001357983 */ /* 0x000ea80000300800 */
[----:B------:R1:W-:Y:S01]  /*77770*/  STSM.16.M88.4 [R47], R20 ;  /* 0x000000142f007844 */ /* 0x0003e20000000200 */
[----:B------:R-:W-:Y:S06]  /*77780*/  BAR.SYNC.DEFER_BLOCKING 0x0 ;  /* 0x0000000000007b1d */ /* 0x000fec0000010000 */
[----:B------:R-:W2:Y:S04]  /*77790*/  LDL.LU R52, [R1+0x870] ;  /* 0x0008700001347983 */ /* 0x000ea80000300800 */
[----:B------:R-:W0:Y:S01]  /*777a0*/  LDS.128 R168, [R0] ;  /* 0x0000000000a87984 */ /* 0x000e220000000c00 */
[----:B-1----:R-:W-:-:S02]  /*777b0*/  PRMT R22, R37, 0x5410, R42 ;  /* 0x0000541025167816 */ /* 0x002fc4000000002a */
[----:B------:R-:W-:Y:S01]  /*777c0*/  PRMT R20, R44, 0x5410, R45 ;  /* 0x000054102c147816 */ /* 0x000fe2000000002d */
[----:B------:R-:W2:Y:S01]  /*777d0*/  LDL.LU R42, [R1+0x884] ;  /* 0x00088400012a7983 */ /* 0x000ea20000300800 */
[----:B------:R-:W-:-:S03]  /*777e0*/  PRMT R21, R34, 0x5410, R43 ;  /* 0x0000541022157816 */ /* 0x000fc6000000002b */
[----:B------:R-:W2:Y:S01]  /*777f0*/  LDL.LU R51, [R1+0x4bc] ;  /* 0x0004bc0001337983 */ /* 0x000ea20000300800 */
[----:B------:R-:W-:Y:S01]  /*77800*/  PRMT R23, R35, 0x5410, R36 ;  /* 0x0000541023177816 */ /* 0x000fe20000000024 */
[----:B------:R-:W-:Y:S06]  /*77810*/  BAR.SYNC.DEFER_BLOCKING 0x0 ;  /* 0x0000000000007b1d */ /* 0x000fec0000010000 */
[----:B------:R-:W2:Y:S04]  /*77820*/  LDL.LU R45, [R1+0x4d0] ;  /* 0x0004d000012d7983 */ /* 0x000ea80000300800 */
[----:B------:R-:W2:Y:S04]  /*77830*/  LDL.LU R44, [R1+0x4b4] ;  /* 0x0004b400012c7983 */ /* 0x000ea80000300800 */
[----:B------:R-:W2:Y:S04]  /*77840*/  LDL.LU R43, [R1+0x4c8] ;  /* 0x0004c800012b7983 */ /* 0x000ea80000300800 */
[----:B------:R-:W2:Y:S04]  /*77850*/  LDL.LU R58, [R1+0x888] ;  /* 0x00088800013a7983 */ /* 0x000ea80000300800 */
[----:B------:R1:W-:Y:S04]  /*77860*/  STSM.16.M88.4 [R47], R20 ;  /* 0x000000142f007844 */ /* 0x0003e80000000200 */
[----:B------:R-:W2:Y:S04]  /*77870*/  LDL.LU R57, [R1+0x89c] ;  /* 0x00089c0001397983 */ /* 0x000ea80000300800 */
[----:B------:R-:W2:Y:S01]  /*77880*/  LDL.LU R56, [R1+0x880] ;  /* 0x0008800001387983 */ /* 0x000ea20000300800 */
[----:B------:R-:W-:Y:S01]  /*77890*/  BAR.SYNC.DEFER_BLOCKING 0x0 ;  /* 0x0000000000007b1d */ /* 0x000fe20000010000 */
[----:B-1----:R-:W-:-:S05]  /*778a0*/  PRMT R20, R49, 0x5410, R50 ;  /* 0x0000541031147816 */ /* 0x002fca0000000032 */
[----:B------:R-:W1:Y:S01]  /*778b0*/  LDS.128 R164, [R0] ;  /* 0x0000000000a47984 */ /* 0x000e620000000c00 */
[----:B----4-:R-:W-:-:S03]  /*778c0*/  PRMT R22, R41, 0x5410, R46 ;  /* 0x0000541029167816 */ /* 0x010fc6000000002e */
[----:B------:R-:W4:Y:S04]  /*778d0*/  LDL.LU R46, [R1+0x894] ;  /* 0x00089400012e7983 */ /* 0x000f280000300800 */
[----:B------:R-:W4:Y:S04]  /*778e0*/  LDL.LU R54, [R1+0x4cc] ;  /* 0x0004cc0001367983 */ /* 0x000f280000300800 */
[----:B------:R-:W4:Y:S01]  /*778f0*/  LDL.LU R50, [R1+0x4e0] ;  /* 0x0004e00001327983 */ /* 0x000f220000300800 */
[----:B---3--:R-:W-:-:S03]  /*77900*/  PRMT R21, R38, 0x5410, R48 ;  /* 0x0000541026157816 */ /* 0x008fc60000000030 */
[----:B------:R-:W3:Y:S01]  /*77910*/  LDL.LU R49, [R1+0x4c4] ;  /* 0x0004c40001317983 */ /* 0x000ee20000300800 */
[----:B--2---:R-:W-:Y:S01]  /*77920*/  PRMT R23, R39, 0x5410, R40 ;  /* 0x0000541027177816 */ /* 0x004fe20000000028 */
[----:B------:R-:W-:Y:S06]  /*77930*/  BAR.SYNC.DEFER_BLOCKING 0x0 ;  /* 0x0000000000007b1d */ /* 0x000fec0000010000 */
[----:B------:R-:W3:Y:S04]  /*77940*/  LDL.LU R48, [R1+0x4d8] ;  /* 0x0004d80001307983 */ /* 0x000ee80000300800 */
[----:B------:R-:W2:Y:S04]  /*77950*/  LDL.LU R66, [R1+0x898] ;  /* 0x0008980001427983 */ /* 0x000ea80000300800 */
[----:B------:R-:W2:Y:S04]  /*77960*/  LDL.LU R65, [R1+0x8ac] ;  /* 0x0008ac0001417983 */ /* 0x000ea80000300800 */
[----:B------:R-:W2:Y:S04]  /*77970*/  LDL.LU R64, [R1+0x890] ;  /* 0x0008900001407983 */ /* 0x000ea80000300800 */
[----:B------:R0:W-:Y:S01]  /*77980*/  STSM.16.M88.4 [R47], R20 ;  /* 0x000000142f007844 */ /* 0x0001e20000000200 */
[----:B------:R-:W-:Y:S06]  /*77990*/  BAR.SYNC.DEFER_BLOCKING 0x0 ;  /* 0x0000000000007b1d */ /* 0x000fec0000010000 */
[----:B------:R-:W1:Y:S01]  /*779a0*/  LDS.128 R160, [R0] ;  /* 0x0000000000a07984 */ /* 0x000e620000000c00 */
[----:B0-----:R-:W-:-:S02]  /*779b0*/  PRMT R20, R53, 0x5410, R55 ;  /* 0x0000541035147816 */ /* 0x001fc40000000037 */
[----:B------:R-:W-:Y:S02]  /*779c0*/  PRMT R22, R45, 0x5410, R51 ;  /* 0x000054102d167816 */ /* 0x000fe40000000033 */
        /* <DEDUP_REMOVED lines=13> */
[----:B0-----:R-:W-:-:S05]  /*77aa0*/  PRMT R20, R57, 0x5410, R58 ;  /* 0x0000541039147816 */ /* 0x001fca000000003a */
[----:B------:R-:W0:Y:S01]  /*77ab0*/  LDS.128 R156, [R0] ;  /* 0x00000000009c7984 */ /* 0x000e220000000c00 */
[----:B----4-:R-:W-:Y:S02]  /*77ac0*/  PRMT R21, R46, 0x5410, R56 ;  /* 0x000054102e157816 */ /* 0x010fe40000000038 */
[----:B------:R-:W-:Y:S02]  /*77ad0*/  PRMT R22, R50, 0x5410, R54 ;  /* 0x0000541032167816 */ /* 0x000fe40000000036 */
[----:B------:R-:W4:Y:S04]  /*77ae0*/  LDL.LU R54, [R1+0x8b4] ;  /* 0x0008b40001367983 */ /* 0x000f280000300800 */
[----:B------:R-:W4:Y:S04]  /*77af0*/  LDL.LU R59, [R1+0x4ec] ;  /* 0x0004ec00013b7983 */ /* 0x000f280000300800 */
[----:B------:R-:W4:Y:S04]  /*77b00*/  LDL.LU R58, [R1+0x500] ;  /* 0x00050000013a7983 */ /* 0x000f280000300800 */
[----:B------:R-:W4:Y:S04]  /*77b10*/  LDL.LU R57, [R1+0x4e4] ;  /* 0x0004e40001397983 */ /* 0x000f280000300800 */
[----:B------:R-:W4:Y:S01]  /*77b20*/  LDL.LU R56, [R1+0x4f8] ;  /* 0x0004f80001387983 */ /* 0x000f220000300800 */
[----:B---3--:R-:W-:Y:S01]  /*77b30*/  PRMT R23, R48, 0x5410, R49 ;  /* 0x0000541030177816 */ /* 0x008fe20000000031 */
[----:B------:R-:W-:Y:S06]  /*77b40*/  BAR.SYNC.DEFER_BLOCKING 0x0 ;  /* 0x0000000000007b1d */ /* 0x000fec0000010000 */
[----:B------:R-:W3:Y:S04]  /*77b50*/  LDL.LU R71, [R1+0x8b8] ;  /* 0x0008b80001477983 */ /* 0x000ee80000300800 */
[----:B------:R-:W3:Y:S04]  /*77b60*/  LDL.LU R70, [R1+0x8cc] ;  /* 0x0008cc0001467983 */ /* 0x000ee80000300800 */
[----:B------:R-:W3:Y:S04]  /*77b70*/  LDL.LU R69, [R1+0x8b0] ;  /* 0x0008b00001457983 */ /* 0x000ee80000300800 */
[----:B------:R-:W3:Y:S04]  /*77b80*/  LDL.LU R68, [R1+0x8c4] ;  /* 0x0008c40001447983 */ /* 0x000ee80000300800 */
[----:B------:R2:W-:Y:S01]  /*77b90*/  STSM.16.M88.4 [R47], R20 ;  /* 0x000000142f007844 */ /* 0x0005e20000000200 */
[----:B------:R-:W-:Y:S06]  /*77ba0*/  BAR.SYNC.DEFER_BLOCKING 0x0 ;  /* 0x0000000000007b1d */ /* 0x000fec0000010000 */
[----:B------:R-:W3:Y:S04]  /*77bb0*/  LDL.LU R67, [R1+0x4fc] ;  /* 0x0004fc0001437983 */ /* 0x000ee80000300800 */
[----:B------:R-:W0:Y:S01]  /*77bc0*/  LDS.128 R152, [R0] ;  /* 0x0000000000987984 */ /* 0x000e220000000c00 */
[----:B--2---:R-:W-:-:S02]  /*77bd0*/  PRMT R20, R65, 0x5410, R66 ;  /* 0x0000541041147816 */ /* 0x004fc40000000042 */
[----:B------:R-:W-:Y:S01]  /*77be0*/  PRMT R21, R51, 0x5410, R64 ;  /* 0x0000541033157816 */ /* 0x000fe20000000040 */
[----:B------:R-:W2:Y:S04]  /*77bf0*/  LDL.LU R66, [R1+0x510] ;  /* 0x0005100001427983 */ /* 0x000ea80000300800 */
[----:B------:R-:W2:Y:S01]  /*77c00*/  LDL.LU R65, [R1+0x4f4] ;  /* 0x0004f40001417983 */ /* 0x000ea20000300800 */
[----:B------:R-:W-:-:S03]  /*77c10*/  PRMT R22, R55, 0x5410, R63 ;  /* 0x0000541037167816 */ /* 0x000fc6000000003f */
[----:B------:R-:W2:Y:S04]  /*77c20*/  LDL.LU R64, [R1+0x508] ;  /* 0x0005080001407983 */ /* 0x000ea80000300800 */
[----:B------:R-:W2:Y:S01]  /*77c30*/  LDL.LU R63, [R1+0x8c8] ;  /* 0x0008c800013f7983 */ /* 0x000ea20000300800 */
[----:B------:R-:W-:Y:S01]  /*77c40*/  PRMT R23, R52, 0x5410, R53 ;  /* 0x0000541034177816 */ /* 0x000fe20000000035 */
[----:B------:R-:W-:Y:S06]  /*77c50*/  BAR.SYNC.DEFER_BLOCKING 0x0 ;  /* 0x0000000000007b1d */ /* 0x000fec0000010000 */
[----:B------:R1:W-:Y:S02]  /*77c60*/  STSM.16.M88.4 [R47], R20 ;  /* 0x000000142f007844 */ /* 0x0003e40000000200 */
[----:B------:R-:W-:Y:S01]  /*77c70*/  BAR.SYNC.DEFER_BLOCKING 0x0 ;  /* 0x0000000000007b1d */ /* 0x000fe20000010000 */
[----:B-1----:R-:W-:-:S05]  /*77c80*/  PRMT R20, R61, 0x5410, R62 ;  /* 0x000054103d147816 */ /* 0x002fca000000003e */
[----:B------:R-:W2:Y:S04]  /*77c90*/  LDL.LU R62, [R1+0x8dc] ;  /* 0x0008dc00013e7983 */ /* 0x000ea80000300800 */
[----:B------:R-:W2:Y:S04]  /*77ca0*/  LDL.LU R61, [R1+0x8c0] ;  /* 0x0008c000013d7983 */ /* 0x000ea80000300800 */
[----:B------:R-:W1:Y:S01]  /*77cb0*/  LDS.128 R148, [R0] ;  /* 0x0000000000947984 */ /* 0x000e620000000c00 */
[----:B----4-:R-:W-:-:S03]  /*77cc0*/  PRMT R21, R54, 0x5410, R60 ;  /* 0x0000541036157816 */ /* 0x010fc6000000003c */
[----:B------:R-:W4:Y:S01]  /*77cd0*/  LDL.LU R60, [R1+0x8d4] ;  /* 0x0008d400013c7983 */ /* 0x000f220000300800 */
[----:B------:R-:W-:-:S03]  /*77ce0*/  PRMT R22, R58, 0x5410, R59 ;  /* 0x000054103a167816 */ /* 0x000fc6000000003b */
[----:B------:R-:W4:Y:S04]  /*77cf0*/  LDL.LU R59, [R1+0x50c] ;  /* 0x00050c00013b7983 */ /* 0x000f280000300800 */
[----:B------:R-:W4:Y:S01]  /*77d00*/  LDL.LU R58, [R1+0x520] ;  /* 0x00052000013a7983 */ /* 0x000f220000300800 */
[----:B------:R-:W-:-:S03]  /*77d10*/  PRMT R23, R56, 0x5410, R57 ;  /* 0x0000541038177816 */ /* 0x000fc60000000039 */
[----:B------:R-:W4:Y:S04]  /*77d20*/  LDL.LU R57, [R1+0x504] ;  /* 0x0005040001397983 */ /* 0x000f280000300800 */
[----:B------:R-:W4:Y:S01]  /*77d30*/  LDL.LU R56, [R1+0x518] ;  /* 0x0005180001387983 */ /* 0x000f220000300800 */
[----:B------:R-:W-:Y:S06]  /*77d40*/  BAR.SYNC.DEFER_BLOCKING 0x0 ;  /* 0x0000000000007b1d */ /* 0x000fec0000010000 */
[----:B------:R3:W-:Y:S02]  /*77d50*/  STSM.16.M88.4 [R47], R20 ;  /* 0x000000142f007844 */ /* 0x0007e40000000200 */
[----:B------:R-:W-:Y:S06]  /*77d60*/  BAR.SYNC.DEFER_BLOCKING 0x0 ;  /* 0x0000000000007b1d */ /* 0x000fec0000010000 */
[----:B------:R-:W1:Y:S01]  /*77d70*/  LDS.128 R144, [R0] ;  /* 0x0000000000907984 */ /* 0x000e620000000c00 */
[----:B---3--:R-:W-:-:S02]  /*77d80*/  PRMT R20, R70, 0x5410, R71 ;  /* 0x0000541046147816 */ /* 0x008fc40000000047 */
[----:B------:R-:W-:Y:S01]  /*77d90*/  PRMT R21, R68, 0x5410, R69 ;  /* 0x0000541044157816 */ /* 0x000fe20000000045 */
[----:B------:R-:W3:Y:S01]  /*77da0*/  LDL.LU R71, [R1+0x8d8] ;  /* 0x0008d80001477983 */ /* 0x000ee20000300800 */
[----:B--2---:R-:W-:-:S03]  /*77db0*/  PRMT R22, R66, 0x5410, R67 ;  /* 0x0000541042167816 */ /* 0x004fc60000000043 */
[----:B------:R-:W3:Y:S01]  /*77dc0*/  LDL.LU R70, [R1+0x8ec] ;  /* 0x0008ec0001467983 */ /* 0x000ee20000300800 */
[----:B------:R-:W-:Y:S01]  /*77dd0*/  PRMT R23, R64, 0x5410, R65 ;  /* 0x0000541040177816 */ /* 0x000fe20000000041 */
[----:B------:R-:W-:Y:S06]  /*77de0*/  BAR.SYNC.DEFER_BLOCKING 0x0 ;  /* 0x0000000000007b1d */ /* 0x000fec0000010000 */
[----:B------:R-:W2:Y:S04]  /*77df0*/  LDL.LU R69, [R1+0x8d0] ;  /* 0x0008d00001457983 */ /* 0x000ea80000300800 */
[----:B------:R-:W2:Y:S04]  /*77e00*/  LDL.LU R68, [R1+0x8e4] ;  /* 0x0008e40001447983 */ /* 0x000ea80000300800 */
[----:B------:R-:W2:Y:S04]  /*77e10*/  LDL.LU R67, [R1+0x51c] ;  /* 0x00051c0001437983 */ /* 0x000ea80000300800 */
[----:B------:R-:W2:Y:S04]  /*77e20*/  LDL.LU R66, [R1+0x534] ;  /* 0x0005340001427983 */ /* 0x000ea80000300800 */
[----:B------:R-:W2:Y:S04]  /*77e30*/  LDL.LU R65, [R1+0x514] ;  /* 0x0005140001417983 */ /* 0x000ea80000300800 */
[----:B------:R-:W2:Y:S04]  /*77e40*/  LDL.LU R64, [R1+0x52c] ;  /* 0x00052c0001407983 */ /* 0x000ea80000300800 */
[----:B------:R0:W-:Y:S01]  /*77e50*/  STSM.16.M88.4 [R47], R20 ;  /* 0x000000142f007844 */ /* 0x0001e20000000200 */
[----:B------:R-:W-:Y:S01]  /*77e60*/  BAR.SYNC.DEFER_BLOCKING 0x0 ;  /* 0x0000000000007b1d */ /* 0x000fe20000010000 */
[----:B0-----:R-:W-:-:S05]  /*77e70*/  PRMT R20, R62, 0x5410, R63 ;  /* 0x000054103e147816 */ /* 0x001fca000000003f */
[----:B------:R-:W2:Y:S04]  /*77e80*/  LDL.LU R63, [R1+0x8e8] ;  /* 0x0008e800013f7983 */ /* 0x000ea80000300800 */
[----:B------:R-:W2:Y:S04]  /*77e90*/  LDL.LU R62, [R1+0x8fc] ;  /* 0x0008fc00013e7983 */ /* 0x000ea80000300800 */
[----:B------:R-:W0:Y:S01]  /*77ea0*/  LDS.128 R140, [R0] ;  /* 0x00000000008c7984 */ /* 0x000e220000000c00 */
[----:B----4-:R-:W-:-:S03]  /*77eb0*/  PRMT R21, R60, 0x5410, R61 ;  /* 0x000054103c157816 */ /* 0x010fc6000000003d */
[----:B------:R-:W4:Y:S04]  /*77ec0*/  LDL.LU R61, [R1+0x8e0] ;  /* 0x0008e000013d7983 */ /* 0x000f280000300800 */
        /* <DEDUP_REMOVED lines=10> */
[----:B------:R-:W0:Y:S01]  /*77f70*/  LDS.128 R136, [R0] ;  /* 0x0000000000887984 */ /* 0x000e220000000c00 */
[----:B---3--:R-:W-:-:S03]  /*77f80*/  PRMT R20, R70, 0x5410, R71 ;  /* 0x0000541046147816 */ /* 0x008fc60000000047 */
[----:B------:R-:W3:Y:S04]  /*77f90*/  LDL.LU R71, [R1+0x8f8] ;  /* 0x0008f80001477983 */ /* 0x000ee80000300800 */
[----:B------:R-:W3:Y:S01]  /*77fa0*/  LDL.LU R70, [R1+0x90c] ;  /* 0x00090c0001467983 */ /* 0x000ee20000300800 */
[----:B--2---:R-:W-:-:S03]  /*77fb0*/  PRMT R21, R68, 0x5410, R69 ;  /* 0x0000541044157816 */ /* 0x004fc60000000045 */
[----:B------:R-:W2:Y:S04]  /*77fc0*/  LDL.LU R69, [R1+0x8f0] ;  /* 0x0008f00001457983 */ /* 0x000ea80000300800 */
[----:B------:R-:W2:Y:S01]  /*77fd0*/  LDL.LU R68, [R1+0x904] ;  /* 0x0009040001447983 */ /* 0x000ea20000300800 */
[----:B------:R-:W-:-:S03]  /*77fe0*/  PRMT R22, R66, 0x5410, R67 ;  /* 0x0000541042167816 */ /* 0x000fc60000000043 */
[----:B------:R-:W2:Y:S04]  /*77ff0*/  LDL.LU R67, [R1+0x540] ;  /* 0x0005400001437983 */ /* 0x000ea80000300800 */
[----:B------:R-:W2:Y:S01]  /*78000*/  LDL.LU R66, [R1+0x554] ;  /* 0x0005540001427983 */ /* 0x000ea20000300800 */
[----:B------:R-:W-:Y:S01]  /*78010*/  PRMT R23, R64, 0x5410, R65 ;  /* 0x0000541040177816 */ /* 0x000fe20000000041 */
[----:B------:R-:W-:Y:S06]  /*78020*/  BAR.SYNC.DEFER_BLOCKING 0x0 ;  /* 0x0000000000007b1d */ /* 0x000fec0000010000 */
[----:B------:R-:W2:Y:S04]  /*78030*/  LDL.LU R65, [R1+0x538] ;  /* 0x0005380001417983 */ /* 0x000ea80000300800 */
[----:B------:R-:W2:Y:S04]  /*78040*/  LDL.LU R64, [R1+0x54c] ;  /* 0x00054c0001407983 */ /* 0x000ea80000300800 */
[----:B------:R1:W-:Y:S01]  /*78050*/  STSM.16.M88.4 [R47], R20 ;  /* 0x000000142f007844 */ /* 0x0003e20000000200 */
[----:B------:R-:W-:Y:S01]  /*78060*/  BAR.SYNC.DEFER_BLOCKING 0x0 ;  /* 0x0000000000007b1d */ /* 0x000fe20000010000 */
[----:B-1----:R-:W-:-:S05]  /*78070*/  PRMT R20, R62, 0x5410, R63 ;  /* 0x000054103e147816 */ /* 0x002fca000000003f */
[----:B------:R-:W2:Y:S04]  /*78080*/  LDL.LU R63, [R1+0x908] ;  /* 0x00090800013f7983 */ /* 0x000ea80000300800 */
[----:B------:R-:W2:Y:S04]  /*78090*/  LDL.LU R62, [R1+0x91c] ;  /* 0x00091c00013e7983 */ /* 0x000ea80000300800 */
[----:B------:R-:W1:Y:S01]  /*780a0*/  LDS.128 R132, [R0] ;  /* 0x0000000000847984 */ /* 0x000e620000000c00 */
        /* <DEDUP_REMOVED lines=75> */
[----:B------:R-:W-:Y:S01]  /*78560*/  BAR.SYNC.DEFER_BLOCKING 0x0 ;  /* 0x0000000000007b1d */ /* 0x000fe20000010000 */
[----:B------:R-:W-:-:S05]  /*78570*/  VIADD R11, R214, UR5 ;  /* 0x00000005d60b7c36 */ /* 0x000fca0008000000 */
[----:B------:R-:W-:Y:S02]  /*78580*/  ULDC UR5, c[0x0][0x248] ;  /* 0x0000920000057ab9 */ /* 0x000fe40000000800 */
[----:B------:R-:W-:Y:S01]  /*78590*/  VIADD R18, R11, UR5 ;  /* 0x000000050b127c36 */ /* 0x000fe20008000000 */
[----:B------:R-:W-:Y:S01]  /*785a0*/  ULDC UR5, c[0x0][0x248] ;  /* 0x0000920000057ab9 */ /* 0x000fe20000000800 */
[----:B------:R-:W1:Y:S02]  /*785b0*/  LDS.128 R112, [R0] ;  /* 0x0000000000707984 */ /* 0x000e640000000c00 */
[----:B------:R-:W-:Y:S01]  /*785c0*/  VIADD R19, R18, UR5 ;  /* 0x0000000512137c36 */ /* 0x000fe20008000000 */
[----:B------:R-:W-:Y:S01]  /*785d0*/  ULDC UR5, c[0x0][0x248] ;  /* 0x0000920000057ab9 */ /* 0x000fe20000000800 */
[----:B---3--:R-:W-:Y:S02]  /*785e0*/  PRMT R20, R70, 0x5410, R71 ;  /* 0x0000541046147816 */ /* 0x008fe40000000047 */
[----:B------:R-:W-:Y:S01]  /*785f0*/  VIADD R24, R19, UR5 ;  /* 0x0000000513187c36 */ /* 0x000fe20008000000 */
[----:B------:R-:W3:Y:S01]  /*78600*/  LDL.LU R71, [R1+0x958] ;  /* 0x0009580001477983 */ /* 0x000ee20000300800 */
[----:B------:R-:W-:-:S03]  /*78610*/  ULDC UR5, c[0x0][0x248] ;  /* 0x0000920000057ab9 */ /* 0x000fc60000000800 */
[----:B------:R-:W3:Y:S01]  /*78620*/  LDL.LU R70, [R1+0x96c] ;  /* 0x00096c0001467983 */ /* 0x000ee20000300800 */
[----:B------:R-:W-:Y:S01]  /*78630*/  VIADD R25, R24, UR5 ;  /* 0x0000000518197c36 */ /* 0x000fe20008000000 */
[----:B------:R-:W-:Y:S01]  /*78640*/  ULDC UR5, c[0x0][0x248] ;  /* 0x0000920000057ab9 */ /* 0x000fe20000000800 */
[----:B--2---:R-:W-:Y:S02]  /*78650*/  PRMT R21, R68, 0x5410, R69 ;  /* 0x0000541044157816 */ /* 0x004fe40000000045 */
[----:B------:R-:W2:Y:S04]  /*78660*/  LDL.LU R69, [R1+0x950] ;  /* 0x0009500001457983 */ /* 0x000ea80000300800 */
[----:B------:R-:W2:Y:S01]  /*78670*/  LDL.LU R68, [R1+0x964] ;  /* 0x0009640001447983 */ /* 0x000ea20000300800 */
[----:B------:R-:W-:-:S03]  /*78680*/  PRMT R22, R66, 0x5410, R67 ;  /* 0x0000541042167816 */ /* 0x000fc60000000043 */
[----:B------:R-:W2:Y:S01]  /*78690*/  LDL.LU R67, [R1+0x5a0] ;  /* 0x0005a00001437983 */ /* 0x000ea20000300800 */
[----:B------:R-:W-:Y:S01]  /*786a0*/  VIADD R26, R25, UR5 ;  /* 0x00000005191a7c36 */ /* 0x000fe20008000000 */
[----:B------:R-:W-:Y:S02]  /*786b0*/  ULDC UR5, c[0x0][0x248] ;  /* 0x0000920000057ab9 */ /* 0x000fe40000000800 */
[----:B------:R-:W2:Y:S01]  /*786c0*/  LDL.LU R66, [R1+0x5e0] ;  /* 0x0005e00001427983 */ /* 0x000ea20000300800 */
[----:B------:R-:W-:Y:S01]  /*786d0*/  VIADD R27, R26, UR5 ;  /* 0x000000051a1b7c36 */ /* 0x000fe20008000000 */
[----:B------:R-:W-:-:S03]  /*786e0*/  ULDC UR5, c[0x0][0x248] ;  /* 0x0000920000057ab9 */ /* 0x000fc60000000800 */
[----:B------:R-:W-:Y:S01]  /*786f0*/  VIADD R28, R27, UR4 ;  /* 0x000000041b1c7c36 */ /* 0x000fe20008000000 */
[----:B------:R-:W-:Y:S01]  /*78700*/  ULDC UR4, c[0x0][0x248] ;  /* 0x0000920000047ab9 */ /* 0x000fe20000000800 */
[----:B------:R-:W-:Y:S01]  /*78710*/  PRMT R23, R64, 0x5410, R65 ;  /* 0x0000541040177816 */ /* 0x000fe20000000041 */
[----:B------:R-:W-:Y:S06]  /*78720*/  BAR.SYNC.DEFER_BLOCKING 0x0 ;  /* 0x0000000000007b1d */ /* 0x000fec0000010000 */
[----:B------:R-:W2:Y:S04]  /*78730*/  LDL.LU R65, [R1+0x598] ;  /* 0x0005980001417983 */ /* 0x000ea80000300800 */
[----:B------:R-:W2:Y:S04]  /*78740*/  LDL.LU R64, [R1+0x5ac] ;  /* 0x0005ac0001407983 */ /* 0x000ea80000300800 */
[----:B------:R0:W-:Y:S01]  /*78750*/  STSM.16.M88.4 [R47], R20 ;  /* 0x000000142f007844 */ /* 0x0001e20000000200 */
[----:B------:R-:W-:Y:S01]  /*78760*/  VIADD R29, R28, UR5 ;  /* 0x000000051c1d7c36 */ /* 0x000fe20008000000 */
[----:B------:R-:W-:Y:S01]  /*78770*/  ULDC UR5, c[0x0][0x248] ;  /* 0x0000920000057ab9 */ /* 0x000fe20000000800 */
[----:B------:R-:W-:Y:S01]  /*78780*/  ISETP.LT.AND P0, PT, R212, UR30, !P6 ;  /* 0x0000001ed4007c0c */ /* 0x000fe2000f701270 */
[----:B------:R-:W-:Y:S01]  /*78790*/  BAR.SYNC.DEFER_BLOCKING 0x0 ;  /* 0x0000000000007b1d */ /* 0x000fe20000010000 */
[----:B0-----:R-:W-:-:S05]  /*787a0*/  PRMT R20, R62, 0x5410, R63 ;  /* 0x000054103e147816 */ /* 0x001fca000000003f */
[----:B------:R-:W2:Y:S04]  /*787b0*/  LDL.LU R63, [R1+0x968] ;  /* 0x00096800013f7983 */ /* 0x000ea80000300800 */
[----:B------:R-:W2:Y:S01]  /*787c0*/  LDL.LU R62, [R1+0x9cc] ;  /* 0x0009cc00013e7983 */ /* 0x000ea20000300800 */
[----:B------:R-:W-:Y:S01]  /*787d0*/  VIADD R30, R29, UR4 ;  /* 0x000000041d1e7c36 */ /* 0x000fe20008000000 */
[----:B------:R-:W-:-:S03]  /*787e0*/  ULDC UR4, c[0x0][0x248] ;  /* 0x0000920000047ab9 */ /* 0x000fc60000000800 */
[----:B------:R-:W-:Y:S01]  /*787f0*/  VIADD R31, R30, UR4 ;  /* 0x000000041e1f7c36 */ /* 0x000fe20008000000 */
[----:B------:R-:W-:Y:S01]  /*78800*/  ULDC UR4, c[0x0][0x248] ;  /* 0x0000920000047ab9 */ /* 0x000fe20000000800 */
[----:B------:R-:W-:Y:S01]  /*78810*/  ISETP.LT.AND P1, PT, R213, UR31, !P6 ;  /* 0x0000001fd5007c0c */ /* 0x000fe2000f721270 */
[----:B------:R-:W0:Y:S01]  /*78820*/  LDS.128 R108, [R0] ;  /* 0x00000000006c7984 */ /* 0x000e220000000c00 */
[----:B------:R-:W-:Y:S01]  /*78830*/  VIADD R32, R31, UR4 ;  /* 0x000000041f207c36 */ /* 0x000fe20008000000 */
[----:B------:R-:W-:-:S03]  /*78840*/  ULDC UR4, c[0x0][0x248] ;  /* 0x0000920000047ab9 */ /* 0x000fc60000000800 */
        /* <DEDUP_REMOVED lines=21> */
[----:B------:R-:W-:Y:S01]  /*789a0*/  ULDC UR4, c[0x0][0x248] ;  /* 0x0000920000047ab9 */ /* 0x000fe20000000800 */
[----:B----4-:R-:W-:Y:S02]  /*789b0*/  PRMT R21, R60, 0x5410, R61 ;  /* 0x000054103c157816 */ /* 0x010fe4000000003d */
        /* <DEDUP_REMOVED lines=8> */
[----:B------:R-:W-:Y:S01]  /*78a40*/  VIADD R44, R43, UR4 ;  /* 0x000000042b2c7c36 */ /* 0x000fe20008000000 */
[----:B------:R-:W-:Y:S01]  /*78a50*/  ULDC UR4, c[0x0][0x248] ;  /* 0x0000920000047ab9 */ /* 0x000fe20000000800 */
[----:B------:R-:W-:Y:S01]  /*78a60*/  LOP3.LUT R7, R7, 0x7fffffff, RZ, 0xc0, !PT ;  /* 0x7fffffff07077812 */ /* 0x000fe200078ec0ff */
[----:B------:R-:W-:Y:S01]  /*78a70*/  BAR.SYNC.DEFER_BLOCKING 0x0 ;  /* 0x0000000000007b1d */ /* 0x000fe20000010000 */
[----:B------:R-:W-:-:S04]  /*78a80*/  VIADD R45, R44, UR5 ;  /* 0x000000052c2d7c36 */ /* 0x000fc80008000000 */
[----:B------:R-:W-:Y:S01]  /*78a90*/  VIADD R46, R45, UR4 ;  /* 0x000000042d2e7c36 */ /* 0x000fe20008000000 */
[----:B------:R-:W-:Y:S01]  /*78aa0*/  ULDC UR4, c[0x0][0x248] ;  /* 0x0000920000047ab9 */ /* 0x000fe20000000800 */
[----:B------:R-:W-:Y:S02]  /*78ab0*/  ULDC UR5, c[0x0][0x248] ;  /* 0x0000920000057ab9 */ /* 0x000fe40000000800 */
[----:B------:R-:W-:Y:S01]  /*78ac0*/  VIADD R48, R46, UR4 ;  /* 0x000000042e307c36 */ /* 0x000fe20008000000 */
[----:B------:R-:W-:-:S03]  /*78ad0*/  ULDC UR4, c[0x0][0x248] ;  /* 0x0000920000047ab9 */ /* 0x000fc60000000800 */
[----:B------:R-:W-:Y:S01]  /*78ae0*/  VIADD R49, R48, UR4 ;  /* 0x0000000430317c36 */ /* 0x000fe20008000000 */
[----:B------:R-:W-:Y:S01]  /*78af0*/  @P0 LOP3.LUT R7, R7, 0x80000000, RZ, 0xfc, !PT ;  /* 0x8000000007070812 */ /* 0x000fe200078efcff */
[----:B------:R-:W-:Y:S02]  /*78b00*/  ULDC UR4, c[0x0][0x248] ;  /* 0x0000920000047ab9 */ /* 0x000fe40000000800 */
[----:B------:R-:W-:Y:S01]  /*78b10*/  VIADD R50, R49, UR5 ;  /* 0x0000000531327c36 */ /* 0x000fe20008000000 */
[----:B------:R-:W-:Y:S01]  /*78b20*/  LOP3.LUT R7, R7, 0xbfffffff, RZ, 0xc0, !PT ;  /* 0xbfffffff07077812 */ /* 0x000fe200078ec0ff */
[----:B------:R-:W-:Y:S02]  /*78b30*/  ULDC UR5, c[0x0][0x248] ;  /* 0x0000920000057ab9 */ /* 0x000fe40000000800 */
[----:B------:R-:W-:Y:S01]  /*78b40*/  VIADD R51, R50, UR4 ;  /* 0x0000000432337c36 */ /* 0x000fe20008000000 */
[----:B------:R-:W-:Y:S01]  /*78b50*/  ULDC UR4, c[0x0][0x248] ;  /* 0x0000920000047ab9 */ /* 0x000fe20000000800 */
[----:B------:R-:W-:-:S02]  /*78b60*/  @P1 LOP3.LUT R7, R7, 0x40000000, RZ, 0xfc, !PT ;  /* 0x4000000007071812 */ /* 0x000fc400078efcff */
[----:B------:R-:W-:Y:S01]  /*78b70*/  VIADD R52, R51, UR4 ;  /* 0x0000000433347c36 */ /* 0x000fe20008000000 */
[----:B------:R-:W-:Y:S01]  /*78b80*/  ULDC UR4, c[0x0][0x248] ;  /* 0x0000920000047ab9 */ /* 0x000fe20000000800 */
[----:B------:R-:W-:Y:S02]  /*78b90*/  LOP3.LUT R7, R7, 0xdfffffff, RZ, 0xc0, !PT ;  /* 0xdfffffff07077812 */ /* 0x000fe400078ec0ff */
[----:B------:R-:W-:Y:S01]  /*78ba0*/  VIADD R55, R52, UR4 ;  /* 0x0000000434377c36 */ /* 0x000fe20008000000 */
[----:B------:R-:W-:Y:S01]  /*78bb0*/  ISETP.LT.AND P0, PT, R215, UR33, !P6 ;  /* 0x00000021d7007c0c */ /* 0x000fe2000f701270 */
[----:B------:R-:W-:Y:S01]  /*78bc0*/  ULDC UR4, c[0x0][0x248] ;  /* 0x0000920000047ab9 */ /* 0x000fe20000000800 */
[----:B------:R-:W-:Y:S01]  /*78bd0*/  @P2 LOP3.LUT R7, R7, 0x20000000, RZ, 0xfc, !PT ;  /* 0x2000000007072812 */ /* 0x000fe200078efcff */
[----:B------:R-:W-:Y:S01]  /*78be0*/  VIADD R53, R55, UR5 ;  /* 0x0000000537357c36 */ /* 0x000fe20008000000 */
[----:B------:R-:W-:Y:S01]  /*78bf0*/  ISETP.LT.AND P1, PT, R216, UR34, !P6 ;  /* 0x00000022d8007c0c */ /* 0x000fe2000f721270 */
[----:B------:R-:W-:Y:S01]  /*78c00*/  ULDC UR5, c[0x0][0x248] ;  /* 0x0000920000057ab9 */ /* 0x000fe20000000800 */
[----:B------:R-:W-:Y:S01]  /*78c10*/  LOP3.LUT R7, R7, 0xf7ffffff, RZ, 0xc0, !PT ;  /* 0xf7ffffff07077812 */ /* 0x000fe200078ec0ff */
[----:B------:R-:W-:Y:S01]  /*78c20*/  VIADD R54, R53, UR4 ;  /* 0x0000000435367c36 */ /* 0x000fe20008000000 */
[----:B------:R-:W-:-:S02]  /*78c30*/  ULDC UR4, c[0x0][0x248] ;  /* 0x0000920000047ab9 */ /* 0x000fc40000000800 */
[----:B------:R-:W-:Y:S01]  /*78c40*/  LOP3.LUT R7, R7, 0xefffffff, RZ, 0xc0, !PT ;  /* 0xefffffff07077812 */ /* 0x000fe200078ec0ff */
[----:B------:R-:W-:Y:S01]  /*78c50*/  VIADD R181, R54, UR4 ;  /* 0x0000000436b57c36 */ /* 0x000fe20008000000 */
[----:B------:R-:W-:Y:S02]  /*78c60*/  ULDC UR4, c[0x0][0x248] ;  /* 0x0000920000047ab9 */ /* 0x000fe40000000800 */
[----:B------:R-:W-:Y:S01]  /*78c70*/  @P0 LOP3.LUT R7, R7, 0x10000000, RZ, 0xfc, !PT ;  /* 0x1000000007070812 */ /* 0x000fe200078efcff */
        /* <DEDUP_REMOVED lines=9> */
[----:B------:R-:W-:-:S03]  /*78d10*/  ULDC UR4, c[0x0][0x248] ;  /* 0x0000920000047ab9 */ /* 0x000fc60000000800 */
[----:B------:R-:W-:Y:S01]  /*78d20*/  VIADD R185, R182, UR4 ;  /* 0x00000004b6b97c36 */ /* 0x000fe20008000000 */
[----:B------:R-:W-:Y:S01]  /*78d30*/  ULDC UR4, c[0x0][0x248] ;  /* 0x0000920000047ab9 */ /* 0x000fe20000000800 */
[----:B------:R-:W-:Y:S02]  /*78d40*/  @P0 LOP3.LUT R7, R7, 0x4000000, RZ, 0xfc, !PT ;  /* 0x0400000007070812 */ /* 0x000fe400078efcff */
[----:B------:R-:W-:Y:S01]  /*78d50*/  ISETP.LT.AND P1, PT, R219, UR37, !P6 ;  /* 0x00000025db007c0c */ /* 0x000fe2000f721270 */
[----:B------:R-:W-:Y:S01]  /*78d60*/  VIADD R187, R185, UR4 ;  /* 0x00000004b9bb7c36 */ /* 0x000fe20008000000 */
[----:B------:R-:W-:Y:S01]  /*78d70*/  LOP3.LUT R7, R7, 0xfdffffff, RZ, 0xc0, !PT ;  /* 0xfdffffff07077812 */ /* 0x000fe200078ec0ff */
[----:B------:R-:W-:Y:S02]  /*78d80*/  ULDC UR4, c[0x0][0x248] ;  /* 0x0000920000047ab9 */ /* 0x000fe40000000800 */
[----:B------:R-:W-:Y:S01]  /*78d90*/  VIADD R184, R187, UR5 ;  /* 0x00000005bbb87c36 */ /* 0x000fe20008000000 */
[----:B------:R-:W-:Y:S01]  /*78da0*/  @P2 LOP3.LUT R7, R7, 0x2000000, RZ, 0xfc, !PT ;  /* 0x0200000007072812 */ /* 0x000fe200078efcff */
[----:B------:R-:W-:Y:S01]  /*78db0*/  ULDC UR5, c[0x0][0x248] ;  /* 0x0000920000057ab9 */ /* 0x000fe20000000800 */
[----:B------:R-:W-:Y:S01]  /*78dc0*/  ISETP.LT.AND P0, PT, R220, UR38, !P6 ;  /* 0x00000026dc007c0c */ /* 0x000fe2000f701270 */
[----:B------:R-:W-:Y:S01]  /*78dd0*/  VIADD R186, R184, UR4 ;  /* 0x00000004b8ba7c36 */ /* 0x000fe20008000000 */
[----:B------:R-:W-:Y:S01]  /*78de0*/  LOP3.LUT R7, R7, 0xfeffffff, RZ, 0xc0, !PT ;  /* 0xfeffffff07077812 */ /* 0x000fe200078ec0ff */
[----:B------:R-:W-:-:S02]  /*78df0*/  ULDC UR4, c[0x0][0x248] ;  /* 0x0000920000047ab9 */ /* 0x000fc40000000800 */
[----:B------:R-:W-:Y:S01]  /*78e00*/  VIADD R189, R186, UR4 ;  /* 0x00000004babd7c36 */ /* 0x000fe20008000000 */
[----:B------:R-:W-:Y:S01]  /*78e10*/  @P1 LOP3.LUT R7, R7, 0x1000000, RZ, 0xfc, !PT ;  /* 0x0100000007071812 */ /* 0x000fe200078efcff */
[----:B------:R-:W-:Y:S01]  /*78e20*/  ULDC UR4, c[0x0][0x248] ;  /* 0x0000920000047ab9 */ /* 0x000fe20000000800 */
        /* <DEDUP_REMOVED lines=90> */
[----:B------:R3:W-:Y:S01]  /*793d0*/  STSM.16.M88.4 [R47], R20 ;  /* 0x000000142f007844 */ /* 0x0007e20000000200 */
[----:B------:R-:W-:Y:S01]  /*793e0*/  ISETP.LT.AND P1, PT, R234, UR52, !P6 ;  /* 0x00000034ea007c0c */ /* 0x000fe2000f721270 */
[----:B------:R-:W-:Y:S01]  /*793f0*/  VIADD R219, R217, UR4 ;  /* 0x00000004d9db7c36 */ /* 0x000fe20008000000 */
[----:B------:R-:W-:Y:S01]  /*79400*/  LOP3.LUT R7, R7, 0xfffffbff, RZ, 0xc0, !PT ;  /* 0xfffffbff07077812 */ /* 0x000fe200078ec0ff */
[----:B------:R-:W-:Y:S03]  /*79410*/  BAR.SYNC.DEFER_BLOCKING 0x0 ;  /* 0x0000000000007b1d */ /* 0x000fe60000010000 */
[----:B------:R-:W-:-:S03]  /*79420*/  @P2 LOP3.LUT R7, R7, 0x400, RZ, 0xfc, !PT ;  /* 0x0000040007072812 */ /* 0x000fc600078efcff */
[----:B------:R-:W-:Y:S01]  /*79430*/  ULDC UR4, c[0x0][0x248] ;  /* 0x0000920000047ab9 */ /* 0x000fe20000000800 */
[----:B------:R-:W-:Y:S01]  /*79440*/  ULDC UR5, c[0x0][0x248] ;  /* 0x0000920000057ab9 */ /* 0x000fe20000000800 */
[----:B------:R-:W-:Y:S01]  /*79450*/  VIADD R221, R219, UR4 ;  /* 0x00000004dbdd7c36 */ /* 0x000fe20008000000 */
[----:B------:R-:W-:Y:S01]  /*79460*/  ULDC UR4, c[0x0][0x248] ;  /* 0x0000920000047ab9 */ /* 0x000fe20000000800 */
[----:B------:R-:W-:Y:S02]  /*79470*/  ISETP.LT.AND P0, PT, R235, UR53, !P6 ;  /* 0x00000035eb007c0c */ /* 0x000fe4000f701270 */
        /* <DEDUP_REMOVED lines=16> */
[----:B------:R-:W0:Y:S01]  /*79580*/  LDS.128 R104, [R0] ;  /* 0x0000000000687984 */ /* 0x000e220000000c00 */
[----:B------:R-:W-:Y:S01]  /*79590*/  ULDC UR4, c[0x0][0x248] ;  /* 0x0000920000047ab9 */ /* 0x000fe20000000800 */
        /* <DEDUP_REMOVED lines=13> */
[----:B------:R-:W-:Y:S01]  /*79670*/  ULDC UR4, c[0x0][0x248] ;  /* 0x0000920000047ab9 */ /* 0x000fe20000000800 */
[----:B------:R-:W-:Y:S01]  /*79680*/  BAR.SYNC.DEFER_BLOCKING 0x0 ;  /* 0x0000000000007b1d */ /* 0x000fe20000010000 */
[----:B------:R-:W-:Y:S01]  /*79690*/  ISETP.LT.AND P1, PT, R241, UR59, !P6 ;  /* 0x0000003bf1007c0c */ /* 0x000fe2000f721270 */
[----:B------:R-:W-:Y:S01]  /*796a0*/  VIADD R241, R239, UR5 ;  /* 0x00000005eff17c36 */ /* 0x000fe20008000000 */
[----:B------:R-:W-:-:S02]  /*796b0*/  @P0 LOP3.LUT R7, R7, 0x20, RZ, 0xfc, !PT ;  /* 0x0000002007070812 */ /* 0x000fc400078efcff */
[----:B---3--:R-:W-:Y:S02]  /*796c0*/  PRMT R20, R70, 0x5410, R71 ;  /* 0x0000541046147816 */ /* 0x008fe40000000047 */
[----:B--2---:R-:W-:Y:S02]  /*796d0*/  PRMT R21, R68, 0x5410, R69 ;  /* 0x0000541044157816 */ /* 0x004fe40000000045 */
[----:B------:R-:W-:Y:S02]  /*796e0*/  PRMT R22, R66, 0x5410, R67 ;  /* 0x0000541042167816 */ /* 0x000fe40000000043 */
[----:B------:R-:W-:Y:S02]  /*796f0*/  PRMT R23, R64, 0x5410, R65 ;  /* 0x0000541040177816 */ /* 0x000fe40000000041 */
[----:B------:R-:W-:Y:S02]  /*79700*/  ISETP.LT.AND P2, PT, R240, UR58, !P6 ;  /* 0x0000003af0007c0c */ /* 0x000fe4000f741270 */
[----:B------:R-:W-:-:S02]  /*79710*/  ISETP.LT.AND P0, PT, R242, UR60, !P6 ;  /* 0x0000003cf2007c0c */ /* 0x000fc4000f701270 */
[----:B------:R-:W-:Y:S01]  /*79720*/  ISETP.LT.AND P6, PT, R243, UR61, !P6 ;  /* 0x0000003df3007c0c */ /* 0x000fe2000f7c1270 */
[----:B------:R-:W-:Y:S01]  /*79730*/  VIADD R243, R241, UR4 ;  /* 0x00000004f1f37c36 */ /* 0x000fe20008000000 */
[----:B------:R-:W-:Y:S01]  /*79740*/  ULDC UR4, c[0x0][0x248] ;  /* 0x0000920000047ab9 */ /* 0x000fe20000000800 */
[----:B------:R4:W-:Y:S02]  /*79750*/  STSM.16.M88.4 [R47], R20 ;  /* 0x000000142f007844 */ /* 0x0009e40000000200 */
[----:B----4-:R-:W-:Y:S01]  /*79760*/  PRMT R23, R56, 0x5410, R57 ;  /* 0x0000541038177816 */ /* 0x010fe20000000039 */
[----:B------:R-:W-:-:S05]  /*79770*/  VIADD R56, R243, UR4 ;  /* 0x00000004f3387c36 */ /* 0x000fca0008000000 */
[----:B------:R2:W-:Y:S01]  /*79780*/  STL [R1+0xf4c], R56 ;  /* 0x000f4c3801007387 */ /* 0x0005e20000100800 */
[----:B------:R-:W-:Y:S02]  /*79790*/  PRMT R20, R62, 0x5410, R63 ;  /* 0x000054103e147816 */ /* 0x000fe4000000003f */
[----:B------:R-:W-:Y:S02]  /*797a0*/  PRMT R21, R60, 0x5410, R61 ;  /* 0x000054103c157816 */ /* 0x000fe4000000003d */
[----:B------:R-:W-:Y:S01]  /*797b0*/  PRMT R22, R58, 0x5410, R59 ;  /* 0x000054103a167816 */ /* 0x000fe2000000003b */
        /* <DEDUP_REMOVED lines=10> */
[----:B------:R-:W-:Y:S06]  /*79860*/  BAR.SYNC.DEFER_BLOCKING 0x0 ;  /* 0x0000000000007b1d */ /* 0x000fec0000010000 */
[----:B------:R-:W4:Y:S04]  /*79870*/  LDL.LU R59, [R1+0x994] ;  /* 0x00099400013b7983 */ /* 0x000f280000300800 */
[----:B------:R-:W4:Y:S04]  /*79880*/  LDL.LU R58, [R1+0x9f4] ;  /* 0x0009f400013a7983 */ /* 0x000f280000300800 */
[----:B------:R-:W4:Y:S04]  /*79890*/  LDL.LU R73, [R1+0x7b8] ;  /* 0x0007b80001497983 */ /* 0x000f280000300800 */
[----:B------:R-:W4:Y:S04]  /*798a0*/  LDL.LU R72, [R1+0x818] ;  /* 0x0008180001487983 */ /* 0x000f280000300800 */
[----:B------:R-:W4:Y:S04]  /*798b0*/  LDL.LU R57, [R1+0x5d4] ;  /* 0x0005d40001397983 */ /* 0x000f280000300800 */
[----:B--2---:R-:W2:Y:S01]  /*798c0*/  LDL.LU R56, [R1+0x7e8] ;  /* 0x0007e80001387983 */ /* 0x004ea20000300800 */
[----:B------:R-:W-:-:S03]  /*798d0*/  LOP3.LUT R8, R8, 0xbfffffff, RZ, 0xc0, !PT ;  /* 0xbfffffff08087812 */ /* 0x000fc600078ec0ff */
[----:B------:R-:W-:Y:S01]  /*798e0*/  STL.64 [R1+0x1fa0], R174 ;  /* 0x001fa0ae01007387 */ /* 0x000fe20000100a00 */
[----:B------:R-:W-:Y:S02]  /*798f0*/  @P3 LOP3.LUT R8, R8, 0x40000000, RZ, 0xfc, !PT ;  /* 0x4000000008083812 */ /* 0x000fe400078efcff */
[----:B------:R-:W-:Y:S01]  /*79900*/  LOP3.LUT P3, RZ, R7, 0x10, RZ, 0xc0, !PT ;  /* 0x0000001007ff7812 */ /* 0x000fe2000786c0ff */
[----:B------:R-:W0:Y:S01]  /*79910*/  LDS.128 R100, [R0] ;  /* 0x0000000000647984 */ /* 0x000e220000000c00 */
[----:B------:R-:W-:-:S03]  /*79920*/  LOP3.LUT R8, R8, 0xdfffffff, RZ, 0xc0, !PT ;  /* 0xdfffffff08087812 */ /* 0x000fc600078ec0ff */
[----:B------:R-:W-:Y:S01]  /*79930*/  STL.64 [R1+0x1f80], R168 ;  /* 0x001f80a801007387 */ /* 0x000fe20000100a00 */
[----:B------:R-:W-:Y:S01]  /*79940*/  @P2 LOP3.LUT R8, R8, 0x20000000, RZ, 0xfc, !PT ;  /* 0x2000000008082812 */ /* 0x000fe200078efcff */
[----:B------:R-:W-:Y:S03]  /*79950*/  BAR.SYNC.DEFER_BLOCKING 0x0 ;  /* 0x0000000000007b1d */ /* 0x000fe60000010000 */
[----:B------:R-:W-:Y:S02]  /*79960*/  LOP3.LUT R8, R8, 0xefffffff, RZ, 0xc0, !PT ;  /* 0xefffffff08087812 */ /* 0x000fe400078ec0ff */
[C---:B------:R-:W-:Y:S02]  /*79970*/  LOP3.LUT P2, RZ, R7.reuse, 0x8, RZ, 0xc0, !PT ;  /* 0x0000000807ff7812 */ /* 0x040fe4000784c0ff */
[----:B------:R-:W-:Y:S02]  /*79980*/  @P1 LOP3.LUT R8, R8, 0x10000000, RZ, 0xfc, !PT ;  /* 0x1000000008081812 */ /* 0x000fe400078efcff */
[----:B------:R-:W-:Y:S01]  /*79990*/  LOP3.LUT P1, RZ, R7, 0x4, RZ, 0xc0, !PT ;  /* 0x0000000407ff7812 */ /* 0x000fe2000782c0ff */
[----:B------:R-:W-:Y:S01]  /*799a0*/  STL.64 [R1+0x1f78], R170 ;  /* 0x001f78aa01007387 */ /* 0x000fe20000100a00 */
[----:B------:R-:W-:-:S03]  /*799b0*/  LOP3.LUT R8, R8, 0xf7ffffff, RZ, 0xc0, !PT ;  /* 0xf7ffffff08087812 */ /* 0x000fc600078ec0ff */
[----:B------:R-:W-:Y:S01]  /*799c0*/  STL.64 [R1+0x1f50], R164 ;  /* 0x001f50a401007387 */ /* 0x000fe20000100a00 */
        /* <DEDUP_REMOVED lines=10> */
[----:B------:R-:W-:-:S03]  /*79a70*/  @P5 LOP3.LUT R8, R8, 0x2000000, RZ, 0xfc, !PT ;  /* 0x0200000008085812 */ /* 0x000fc600078efcff */
        /* <DEDUP_REMOVED lines=20> */
[----:B------:R3:W-:Y:S04]  /*79bc0*/  STSM.16.M88.4 [R47], R20 ;  /* 0x000000142f007844 */ /* 0x0007e80000000200 */
[----:B------:R-:W-:Y:S01]  /*79bd0*/  STL.64 [R1+0x1e70], R122 ;  /* 0x001e707a01007387 */ /* 0x000fe20000100a00 */
[----:B------:R-:W-:Y:S06]  /*79be0*/  BAR.SYNC.DEFER_BLOCKING 0x0 ;  /* 0x0000000000007b1d */ /* 0x000fec0000010000 */
[----:B-1----:R-:W-:Y:S04]  /*79bf0*/  STL.64 [R1+0x1e68], R116 ;  /* 0x001e687401007387 */ /* 0x002fe80000100a00 */
[----:B------:R-:W-:Y:S04]  /*79c00*/  STL.64 [R1+0x1e60], R246 ;  /* 0x001e60f601007387 */ /* 0x000fe80000100a00 */
[----:B------:R-:W-:Y:S04]  /*79c10*/  STL.64 [R1+0x1e58], R118 ;  /* 0x001e587601007387 */ /* 0x000fe80000100a00 */
[----:B------:R-:W-:Y:S04]  /*79c20*/  STL.64 [R1+0x1e50], R112 ;  /* 0x001e507001007387 */ /* 0x000fe80000100a00 */
[----:B------:R-:W-:Y:S04]  /*79c30*/  STL.64 [R1+0x1e48], R114 ;  /* 0x001e487201007387 */ /* 0x000fe80000100a00 */
[----:B0-----:R-:W-:Y:S04]  /*79c40*/  STL.64 [R1+0x1e40], R108 ;  /* 0x001e406c01007387 */ /* 0x001fe80000100a00 */
[----:B------:R-:W-:Y:S04]  /*79c50*/  STL.64 [R1+0x1e38], R110 ;  /* 0x001e386e01007387 */ /* 0x000fe80000100a00 */
[----:B------:R-:W-:Y:S04]  /*79c60*/  STL.64 [R1+0x1e30], R104 ;  /* 0x001e306801007387 */ /* 0x000fe80000100a00 */
[----:B------:R-:W-:Y:S04]  /*79c70*/  STL.64 [R1+0x1e28], R106 ;  /* 0x001e286a01007387 */ /* 0x000fe80000100a00 */
[----:B------:R-:W-:Y:S04]  /*79c80*/  STL.64 [R1+0x1e10], R248 ;  /* 0x001e10f801007387 */ /* 0x000fe80000100a00 */
[----:B------:R-:W-:Y:S04]  /*79c90*/  STL.64 [R1+0x1dc8], R250 ;  /* 0x001dc8fa01007387 */ /* 0x000fe80000100a00 */
[----:B------:R-:W-:Y:S04]  /*79ca0*/  STL.64 [R1+0x1e20], R100 ;  /* 0x001e206401007387 */ /* 0x000fe80000100a00 */
[----:B------:R-:W-:Y:S04]  /*79cb0*/  STL.64 [R1+0x1e18], R102 ;  /* 0x001e186601007387 */ /* 0x000fe80000100a00 */
[----:B------:R-:W2:Y:S04]  /*79cc0*/  LDL.LU R71, [R1+0x9bc] ;  /* 0x0009bc0001477983 */ /* 0x000ea80000300800 */
[----:B------:R-:W2:Y:S04]  /*79cd0*/  LDL.LU R70, [R1+0xa1c] ;  /* 0x000a1c0001467983 */ /* 0x000ea80000300800 */
[----:B------:R-:W2:Y:S04]  /*79ce0*/  LDL.LU R69, [R1+0x990] ;  /* 0x0009900001457983 */ /* 0x000ea80000300800 */
[----:B------:R-:W2:Y:S04]  /*79cf0*/  LDL.LU R68, [R1+0x9f0] ;  /* 0x0009f00001447983 */ /* 0x000ea80000300800 */
[----:B------:R-:W2:Y:S04]  /*79d00*/  LDL.LU R65, [R1+0x7b4] ;  /* 0x0007b40001417983 */ /* 0x000ea80000300800 */
[----:B------:R-:W2:Y:S04]  /*79d10*/  LDL.LU R64, [R1+0x814] ;  /* 0x0008140001407983 */ /* 0x000ea80000300800 */
[----:B------:R-:W0:Y:S01]  /*79d20*/  LDS.128 R96, [R0] ;  /* 0x0000000000607984 */ /* 0x000e220000000c00 */
[----:B---3--:R-:W-:-:S03]  /*79d30*/  PRMT R20, R62, 0x5410, R63 ;  /* 0x000054103e147816 */ /* 0x008fc6000000003f */
[----:B------:R-:W3:Y:S04]  /*79d40*/  LDL.LU R63, [R1+0x5d0] ;  /* 0x0005d000013f7983 */ /* 0x000ee80000300800 */
[----:B------:R-:W3:Y:S01]  /*79d50*/  LDL.LU R62, [R1+0x7e4] ;  /* 0x0007e400013e7983 */ /* 0x000ee20000300800 */
[----:B----4-:R-:W-:Y:S02]  /*79d60*/  PRMT R21, R76, 0x5410, R77 ;  /* 0x000054104c157816 */ /* 0x010fe4000000004d */
[----:B------:R-:W-:Y:S02]  /*79d70*/  PRMT R22, R74, 0x5410, R75 ;  /* 0x000054104a167816 */ /* 0x000fe4000000004b */
[----:B------:R-:W-:Y:S01]  /*79d80*/  PRMT R23, R66, 0x5410, R67 ;  /* 0x0000541042177816 */ /* 0x000fe20000000043 */
[----:B------:R-:W-:Y:S06]  /*79d90*/  BAR.SYNC.DEFER_BLOCKING 0x0 ;  /* 0x0000000000007b1d */ /* 0x000fec0000010000 */
[----:B0-----:R-:W-:Y:S04]  /*79da0*/  STL.64 [R1+0x1e08], R96 ;  /* 0x001e086001007387 */ /* 0x001fe80000100a00 */
[----:B------:R-:W-:Y:S04]  /*79db0*/  STL.64 [R1+0x1e00], R98 ;  /* 0x001e006201007387 */ /* 0x000fe80000100a00 */
[----:B------:R-:W4:Y:S04]  /*79dc0*/  LDL.LU R67, [R1+0x9b8] ;  /* 0x0009b80001437983 */ /* 0x000f280000300800 */
[----:B------:R-:W4:Y:S04]  /*79dd0*/  LDL.LU R66, [R1+0xa18] ;  /* 0x000a180001427983 */ /* 0x000f280000300800 */
[----:B------:R0:W-:Y:S01]  /*79de0*/  STSM.16.M88.4 [R47], R20 ;  /* 0x000000142f007844 */ /* 0x0001e20000000200 */
[----:B------:R-:W-:Y:S01]  /*79df0*/  BAR.SYNC.DEFER_BLOCKING 0x0 ;  /* 0x0000000000007b1d */ /* 0x000fe20000010000 */
[----:B0-----:R-:W-:-:S05]  /*79e00*/  PRMT R20, R60, 0x5410, R61 ;  /* 0x000054103c147816 */ /* 0x001fca000000003d */
[----:B------:R-:W4:Y:S04]  /*79e10*/  LDL.LU R61, [R1+0x98c] ;  /* 0x00098c00013d7983 */ /* 0x000f280000300800 */
[----:B------:R-:W4:Y:S01]  /*79e20*/  LDL.LU R60, [R1+0x9ec] ;  /* 0x0009ec00013c7983 */ /* 0x000f220000300800 */
[----:B------:R-:W-:-:S03]  /*79e30*/  PRMT R21, R58, 0x5410, R59 ;  /* 0x000054103a157816 */ /* 0x000fc6000000003b */
[----:B------:R-:W4:Y:S01]  /*79e40*/  LDL.LU R59, [R1+0x7b0] ;  /* 0x0007b000013b7983 */ /* 0x000f220000300800 */
[----:B--2---:R-:W-:-:S03]  /*79e50*/  PRMT R23, R56, 0x5410, R57 ;  /* 0x0000541038177816 */ /* 0x004fc60000000039 */
[----:B------:R-:W2:Y:S04]  /*79e60*/  LDL.LU R58, [R1+0x810] ;  /* 0x00081000013a7983 */ /* 0x000ea80000300800 */
[----:B------:R-:W2:Y:S04]  /*79e70*/  LDL.LU R57, [R1+0x5cc] ;  /* 0x0005cc0001397983 */ /* 0x000ea80000300800 */
[----:B------:R-:W2:Y:S04]  /*79e80*/  LDL.LU R56, [R1+0x7e0] ;  /* 0x0007e00001387983 */ /* 0x000ea80000300800 */
[----:B------:R-:W0:Y:S01]  /*79e90*/  LDS.128 R92, [R0] ;  /* 0x00000000005c7984 */ /* 0x000e220000000c00 */
[----:B------:R-:W-:Y:S01]  /*79ea0*/  PRMT R22, R72, 0x5410, R73 ;  /* 0x0000541048167816 */ /* 0x000fe20000000049 */
[----:B------:R-:W-:Y:S06]  /*79eb0*/  BAR.SYNC.DEFER_BLOCKING 0x0 ;  /* 0x0000000000007b1d */ /* 0x000fec0000010000 */
[----:B------:R1:W-:Y:S02]  /*79ec0*/  STSM.16.M88.4 [R47], R20 ;  /* 0x000000142f007844 */ /* 0x0003e40000000200 */
[----:B------:R-:W-:Y:S06]  /*79ed0*/  BAR.SYNC.DEFER_BLOCKING 0x0 ;  /* 0x0000000000007b1d */ /* 0x000fec0000010000 */
[----:B0-----:R-:W-:Y:S04]  /*79ee0*/  STL.64 [R1+0x1df8], R92 ;  /* 0x001df85c01007387 */ /* 0x001fe80000100a00 */
[----:B------:R-:W-:Y:S04]  /*79ef0*/  STL.64 [R1+0x1df0], R94 ;  /* 0x001df05e01007387 */ /* 0x000fe80000100a00 */
[----:B------:R-:W0:Y:S01]  /*79f00*/  LDS.128 R88, [R0] ;  /* 0x0000000000587984 */ /* 0x000e220000000c00 */
[----:B-1----:R-:W-:-:S03]  /*79f10*/  PRMT R22, R64, 0x5410, R65 ;  /* 0x0000541040167816 */ /* 0x002fc60000000041 */
[----:B------:R-:W2:Y:S04]  /*79f20*/  LDL.LU R65, [R1+0x9b4] ;  /* 0x0009b40001417983 */ /* 0x000ea80000300800 */
[----:B------:R-:W2:Y:S01]  /*79f30*/  LDL.LU R64, [R1+0xa14] ;  /* 0x000a140001407983 */ /* 0x000ea20000300800 */
[----:B------:R-:W-:-:S03]  /*79f40*/  PRMT R20, R70, 0x5410, R71 ;  /* 0x0000541046147816 */ /* 0x000fc60000000047 */
[----:B------:R-:W2:Y:S01]  /*79f50*/  LDL.LU R77, [R1+0x988] ;  /* 0x00098800014d7983 */ /* 0x000ea20000300800 */
[----:B------:R-:W-:-:S03]  /*79f60*/  PRMT R21, R68, 0x5410, R69 ;  /* 0x0000541044157816 */ /* 0x000fc60000000045 */
[----:B------:R-:W2:Y:S04]  /*79f70*/  LDL.LU R76, [R1+0x9e8] ;  /* 0x0009e800014c7983 */ /* 0x000ea80000300800 */
[----:B------:R-:W2:Y:S04]  /*79f80*/  LDL.LU R75, [R1+0x5fc] ;  /* 0x0005fc00014b7983 */ /* 0x000ea80000300800 */
[----:B------:R-:W2:Y:S01]  /*79f90*/  LDL.LU R74, [R1+0x80c] ;  /* 0x00080c00014a7983 */ /* 0x000ea20000300800 */
[----:B---3--:R-:W-:Y:S01]  /*79fa0*/  PRMT R23, R62, 0x5410, R63 ;  /* 0x000054103e177816 */ /* 0x008fe2000000003f */
[----:B------:R-:W-:Y:S06]  /*79fb0*/  BAR.SYNC.DEFER_BLOCKING 0x0 ;  /* 0x0000000000007b1d */ /* 0x000fec0000010000 */
[----:B------:R-:W3:Y:S04]  /*79fc0*/  LDL.LU R63, [R1+0x5c8] ;  /* 0x0005c800013f7983 */ /* 0x000ee80000300800 */
[----:B------:R-:W3:Y:S04]  /*79fd0*/  LDL.LU R62, [R1+0x7dc] ;  /* 0x0007dc00013e7983 */ /* 0x000ee80000300800 */
[----:B0-----:R-:W-:Y:S04]  /*79fe0*/  STL.64 [R1+0x1de8], R88 ;  /* 0x001de85801007387 */ /* 0x001fe80000100a00 */
[----:B------:R-:W-:Y:S04]  /*79ff0*/  STL.64 [R1+0x1de0], R90 ;  /* 0x001de05a01007387 */ /* 0x000fe80000100a00 */
[----:B------:R4:W-:Y:S01]  /*7a000*/  STSM.16.M88.4 [R47], R20 ;  /* 0x000000142f007844 */ /* 0x0009e20000000200 */
[----:B------:R-:W-:Y:S06]  /*7a010*/  BAR.SYNC.DEFER_BLOCKING 0x0 ;  /* 0x0000000000007b1d */ /* 0x000fec0000010000 */
[----:B------:R-:W0:Y:S01]  /*7a020*/  LDS.128 R84, [R0] ;  /* 0x0000000000547984 */ /* 0x000e220000000c00 */
[----:B----4-:R-:W-:-:S03]  /*7a030*/  PRMT R21, R60, 0x5410, R61 ;  /* 0x000054103c157816 */ /* 0x010fc6000000003d */
[----:B------:R-:W4:Y:S04]  /*7a040*/  LDL.LU R61, [R1+0x9b0] ;  /* 0x0009b000013d7983 */ /* 0x000f280000300800 */
[----:B------:R-:W4:Y:S01]  /*7a050*/  LDL.LU R60, [R1+0xa10] ;  /* 0x000a1000013c7983 */ /* 0x000f220000300800 */
[----:B--2---:R-:W-:-:S03]  /*7a060*/  PRMT R22, R58, 0x5410, R59 ;  /* 0x000054103a167816 */ /* 0x004fc6000000003b */
[----:B------:R-:W2:Y:S04]  /*7a070*/  LDL.LU R59, [R1+0x984] ;  /* 0x00098400013b7983 */ /* 0x000ea80000300800 */
[----:B------:R-:W2:Y:S01]  /*7a080*/  LDL.LU R58, [R1+0x9e4] ;  /* 0x0009e400013a7983 */ /* 0x000ea20000300800 */
[----:B------:R-:W-:-:S03]  /*7a090*/  PRMT R23, R56, 0x5410, R57 ;  /* 0x0000541038177816 */ /* 0x000fc60000000039 */
[----:B------:R-:W2:Y:S04]  /*7a0a0*/  LDL.LU R73, [R1+0x5f8] ;  /* 0x0005f80001497983 */ /* 0x000ea80000300800 */
[----:B------:R-:W2:Y:S04]  /*7a0b0*/  LDL.LU R72, [R1+0x808] ;  /* 0x0008080001487983 */ /* 0x000ea80000300800 */
[----:B------:R-:W2:Y:S04]  /*7a0c0*/  LDL.LU R57, [R1+0x5c4] ;  /* 0x0005c40001397983 */ /* 0x000ea80000300800 */
[----:B------:R-:W2:Y:S01]  /*7a0d0*/  LDL.LU R56, [R1+0x7d8] ;  /* 0x0007d80001387983 */ /* 0x000ea20000300800 */
[----:B------:R-:W-:Y:S01]  /*7a0e0*/  PRMT R20, R66, 0x5410, R67 ;  /* 0x0000541042147816 */ /* 0x000fe20000000043 */
[----:B------:R-:W-:Y:S06]  /*7a0f0*/  BAR.SYNC.DEFER_BLOCKING 0x0 ;  /* 0x0000000000007b1d */ /* 0x000fec0000010000 */
[----:B0-----:R-:W-:Y:S04]  /*7a100*/  STL.64 [R1+0x1dd8], R84 ;  /* 0x001dd85401007387 */ /* 0x001fe80000100a00 */
[----:B------:R-:W-:Y:S04]  /*7a110*/  STL.64 [R1+0x1dd0], R86 ;  /* 0x001dd05601007387 */ /* 0x000fe80000100a00 */
[----:B------:R-:W2:Y:S04]  /*7a120*/  LDL.LU R71, [R1+0x9ac] ;  /* 0x0009ac0001477983 */ /* 0x000ea80000300800 */
[----:B------:R-:W2:Y:S04]  /*7a130*/  LDL.LU R70, [R1+0xa0c] ;  /* 0x000a0c0001467983 */ /* 0x000ea80000300800 */
[----:B------:R0:W-:Y:S01]  /*7a140*/  STSM.16.M88.4 [R47], R20 ;  /* 0x000000142f007844 */ /* 0x0001e20000000200 */
[----:B------:R-:W-:Y:S06]  /*7a150*/  BAR.SYNC.DEFER_BLOCKING 0x0 ;  /* 0x0000000000007b1d */ /* 0x000fec0000010000 */
[----:B------:R-:W2:Y:S04]  /*7a160*/  LDL.LU R69, [R1+0x980] ;  /* 0x0009800001457983 */ /* 0x000ea80000300800 */
[----:B------:R-:W2:Y:S04]  /*7a170*/  LDL.LU R68, [R1+0x9e0] ;  /* 0x0009e00001447983 */ /* 0x000ea80000300800 */
[----:B------:R-:W2:Y:S04]  /*7a180*/  LDL.LU R67, [R1+0x5f4] ;  /* 0x0005f40001437983 */ /* 0x000ea80000300800 */
[----:B------:R-:W2:Y:S04]  /*7a190*/  LDL.LU R66, [R1+0x804] ;  /* 0x0008040001427983 */ /* 0x000ea80000300800 */
[----:B------:R-:W1:Y:S01]  /*7a1a0*/  LDS.128 R80, [R0] ;  /* 0x0000000000507984 */ /* 0x000e620000000c00 */
[----:B0-----:R-:W-:-:S03]  /*7a1b0*/  PRMT R20, R64, 0x5410, R65 ;  /* 0x0000541040147816 */ /* 0x001fc60000000041 */
[----:B------:R-:W2:Y:S04]  /*7a1c0*/  LDL.LU R65, [R1+0x5c0] ;  /* 0x0005c00001417983 */ /* 0x000ea80000300800 */
[----:B------:R-:W2:Y:S01]  /*7a1d0*/  LDL.LU R64, [R1+0x7d4] ;  /* 0x0007d40001407983 */ /* 0x000ea20000300800 */
[----:B------:R-:W-:Y:S01]  /*7a1e0*/  PRMT R21, R76, 0x5410, R77 ;  /* 0x000054104c157816 */ /* 0x000fe2000000004d */
[----:B------:R-:W-:Y:S01]  /*7a1f0*/  BAR.SYNC.DEFER_BLOCKING 0x0 ;  /* 0x0000000000007b1d */ /* 0x000fe20000010000 */
[----:B------:R-:W-:-:S05]  /*7a200*/  PRMT R22, R74, 0x5410, R75 ;  /* 0x000054104a167816 */ /* 0x000fca000000004b */
[----:B-1----:R-:W-:Y:S04]  /*7a210*/  STL.64 [R1+0x1dc0], R80 ;  /* 0x001dc05001007387 */ /* 0x002fe80000100a00 */
[----:B------:R-:W-:Y:S01]  /*7a220*/  STL.64 [R1+0x1db8], R82 ;  /* 0x001db85201007387 */ /* 0x000fe20000100a00 */
[----:B---3--:R-:W-:-:S03]  /*7a230*/  PRMT R23, R62, 0x5410, R63 ;  /* 0x000054103e177816 */ /* 0x008fc6000000003f */
[----:B------:R-:W3:Y:S04]  /*7a240*/  LDL.LU R63, [R1+0x9a8] ;  /* 0x0009a800013f7983 */ /* 0x000ee80000300800 */
[----:B------:R4:W-:Y:S04]  /*7a250*/  STSM.16.M88.4 [R47], R20 ;  /* 0x000000142f007844 */ /* 0x0009e80000000200 */
[----:B------:R-:W3:Y:S01]  /*7a260*/  LDL.LU R62, [R1+0xa08] ;  /* 0x000a0800013e7983 */ /* 0x000ee20000300800 */
        /* <DEDUP_REMOVED lines=13> */
[----:B0-----:R-:W-:Y:S04]  /*7a340*/  STL.64 [R1+0x1db0], R76 ;  /* 0x001db04c01007387 */ /* 0x001fe80000100a00 */
[----:B------:R0:W-:Y:S01]  /*7a350*/  STSM.16.M88.4 [R47], R20 ;  /* 0x000000142f007844 */ /* 0x0001e20000000200 */
[----:B------:R-:W-:Y:S06]  /*7a360*/  BAR.SYNC.DEFER_BLOCKING 0x0 ;  /* 0x0000000000007b1d */ /* 0x000fec0000010000 */
[----:B------:R-:W-:Y:S04]  /*7a370*/  STL.64 [R1+0x1da8], R78 ;  /* 0x001da84e01007387 */ /* 0x000fe80000100a00 */
[----:B------:R-:W2:Y:S01]  /*7a380*/  LDL.LU R236, [R1+0x9a4] ;  /* 0x0009a40001ec7983 */ /* 0x000ea20000300800 */
[----:B0-----:R-:W-:-:S03]  /*7a390*/  PRMT R22, R66, 0x5410, R67 ;  /* 0x0000541042167816 */ /* 0x001fc60000000043 */
[----:B------:R-:W2:Y:S04]  /*7a3a0*/  LDL.LU R234, [R1+0xa04] ;  /* 0x000a040001ea7983 */ /* 0x000ea80000300800 */
[----:B------:R-:W2:Y:S04]  /*7a3b0*/  LDL.LU R224, [R1+0x978] ;  /* 0x0009780001e07983 */ /* 0x000ea80000300800 */
[----:B------:R-:W2:Y:S04]  /*7a3c0*/  LDL.LU R222, [R1+0x9d8] ;  /* 0x0009d80001de7983 */ /* 0x000ea80000300800 */
[----:B------:R-:W2:Y:S04]  /*7a3d0*/  LDL.LU R67, [R1+0x5ec] ;  /* 0x0005ec0001437983 */ /* 0x000ea80000300800 */
[----:B------:R-:W2:Y:S04]  /*7a3e0*/  LDL.LU R66, [R1+0x7fc] ;  /* 0x0007fc0001427983 */ /* 0x000ea80000300800 */
[----:B------:R-:W0:Y:S01]  /*7a3f0*/  LDS.128 R72, [R0] ;  /* 0x0000000000487984 */ /* 0x000e220000000c00 */
[----:B------:R-:W-:-:S02]  /*7a400*/  PRMT R20, R70, 0x5410, R71 ;  /* 0x0000541046147816 */ /* 0x000fc40000000047 */
[----:B------:R-:W-:Y:S01]  /*7a410*/  PRMT R21, R68, 0x5410, R69 ;  /* 0x0000541044157816 */ /* 0x000fe20000000045 */
[----:B------:R-:W-:Y:S01]  /*7a420*/  BAR.SYNC.DEFER_BLOCKING 0x0 ;  /* 0x0000000000007b1d */ /* 0x000fe20000010000 */
[----:B------:R-:W-:-:S05]  /*7a430*/  PRMT R23, R64, 0x5410, R65 ;  /* 0x0000541040177816 */ /* 0x000fca0000000041 */
[----:B------:R-:W2:Y:S04]  /*7a440*/  LDL.LU R65, [R1+0x5b8] ;  /* 0x0005b80001417983 */ /* 0x000ea80000300800 */
[----:B------:R-:W2:Y:S04]  /*7a450*/  LDL.LU R64, [R1+0x7cc] ;  /* 0x0007cc0001407983 */ /* 0x000ea80000300800 */
[----:B0-----:R-:W-:Y:S04]  /*7a460*/  STL.64 [R1+0x1da0], R72 ;  /* 0x001da04801007387 */ /* 0x001fe80000100a00 */
[----:B------:R-:W-:Y:S04]  /*7a470*/  STL.64 [R1+0x1d98], R74 ;  /* 0x001d984a01007387 */ /* 0x000fe80000100a00 */
[----:B------:R-:W2:Y:S04]  /*7a480*/  LDL.LU R232, [R1+0x9a0] ;  /* 0x0009a00001e87983 */ /* 0x000ea80000300800 */
[----:B------:R-:W2:Y:S04]  /*7a490*/  LDL.LU R230, [R1+0xa00] ;  /* 0x000a000001e67983 */ /* 0x000ea80000300800 */
[----:B------:R3:W-:Y:S04]  /*7a4a0*/  STSM.16.M88.4 [R47], R20 ;  /* 0x000000142f007844 */ /* 0x0007e80000000200 */
[----:B------:R-:W2:Y:S04]  /*7a4b0*/  LDL.LU R220, [R1+0x974] ;  /* 0x0009740001dc7983 */ /* 0x000ea80000300800 */
[----:B------:R-:W2:Y:S01]  /*7a4c0*/  LDL.LU R218, [R1+0x9d4] ;  /* 0x0009d40001da7983 */ /* 0x000ea20000300800 */
[----:B------:R-:W-:Y:S01]  /*7a4d0*/  BAR.SYNC.DEFER_BLOCKING 0x0 ;  /* 0x0000000000007b1d */ /* 0x000fe20000010000 */
[----:B---3--:R-:W-:-:S05]  /*7a4e0*/  PRMT R20, R62, 0x5410, R63 ;  /* 0x000054103e147816 */ /* 0x008fca000000003f */
[----:B------:R-:W3:Y:S04]  /*7a4f0*/  LDL.LU R63, [R1+0x5e8] ;  /* 0x0005e800013f7983 */ /* 0x000ee80000300800 */
[----:B------:R-:W3:Y:S04]  /*7a500*/  LDL.LU R62, [R1+0x7f8] ;  /* 0x0007f800013e7983 */ /* 0x000ee80000300800 */
[----:B------:R-:W0:Y:S01]  /*7a510*/  LDS.128 R68, [R0] ;  /* 0x0000000000447984 */ /* 0x000e220000000c00 */
[----:B----4-:R-:W-:-:S03]  /*7a520*/  PRMT R21, R60, 0x5410, R61 ;  /* 0x000054103c157816 */ /* 0x010fc6000000003d */
[----:B------:R-:W4:Y:S04]  /*7a530*/  LDL.LU R61, [R1+0x5b4] ;  /* 0x0005b400013d7983 */ /* 0x000f280000300800 */
[----:B------:R-:W4:Y:S04]  /*7a540*/  LDL.LU R60, [R1+0x7c8] ;  /* 0x0007c800013c7983 */ /* 0x000f280000300800 */
[----:B------:R-:W4:Y:S04]  /*7a550*/  LDL.LU R228, [R1+0x99c] ;  /* 0x00099c0001e47983 */ /* 0x000f280000300800 */
[----:B------:R-:W4:Y:S04]  /*7a560*/  LDL.LU R226, [R1+0x9fc] ;  /* 0x0009fc0001e27983 */ /* 0x000f280000300800 */
[----:B------:R-:W4:Y:S04]  /*7a570*/  LDL.LU R216, [R1+0x970] ;  /* 0x0009700001d87983 */ /* 0x000f280000300800 */
[----:B------:R-:W4:Y:S01]  /*7a580*/  LDL.LU R212, [R1+0x9d0] ;  /* 0x0009d00001d47983 */ /* 0x000f220000300800 */
[----:B--2---:R-:W-:-:S02]  /*7a590*/  PRMT R22, R58, 0x5410, R59 ;  /* 0x000054103a167816 */ /* 0x004fc4000000003b */
[----:B------:R-:W-:Y:S01]  /*7a5a0*/  PRMT R23, R56, 0x5410, R57 ;  /* 0x0000541038177816 */ /* 0x000fe20000000039 */
[----:B------:R-:W2:Y:S04]  /*7a5b0*/  LDL.LU R59, [R1+0x5e4] ;  /* 0x0005e400013b7983 */ /* 0x000ea80000300800 */
[----:B------:R-:W2:Y:S04]  /*7a5c0*/  LDL.LU R58, [R1+0x7f4] ;  /* 0x0007f400013a7983 */ /* 0x000ea80000300800 */
[----:B------:R-:W2:Y:S04]  /*7a5d0*/  LDL.LU R57, [R1+0x5b0] ;  /* 0x0005b00001397983 */ /* 0x000ea80000300800 */
[----:B------:R-:W2:Y:S01]  /*7a5e0*/  LDL.LU R56, [R1+0x7c4] ;  /* 0x0007c40001387983 */ /* 0x000ea20000300800 */
[----:B------:R-:W-:Y:S06]  /*7a5f0*/  BAR.SYNC.DEFER_BLOCKING 0x0 ;  /* 0x0000000000007b1d */ /* 0x000fec0000010000 */
[----:B------:R1:W-:Y:S04]  /*7a600*/  STSM.16.M88.4 [R47], R20 ;  /* 0x000000142f007844 */ /* 0x0003e80000000200 */
[----:B0-----:R-:W-:Y:S04]  /*7a610*/  STL.64 [R1+0x1d90], R68 ;  /* 0x001d904401007387 */ /* 0x001fe80000100a00 */
[----:B------:R-:W-:Y:S01]  /*7a620*/  STL.64 [R1+0x1d88], R70 ;  /* 0x001d884601007387 */ /* 0x000fe20000100a00 */
[----:B-1----:R-:W-:-:S02]  /*7a630*/  PRMT R22, R66, 0x5410, R67 ;  /* 0x0000541042167816 */ /* 0x002fc40000000043 */
[----:B------:R-:W-:Y:S02]  /*7a640*/  PRMT R21, R222, 0x5410, R224 ;  /* 0x00005410de157816 */ /* 0x000fe400000000e0 */
[----:B------:R-:W2:Y:S01]  /*7a650*/  LDL.LU R224, [R1+0x600] ;  /* 0x0006000001e07983 */ /* 0x000ea20000300800 */
[----:B------:R-:W-:-:S03]  /*7a660*/  PRMT R20, R234, 0x5410, R236 ;  /* 0x00005410ea147816 */ /* 0x000fc600000000ec */
[----:B------:R-:W2:Y:S01]  /*7a670*/  LDL.LU R222, [R1+0x604] ;  /* 0x0006040001de7983 */ /* 0x000ea20000300800 */
[----:B------:R-:W-:Y:S01]  /*7a680*/  PRMT R23, R64, 0x5410, R65 ;  /* 0x0000541040177816 */ /* 0x000fe20000000041 */
[----:B------:R-:W-:Y:S06]  /*7a690*/  BAR.SYNC.DEFER_BLOCKING 0x0 ;  /* 0x0000000000007b1d */ /* 0x000fec0000010000 */
[----:B------:R-:W0:Y:S02]  /*7a6a0*/  LDS.128 R64, [R0] ;  /* 0x0000000000407984 */ /* 0x000e240000000c00 */
[----:B------:R-:W-:Y:S06]  /*7a6b0*/  BAR.SYNC.DEFER_BLOCKING 0x0 ;  /* 0x0000000000007b1d */ /* 0x000fec0000010000 */
[----:B------:R3:W-:Y:S04]  /*7a6c0*/  STSM.16.M88.4 [R47], R20 ;  /* 0x000000142f007844 */ /* 0x0007e80000000200 */
[----:B0-----:R-:W-:Y:S01]  /*7a6d0*/  STL.64 [R1+0x1d80], R64 ;  /* 0x001d804001007387 */ /* 0x001fe20000100a00 */
[----:B---3--:R-:W-:-:S03]  /*7a6e0*/  PRMT R22, R62, 0x5410, R63 ;  /* 0x000054103e167816 */ /* 0x008fc6000000003f */
[----:B------:R-:W-:Y:S01]  /*7a6f0*/  STL.64 [R1+0x1d78], R66 ;  /* 0x001d784201007387 */ /* 0x000fe20000100a00 */
[----:B------:R-:W-:-:S03]  /*7a700*/  PRMT R21, R218, 0x5410, R220 ;  /* 0x00005410da157816 */ /* 0x000fc600000000dc */
[----:B------:R-:W3:Y:S01]  /*7a710*/  LDL.LU R220, [R1+0x608] ;  /* 0x0006080001dc7983 */ /* 0x000ee20000300800 */
[----:B------:R-:W-:-:S03]  /*7a720*/  PRMT R20, R230, 0x5410, R232 ;  /* 0x00005410e6147816 */ /* 0x000fc600000000e8 */
[----:B------:R-:W3:Y:S01]  /*7a730*/  LDL.LU R218, [R1+0x60c] ;  /* 0x00060c0001da7983 */ /* 0x000ee20000300800 */
[----:B----4-:R-:W-:Y:S01]  /*7a740*/  PRMT R23, R60, 0x5410, R61 ;  /* 0x000054103c177816 */ /* 0x010fe2000000003d */
[----:B------:R-:W-:Y:S06]  /*7a750*/  BAR.SYNC.DEFER_BLOCKING 0x0 ;  /* 0x0000000000007b1d */ /* 0x000fec0000010000 */
[----:B------:R-:W0:Y:S02]  /*7a760*/  LDS.128 R60, [R0] ;  /* 0x00000000003c7984 */ /* 0x000e240000000c00 */
[----:B------:R-:W-:Y:S06]  /*7a770*/  BAR.SYNC.DEFER_BLOCKING 0x0 ;  /* 0x0000000000007b1d */ /* 0x000fec0000010000 */
[----:B------:R1:W-:Y:S04]  /*7a780*/  STSM.16.M88.4 [R47], R20 ;  /* 0x000000142f007844 */ /* 0x0003e80000000200 */
[----:B0-----:R-:W-:Y:S04]  /*7a790*/  STL.64 [R1+0x1d60], R60 ;  /* 0x001d603c01007387 */ /* 0x001fe80000100a00 */
[----:B------:R-:W-:Y:S01]  /*7a7a0*/  STL.64 [R1+0x1d58], R62 ;  /* 0x001d583e01007387 */ /* 0x000fe20000100a00 */
[----:B-1----:R-:W-:-:S03]  /*7a7b0*/  PRMT R21, R212, 0x5410, R216 ;  /* 0x00005410d4157816 */ /* 0x002fc600000000d8 */
[----:B------:R-:W4:Y:S01]  /*7a7c0*/  LDL.LU R216, [R1+0x610] ;  /* 0x0006100001d87983 */ /* 0x000f220000300800 */
[----:B--2---:R-:W-:Y:S02]  /*7a7d0*/  PRMT R22, R58, 0x5410, R59 ;  /* 0x000054103a167816 */ /* 0x004fe4000000003b */
[----:B------:R-:W-:Y:S01]  /*7a7e0*/  PRMT R23, R56, 0x5410, R57 ;  /* 0x0000541038177816 */ /* 0x000fe20000000039 */
[----:B------:R-:W-:Y:S06]  /*7a7f0*/  BAR.SYNC.DEFER_BLOCKING 0x0 ;  /* 0x0000000000007b1d */ /* 0x000fec0000010000 */
[----:B------:R-:W0:Y:S01]  /*7a800*/  LDS.128 R56, [R0] ;  /* 0x0000000000387984 */ /* 0x000e220000000c00 */
[----:B------:R-:W-:Y:S01]  /*7a810*/  PRMT R20, R226, 0x5410, R228 ;  /* 0x00005410e2147816 */ /* 0x000fe200000000e4 */
[----:B------:R-:W-:Y:S01]  /*7a820*/  BAR.SYNC.DEFER_BLOCKING 0x0 ;  /* 0x0000000000007b1d */ /* 0x000fe20000010000 */
[----:B------:R-:W-:-:S05]  /*7a830*/  PRMT R212, R176, 0x7770, RZ ;  /* 0x00007770b0d47816 */ /* 0x000fca00000000ff */
[----:B------:R-:W-:Y:S02]  /*7a840*/  STSM.16.M88.4 [R47], R20 ;  /* 0x000000142f007844 */ /* 0x000fe40000000200 */
[----:B------:R-:W-:Y:S06]  /*7a850*/  BAR.SYNC.DEFER_BLOCKING 0x0 ;  /* 0x0000000000007b1d */ /* 0x000fec0000010000 */
[----:B0-----:R-:W-:Y:S04]  /*7a860*/  STL.64 [R1+0x1d70], R56 ;  /* 0x001d703801007387 */ /* 0x001fe80000100a00 */
[----:B------:R-:W-:Y:S04]  /*7a870*/  STL.64 [R1+0x1d68], R58 ;  /* 0x001d683a01007387 */ /* 0x000fe80000100a00 */
[----:B------:R-:W2:Y:S04]  /*7a880*/  LDL.LU R236, [R1+0x614] ;  /* 0x0006140001ec7983 */ /* 0x000ea80000300800 */
[----:B------:R-:W2:Y:S04]  /*7a890*/  LDL.LU R228, [R1+0x618] ;  /* 0x0006180001e47983 */ /* 0x000ea80000300800 */
[----:B------:R-:W2:Y:S04]  /*7a8a0*/  LDL.LU R226, [R1+0x61c] ;  /* 0x00061c0001e27983 */ /* 0x000ea80000300800 */
[----:B------:R0:W-:Y:S02]  /*7a8b0*/  @P4 STG.E.U8 desc[UR6][R12.64], R212 ;  /* 0x000000d40c004986 */ /* 0x0001e4000c101106 */
[----:B0-----:R-:W-:-:S04]  /*7a8c0*/  IADD3 R12, P4, R224, R10, RZ ;  /* 0x0000000ae00c7210 */ /* 0x001fc80007f9e0ff */
[----:B------:R-:W-:Y:S02]  /*7a8d0*/  LEA.HI.X.SX32 R13, R224, R9, 0x1, P4 ;  /* 0x00000009e00d7211 */ /* 0x000fe400020f0eff */
[----:B------:R-:W2:Y:S01]  /*7a8e0*/  LDL.LU R224, [R1+0x620] ;  /* 0x0006200001e07983 */ /* 0x000ea20000300800 */
[----:B------:R-:W-:-:S05]  /*7a8f0*/  PRMT R20, R176, 0x7771, RZ ;  /* 0x00007771b0147816 */ /* 0x000fca00000000ff */
[----:B------:R0:W-:Y:S02]  /*7a900*/  @P6 STG.E.U8 desc[UR6][R14.64], R20 ;  /* 0x000000140e006986 */ /* 0x0001e4000c101106 */
[----:B0-----:R-:W-:-:S04]  /*7a910*/  IADD3 R14, P4, R222, R10, RZ ;  /* 0x0000000ade0e7210 */ /* 0x001fc80007f9e0ff */
[----:B------:R-:W-:Y:S02]  /*7a920*/  LEA.HI.X.SX32 R15, R222, R9, 0x1, P4 ;  /* 0x00000009de0f7211 */ /* 0x000fe400020f0eff */
[----:B------:R-:W2:Y:S01]  /*7a930*/  LDL.LU R222, [R1+0x624] ;  /* 0x0006240001de7983 */ /* 0x000ea20000300800 */
[----:B------:R-:W-:-:S03]  /*7a940*/  PRMT R20, R177, 0x7770, RZ ;  /* 0x00007770b1147816 */ /* 0x000fc600000000ff */
[----:B------:R-:W2:Y:S04]  /*7a950*/  LDL.LU R234, [R1+0x628] ;  /* 0x0006280001ea7983 */ /* 0x000ea80000300800 */
[----:B------:R0:W-:Y:S02]  /*7a960*/  @P0 STG.E.U8 desc[UR6][R16.64], R20 ;  /* 0x0000001410000986 */ /* 0x0001e4000c101106 */
[----:B0-----:R-:W-:-:S05]  /*7a970*/  PRMT R20, R177, 0x7771, RZ ;  /* 0x00007771b1147816 */ /* 0x001fca00000000ff */
[----:B------:R4:W-:Y:S01]  /*7a980*/  @P1 STG.E.U8 desc[UR6][R12.64], R20 ;  /* 0x000000140c001986 */ /* 0x0009e2000c101106 */
[----:B---3--:R-:W-:-:S04]  /*7a990*/  IADD3 R16, P4, R220, R10, RZ ;  /* 0x0000000adc107210 */ /* 0x008fc80007f9e0ff */
[----:B------:R-:W-:Y:S02]  /*7a9a0*/  LEA.HI.X.SX32 R17, R220, R9, 0x1, P4 ;  /* 0x00000009dc117211 */ /* 0x000fe400020f0eff */
[----:B------:R-:W3:Y:S04]  /*7a9b0*/  LDL.LU R220, [R1+0x62c] ;  /* 0x00062c0001dc7983 */ /* 0x000ee80000300800 */
[----:B------:R-:W3:Y:S01]  /*7a9c0*/  LDL.LU R232, [R1+0x630] ;  /* 0x0006300001e87983 */ /* 0x000ee20000300800 */
[----:B------:R-:W-:-:S04]  /*7a9d0*/  IADD3 R22, P4, R218, R10, RZ ;  /* 0x0000000ada167210 */ /* 0x000fc80007f9e0ff */
[----:B------:R-:W-:Y:S02]  /*7a9e0*/  LEA.HI.X.SX32 R23, R218, R9, 0x1, P4 ;  /* 0x00000009da177211 */ /* 0x000fe400020f0eff */
[----:B------:R-:W3:Y:S01]  /*7a9f0*/  LDL.LU R218, [R1+0x634] ;  /* 0x0006340001da7983 */ /* 0x000ee20000300800 */
[----:B----4-:R-:W-:-:S04]  /*7aa00*/  IADD3 R20, P4, R216, R10, RZ ;  /* 0x0000000ad8147210 */ /* 0x010fc80007f9e0ff */
[----:B------:R-:W-:Y:S02]  /*7aa10*/  LEA.HI.X.SX32 R21, R216, R9, 0x1, P4 ;  /* 0x00000009d8157211 */ /* 0x000fe400020f0eff */
[----:B------:R-:W4:Y:S01]  /*7aa20*/  LDL.LU R216, [R1+0x638] ;  /* 0x0006380001d87983 */ /* 0x000f220000300800 */
[----:B------:R-:W-:-:S03]  /*7aa30*/  PRMT R12, R178, 0x7770, RZ ;  /* 0x00007770b20c7816 */ /* 0x000fc600000000ff */
[----:B------:R-:W4:Y:S04]  /*7aa40*/  LDL.LU R230, [R1+0x63c] ;  /* 0x00063c0001e67983 */ /* 0x000f280000300800 */
[----:B------:R0:W-:Y:S04]  /*7aa50*/  @P2 STG.E.U8 desc[UR6][R14.64], R12 ;  /* 0x0000000c0e002986 */ /* 0x0001e8000c101106 */
[----:B------:R-:W4:Y:S01]  /*7aa60*/  LDL.LU R238, [R1+0x640] ;  /* 0x0006400001ee7983 */ /* 0x000f220000300800 */
[----:B0-----:R-:W-:-:S05]  /*7aa70*/  PRMT R12, R178, 0x7771, RZ ;  /* 0x00007771b20c7816 */ /* 0x001fca00000000ff */
[----:B------:R0:W-:Y:S01]  /*7aa80*/  @P3 STG.E.U8 desc[UR6][R16.64], R12 ;  /* 0x0000000c10003986 */ /* 0x0001e2000c101106 */
[----:B--2---:R-:W-:-:S04]  /*7aa90*/  IADD3 R14, P4, R236, R10, RZ ;  /* 0x0000000aec0e7210 */ /* 0x004fc80007f9e0ff */
[----:B------:R-:W-:Y:S02]  /*7aaa0*/  LEA.HI.X.SX32 R15, R236, R9, 0x1, P4 ;  /* 0x00000009ec0f7211 */ /* 0x000fe400020f0eff */
[----:B0-----:R-:W-:-:S04]  /*7aab0*/  IADD3 R12, P4, R228, R10, RZ ;  /* 0x0000000ae40c7210 */ /* 0x001fc80007f9e0ff */
[----:B------:R-:W-:Y:S02]  /*7aac0*/  LEA.HI.X.SX32 R13, R228, R9, 0x1, P4 ;  /* 0x00000009e40d7211 */ /* 0x000fe400020f0eff */
[----:B------:R-:W2:Y:S01]  /*7aad0*/  LDL.LU R228, [R1+0x644] ;  /* 0x0006440001e47983 */ /* 0x000ea20000300800 */
[----:B------:R-:W-:-:S04]  /*7aae0*/  IADD3 R16, P4, R226, R10, RZ ;  /* 0x0000000ae2107210 */ /* 0x000fc80007f9e0ff */
[----:B------:R-:W-:Y:S02]  /*7aaf0*/  LEA.HI.X.SX32 R17, R226, R9, 0x1, P4 ;  /* 0x00000009e2117211 */ /* 0x000fe400020f0eff */
[----:B------:R-:W2:Y:S01]  /*7ab00*/  LDL.LU R226, [R1+0x648] ;  /* 0x0006480001e27983 */ /* 0x000ea20000300800 */
[----:B------:R-:W-:-:S04]  /*7ab10*/  IADD3 R56, P4, R224, R10, RZ ;  /* 0x0000000ae0387210 */ /* 0x000fc80007f9e0ff */
[----:B------:R-:W-:Y:S02]  /*7ab20*/  LEA.HI.X.SX32 R57, R224, R9, 0x1, P4 ;  /* 0x00000009e0397211 */ /* 0x000fe400020f0eff */
[----:B------:R-:W2:Y:S04]  /*7ab30*/  LDL.LU R224, [R1+0x64c] ;  /* 0x00064c0001e07983 */ /* 0x000ea80000300800 */
[----:B------:R-:W2:Y:S01]  /*7ab40*/  LDL.LU R236, [R1+0x650] ;  /* 0x0006500001ec7983 */ /* 0x000ea20000300800 */
[----:B------:R-:W-:-:S04]  /*7ab50*/  IADD3 R58, P4, R222, R10, RZ ;  /* 0x0000000ade3a7210 */ /* 0x000fc80007f9e0ff */
[----:B------:R-:W-:Y:S02]  /*7ab60*/  LEA.HI.X.SX32 R59, R222, R9, 0x1, P4 ;  /* 0x00000009de3b7211 */ /* 0x000fe400020f0eff */
[----:B------:R-:W2:Y:S01]  /*7ab70*/  LDL.LU R222, [R1+0x654] ;  /* 0x0006540001de7983 */ /* 0x000ea20000300800 */
[----:B------:R-:W-:-:S04]  /*7ab80*/  IADD3 R60, P4, R234, R10, RZ ;  /* 0x0000000aea3c7210 */ /* 0x000fc80007f9e0ff */
[----:B------:R-:W-:Y:S02]  /*7ab90*/  LEA.HI.X.SX32 R61, R234, R9, 0x1, P4 ;  /* 0x00000009ea3d7211 */ /* 0x000fe400020f0eff */
[----:B------:R-:W2:Y:S01]  /*7aba0*/  LDL.LU R234, [R1+0x658] ;  /* 0x0006580001ea7983 */ /* 0x000ea20000300800 */
[----:B---3--:R-:W-:-:S04]  /*7abb0*/  IADD3 R2, P4, R220, R10, RZ ;  /* 0x0000000adc027210 */ /* 0x008fc80007f9e0ff */
[----:B------:R-:W-:Y:S02]  /*7abc0*/  LEA.HI.X.SX32 R3, R220, R9, 0x1, P4 ;  /* 0x00000009dc037211 */ /* 0x000fe400020f0eff */
[----:B------:R-:W3:Y:S04]  /*7abd0*/  LDL.LU R220, [R1+0x65c] ;  /* 0x00065c0001dc7983 */ /* 0x000ee80000300800 */
[----:B------:R0:W-:Y:S02]  /*7abe0*/  STL.64 [R1+0xab0], R2 ;  /* 0x000ab00201007387 */ /* 0x0001e40000100a00 */
[----:B0-----:R-:W-:-:S04]  /*7abf0*/  IADD3 R2, P4, R232, R10, RZ ;  /* 0x0000000ae8027210 */ /* 0x001fc80007f9e0ff */
[----:B------:R-:W-:Y:S02]  /*7ac00*/  LEA.HI.X.SX32 R3, R232, R9, 0x1, P4 ;  /* 0x00000009e8037211 */ /* 0x000fe400020f0eff */
[----:B------:R-:W3:Y:S04]  /*7ac10*/  LDL.LU R232, [R1+0x660] ;  /* 0x0006600001e87983 */ /* 0x000ee80000300800 */
[----:B------:R0:W-:Y:S02]  /*7ac20*/  STL.64 [R1+0xaa8], R2 ;  /* 0x000aa80201007387 */ /* 0x0001e40000100a00 */
[----:B0-----:R-:W-:-:S04]  /*7ac30*/  IADD3 R2, P4, R218, R10, RZ ;  /* 0x0000000ada027210 */ /* 0x001fc80007f9e0ff */
[----:B------:R-:W-:Y:S02]  /*7ac40*/  LEA.HI.X.SX32 R3, R218, R9, 0x1, P4 ;  /* 0x00000009da037211 */ /* 0x000fe400020f0eff */
[----:B------:R-:W3:Y:S04]  /*7ac50*/  LDL.LU R218, [R1+0x664] ;  /* 0x0006640001da7983 */ /* 0x000ee80000300800 */
[----:B------:R4:W-:Y:S02]  /*7ac60*/  STL.64 [R1+0xaa0], R2 ;  /* 0x000aa00201007387 */ /* 0x0009e40000100a00 */
[----:B----4-:R-:W-:-:S04]  /*7ac70*/  IADD3 R2, P4, R216, R10, RZ ;  /* 0x0000000ad8027210 */ /* 0x010fc80007f9e0ff */
[----:B------:R-:W-:Y:S02]  /*7ac80*/  LEA.HI.X.SX32 R3, R216, R9, 0x1, P4 ;  /* 0x00000009d8037211 */ /* 0x000fe400020f0eff */
[----:B------:R-:W4:Y:S04]  /*7ac90*/  LDL.LU R216, [R1+0x668] ;  /* 0x0006680001d87983 */ /* 0x000f280000300800 */
[----:B------:R0:W-:Y:S02]  /*7aca0*/  STL.64 [R1+0xa98], R2 ;  /* 0x000a980201007387 */ /* 0x0001e40000100a00 */
[----:B0-----:R-:W-:-:S04]  /*7acb0*/  IADD3 R2, P4, R230, R10, RZ ;  /* 0x0000000ae6027210 */ /* 0x001fc80007f9e0ff */
[----:B------:R-:W-:Y:S02]  /*7acc0*/  LEA.HI.X.SX32 R3, R230, R9, 0x1, P4 ;  /* 0x00000009e6037211 */ /* 0x000fe400020f0eff */
[----:B------:R-:W4:Y:S01]  /*7acd0*/  LDL.LU R230, [R1+0x66c] ;  /* 0x00066c0001e67983 */ /* 0x000f220000300800 */
[----:B------:R-:W-:-:S03]  /*7ace0*/  IADD3 R174, P4, R238, R10, RZ ;  /* 0x0000000aeeae7210 */ /* 0x000fc60007f9e0ff */
[----:B------:R2:W-:Y:S01]  /*7acf0*/  STL.64 [R1+0xa90], R2 ;  /* 0x000a900201007387 */ /* 0x0005e20000100a00 */
[----:B------:R-:W-:Y:S02]  /*7ad00*/  LEA.HI.X.SX32 R175, R238, R9, 0x1, P4 ;  /* 0x00000009eeaf7211 */ /* 0x000fe400020f0eff */
[----:B--2---:R-:W-:-:S04]  /*7ad10*/  IADD3 R2, P4, R228, R10, RZ ;  /* 0x0000000ae4027210 */ /* 0x004fc80007f9e0ff */
[----:B------:R-:W-:Y:S02]  /*7ad20*/  LEA.HI.X.SX32 R3, R228, R9, 0x1, P4 ;  /* 0x00000009e4037211 */ /* 0x000fe400020f0eff */
[----:B------:R-:W2:Y:S04]  /*7ad30*/  LDL.LU R228, [R1+0x670] ;  /* 0x0006700001e47983 */ /* 0x000ea80000300800 */
[----:B------:R0:W-:Y:S02]  /*7ad40*/  STL.64 [R1+0xa80], R2 ;  /* 0x000a800201007387 */ /* 0x0001e40000100a00 */
[----:B0-----:R-:W-:-:S04]  /*7ad50*/  IADD3 R2, P4, R226, R10, RZ ;  /* 0x0000000ae2027210 */ /* 0x001fc80007f9e0ff */
        /* <DEDUP_REMOVED lines=8> */
[----:B------:R-:W-:-:S05]  /*7ade0*/  LEA.HI.X.SX32 R3, R236, R9, 0x1, P4 ;  /* 0x00000009ec037211 */ /* 0x000fca00020f0eff */
        /* <DEDUP_REMOVED lines=24> */
[----:B------:R0:W-:Y:S04]  /*7af70*/  STL.64 [R1+0xa38], R2 ;  /* 0x000a380201007387 */ /* 0x0001e80000100a00 */
[----:B------:R-:W4:Y:S01]  /*7af80*/  LDL.LU R236, [R1+0x694] ;  /* 0x0006940001ec7983 */ /* 0x000f220000300800 */
[----:B0-----:R-:W-:-:S04]  /*7af90*/  IADD3 R2, P4, R230, R10, RZ ;  /* 0x0000000ae6027210 */ /* 0x001fc80007f9e0ff */
[----:B------:R-:W-:Y:S02]  /*7afa0*/  LEA.HI.X.SX32 R3, R230, R9, 0x1, P4 ;  /* 0x00000009e6037211 */ /* 0x000fe400020f0eff */
[----:B------:R-:W4:Y:S04]  /*7afb0*/  LDL.LU R230, [R1+0x698] ;  /* 0x0006980001e67983 */ /* 0x000f280000300800 */
[----:B------:R0:W-:Y:S01]  /*7afc0*/  STL.64 [R1+0xa30], R2 ;  /* 0x000a300201007387 */ /* 0x0001e20000100a00 */
[----:B--2---:R-:W-:-:S04]  /*7afd0*/  IADD3 R168, P4, R228, R10, RZ ;  /* 0x0000000ae4a87210 */ /* 0x004fc80007f9e0ff */
[----:B------:R-:W-:Y:S02]  /*7afe0*/  LEA.HI.X.SX32 R169, R228, R9, 0x1, P4 ;  /* 0x00000009e4a97211 */ /* 0x000fe400020f0eff */
[----:B------:R-:W2:Y:S04]  /*7aff0*/  LDL.LU R228, [R1+0x69c] ;  /* 0x00069c0001e47983 */ /* 0x000ea80000300800 */
[----:B------:R-:W-:Y:S01]  /*7b000*/  STL.64 [R1+0x1f88], R168 ;  /* 0x001f88a801007387 */ /* 0x000fe20000100a00 */
[----:B0-----:R-:W-:-:S04]  /*7b010*/  IADD3 R2, P4, R226, R10, RZ ;  /* 0x0000000ae2027210 */ /* 0x001fc80007f9e0ff */
[----:B------:R-:W-:Y:S02]  /*7b020*/  LEA.HI.X.SX32 R3, R226, R9, 0x1, P4 ;  /* 0x00000009e2037211 */ /* 0x000fe400020f0eff */
[----:B------:R-:W2:Y:S04]  /*7b030*/  LDL.LU R226, [R1+0x6a0] ;  /* 0x0006a00001e27983 */ /* 0x000ea80000300800 */
[----:B------:R0:W-:Y:S01]  /*7b040*/  STL.64 [R1+0xa20], R2 ;  /* 0x000a200201007387 */ /* 0x0001e20000100a00 */
[----:B------:R-:W-:-:S04]  /*7b050*/  IADD3 R170, P4, R224, R10, RZ ;  /* 0x0000000ae0aa7210 */ /* 0x000fc80007f9e0ff */
[----:B------:R-:W-:Y:S02]  /*7b060*/  LEA.HI.X.SX32 R171, R224, R9, 0x1, P4 ;  /* 0x00000009e0ab7211 */ /* 0x000fe400020f0eff */
[----:B------:R-:W2:Y:S04]  /*7b070*/  LDL.LU R224, [R1+0x6a4] ;  /* 0x0006a40001e07983 */ /* 0x000ea80000300800 */
[----:B------:R-:W-:Y:S01]  /*7b080*/  STL.64 [R1+0x1f90], R170 ;  /* 0x001f90aa01007387 */ /* 0x000fe20000100a00 */
        /* <DEDUP_REMOVED lines=25> */
[----:B------:R-:W-:-:S05]  /*7b220*/  LEA.HI.X.SX32 R3, R236, R9, 0x1, P4 ;  /* 0x00000009ec037211 */ /* 0x000fca00020f0eff */
[----:B------:R0:W-:Y:S02]  /*7b230*/  STL.64 [R1+0x9e0], R2 ;  /* 0x0009e00201007387 */ /* 0x0001e40000100a00 */
[----:B0-----:R-:W-:-:S04]  /*7b240*/  IADD3 R2, P4, R230, R10, RZ ;  /* 0x0000000ae6027210 */ /* 0x001fc80007f9e0ff */
[----:B------:R-:W-:Y:S02]  /*7b250*/  LEA.HI.X.SX32 R3, R230, R9, 0x1, P4 ;  /* 0x00000009e6037211 */ /* 0x000fe400020f0eff */
[----:B------:R-:W4:Y:S04]  /*7b260*/  LDL.LU R230, [R1+0x6c0] ;  /* 0x0006c00001e67983 */ /* 0x000f280000300800 */
[----:B------:R0:W-:Y:S04]  /*7b270*/  STL.64 [R1+0x9d8], R2 ;  /* 0x0009d80201007387 */ /* 0x0001e80000100a00 */
[----:B------:R-:W4:Y:S01]  /*7b280*/  LDL.LU R236, [R1+0x6c4] ;  /* 0x0006c40001ec7983 */ /* 0x000f220000300800 */
[----:B--2---:R-:W-:-:S04]  /*7b290*/  IADD3 R164, P4, R228, R10, RZ ;  /* 0x0000000ae4a47210 */ /* 0x004fc80007f9e0ff */
        /* <DEDUP_REMOVED lines=30> */
[----:B------:R0:W-:Y:S01]  /*7b480*/  STL.64 [R1+0x998], R2 ;  /* 0x0009980201007387 */ /* 0x0001e20000100a00 */
[----:B----4-:R-:W-:-:S04]  /*7b490*/  IADD3 R166, P4, R216, R10, RZ ;  /* 0x0000000ad8a67210 */ /* 0x010fc80007f9e0ff */
[----:B------:R-:W-:Y:S02]  /*7b4a0*/  LEA.HI.X.SX32 R167, R216, R9, 0x1, P4 ;  /* 0x00000009d8a77211 */ /* 0x000fe400020f0eff */
[----:B------:R-:W4:Y:S04]  /*7b4b0*/  LDL.LU R216, [R1+0x6e8] ;  /* 0x0006e80001d87983 */ /* 0x000f280000300800 */
[----:B------:R-:W-:Y:S01]  /*7b4c0*/  STL.64 [R1+0x1f60], R166 ;  /* 0x001f60a601007387 */ /* 0x000fe20000100a00 */
[----:B0-----:R-:W-:-:S04]  /*7b4d0*/  IADD3 R2, P4, R230, R10, RZ ;  /* 0x0000000ae6027210 */ /* 0x001fc80007f9e0ff */
[----:B------:R-:W-:Y:S02]  /*7b4e0*/  LEA.HI.X.SX32 R3, R230, R9, 0x1, P4 ;  /* 0x00000009e6037211 */ /* 0x000fe400020f0eff */
[----:B------:R-:W4:Y:S04]  /*7b4f0*/  LDL.LU R230, [R1+0x6ec] ;  /* 0x0006ec0001e67983 */ /* 0x000f280000300800 */
[----:B------:R0:W-:Y:S02]  /*7b500*/  STL.64 [R1+0x988], R2 ;  /* 0x0009880201007387 */ /* 0x0001e40000100a00 */
[----:B0-----:R-:W-:-:S04]  /*7b510*/  IADD3 R2, P4, R236, R10, RZ ;  /* 0x0000000aec027210 */ /* 0x001fc80007f9e0ff */
[----:B------:R-:W-:-:S05]  /*7b520*/  LEA.HI.X.SX32 R3, R236, R9, 0x1, P4 ;  /* 0x00000009ec037211 */ /* 0x000fca00020f0eff */
[----:B------:R2:W-:Y:S02]  /*7b530*/  STL.64 [R1+0x980], R2 ;  /* 0x0009800201007387 */ /* 0x0005e40000100a00 */
        /* <DEDUP_REMOVED lines=15> */
[----:B------:R0:W-:Y:S04]  /*7b630*/  STL.64 [R1+0x960], R2 ;  /* 0x0009600201007387 */ /* 0x0001e80000100a00 */
[----:B------:R-:W2:Y:S01]  /*7b640*/  LDL.LU R238, [R1+0x700] ;  /* 0x0007000001ee7983 */ /* 0x000ea20000300800 */
[----:B0-----:R-:W-:-:S04]  /*7b650*/  IADD3 R2, P4, R234, R10, RZ ;  /* 0x0000000aea027210 */ /* 0x001fc80007f9e0ff */
[----:B------:R-:W-:-:S05]  /*7b660*/  LEA.HI.X.SX32 R3, R234, R9, 0x1, P4 ;  /* 0x00000009ea037211 */ /* 0x000fca00020f0eff */
[----:B------:R3:W-:Y:S02]  /*7b670*/  STL.64 [R1+0x958], R2 ;  /* 0x0009580201007387 */ /* 0x0007e40000100a00 */
[----:B---3--:R-:W-:-:S04]  /*7b680*/  IADD3 R2, P4, R220, R10, RZ ;  /* 0x0000000adc027210 */ /* 0x008fc80007f9e0ff */
[----:B------:R-:W-:Y:S02]  /*7b690*/  LEA.HI.X.SX32 R3, R220, R9, 0x1, P4 ;  /* 0x00000009dc037211 */ /* 0x000fe400020f0eff */
[----:B------:R-:W3:Y:S04]  /*7b6a0*/  LDL.LU R220, [R1+0x704] ;  /* 0x0007040001dc7983 */ /* 0x000ee80000300800 */
[----:B------:R0:W-:Y:S04]  /*7b6b0*/  STL.64 [R1+0x950], R2 ;  /* 0x0009500201007387 */ /* 0x0001e80000100a00 */
[----:B------:R-:W3:Y:S04]  /*7b6c0*/  LDL.LU R236, [R1+0x708] ;  /* 0x0007080001ec7983 */ /* 0x000ee80000300800 */
[----:B------:R-:W3:Y:S01]  /*7b6d0*/  LDL.LU R234, [R1+0x70c] ;  /* 0x00070c0001ea7983 */ /* 0x000ee20000300800 */
[----:B0-----:R-:W-:-:S04]  /*7b6e0*/  IADD3 R2, P4, R232, R10, RZ ;  /* 0x0000000ae8027210 */ /* 0x001fc80007f9e0ff */
[----:B------:R-:W-:-:S05]  /*7b6f0*/  LEA.HI.X.SX32 R3, R232, R9, 0x1, P4 ;  /* 0x00000009e8037211 */ /* 0x000fca00020f0eff */
[----:B------:R4:W-:Y:S01]  /*7b700*/  STL.64 [R1+0x948], R2 ;  /* 0x0009480201007387 */ /* 0x0009e20000100a00 */
[----:B------:R-:W-:-:S04]  /*7b710*/  IADD3 R160, P4, R218, R10, RZ ;  /* 0x0000000adaa07210 */ /* 0x000fc80007f9e0ff */
[----:B------:R-:W-:Y:S02]  /*7b720*/  LEA.HI.X.SX32 R161, R218, R9, 0x1, P4 ;  /* 0x00000009daa17211 */ /* 0x000fe400020f0eff */
[----:B------:R-:W3:Y:S04]  /*7b730*/  LDL.LU R218, [R1+0x710] ;  /* 0x0007100001da7983 */ /* 0x000ee80000300800 */
[----:B------:R-:W-:Y:S01]  /*7b740*/  STL.64 [R1+0x1f30], R160 ;  /* 0x001f30a001007387 */ /* 0x000fe20000100a00 */
[----:B----4-:R-:W-:-:S04]  /*7b750*/  IADD3 R2, P4, R216, R10, RZ ;  /* 0x0000000ad8027210 */ /* 0x010fc80007f9e0ff */
[----:B------:R-:W-:Y:S02]  /*7b760*/  LEA.HI.X.SX32 R3, R216, R9, 0x1, P4 ;  /* 0x00000009d8037211 */ /* 0x000fe400020f0eff */
[----:B------:R-:W4:Y:S04]  /*7b770*/  LDL.LU R216, [R1+0x714] ;  /* 0x0007140001d87983 */ /* 0x000f280000300800 */
[----:B------:R2:W-:Y:S04]  /*7b780*/  STL.64 [R1+0x938], R2 ;  /* 0x0009380201007387 */ /* 0x0005e80000100a00 */
[----:B------:R-:W4:Y:S01]  /*7b790*/  LDL.LU R232, [R1+0x718] ;  /* 0x0007180001e87983 */ /* 0x000f220000300800 */
[----:B------:R-:W-:-:S04]  /*7b7a0*/  IADD3 R162, P4, R230, R10, RZ ;  /* 0x0000000ae6a27210 */ /* 0x000fc80007f9e0ff */
[----:B------:R-:W-:Y:S02]  /*7b7b0*/  LEA.HI.X.SX32 R163, R230, R9, 0x1, P4 ;  /* 0x00000009e6a37211 */ /* 0x000fe400020f0eff */
[----:B------:R-:W4:Y:S04]  /*7b7c0*/  LDL.LU R230, [R1+0x71c] ;  /* 0x00071c0001e67983 */ /* 0x000f280000300800 */
[----:B------:R-:W-:Y:S01]  /*7b7d0*/  STL.64 [R1+0x1f38], R162 ;  /* 0x001f38a201007387 */ /* 0x000fe20000100a00 */
        /* <DEDUP_REMOVED lines=19> */
[----:B---3--:R-:W-:-:S04]  /*7b910*/  IADD3 R2, P4, R220, R10, RZ ;  /* 0x0000000adc027210 */ /* 0x008fc80007f9e0ff */
[----:B------:R-:W-:Y:S02]  /*7b920*/  LEA.HI.X.SX32 R3, R220, R9, 0x1, P4 ;  /* 0x00000009dc037211 */ /* 0x000fe400020f0eff */
[----:B------:R-:W3:Y:S04]  /*7b930*/  LDL.LU R220, [R1+0x730] ;  /* 0x0007300001dc7983 */ /* 0x000ee80000300800 */
[----:B------:R0:W-:Y:S02]  /*7b940*/  STL.64 [R1+0x900], R2 ;  /* 0x0009000201007387 */ /* 0x0001e40000100a00 */
[----:B0-----:R-:W-:-:S04]  /*7b950*/  IADD3 R2, P4, R236, R10, RZ ;  /* 0x0000000aec027210 */ /* 0x001fc80007f9e0ff */
[----:B------:R-:W-:-:S05]  /*7b960*/  LEA.HI.X.SX32 R3, R236, R9, 0x1, P4 ;  /* 0x00000009ec037211 */ /* 0x000fca00020f0eff */
        /* <DEDUP_REMOVED lines=15> */
[----:B------:R-:W4:Y:S04]  /*7ba60*/  LDL.LU R232, [R1+0x740] ;  /* 0x0007400001e87983 */ /* 0x000f280000300800 */
[----:B------:R0:W-:Y:S02]  /*7ba70*/  STL.64 [R1+0x8d8], R2 ;  /* 0x0008d80201007387 */ /* 0x0001e40000100a00 */
[----:B0-----:R-:W-:-:S04]  /*7ba80*/  IADD3 R2, P4, R230, R10, RZ ;  /* 0x0000000ae6027210 */ /* 0x001fc80007f9e0ff */
[----:B------:R-:W-:Y:S02]  /*7ba90*/  LEA.HI.X.SX32 R3, R230, R9, 0x1, P4 ;  /* 0x00000009e6037211 */ /* 0x000fe400020f0eff */
[----:B------:R-:W4:Y:S04]  /*7baa0*/  LDL.LU R230, [R1+0x744] ;  /* 0x0007440001e67983 */ /* 0x000f280000300800 */
[----:B------:R2:W-:Y:S02]  /*7bab0*/  STL.64 [R1+0x8d0], R2 ;  /* 0x0008d00201007387 */ /* 0x0005e40000100a00 */
[----:B--2---:R-:W-:-:S04]  /*7bac0*/  IADD3 R2, P4, R228, R10, RZ ;  /* 0x0000000ae4027210 */ /* 0x004fc80007f9e0ff */
[----:B------:R-:W-:Y:S02]  /*7bad0*/  LEA.HI.X.SX32 R3, R228, R9, 0x1, P4 ;  /* 0x00000009e4037211 */ /* 0x000fe400020f0eff */
[----:B------:R-:W2:Y:S04]  /*7bae0*/  LDL.LU R228, [R1+0x748] ;  /* 0x0007480001e47983 */ /* 0x000ea80000300800 */
[----:B------:R0:W-:Y:S04]  /*7baf0*/  STL.64 [R1+0x8c8], R2 ;  /* 0x0008c80201007387 */ /* 0x0001e80000100a00 */
[----:B------:R-:W2:Y:S01]  /*7bb00*/  LDL.LU R236, [R1+0x74c] ;  /* 0x00074c0001ec7983 */ /* 0x000ea20000300800 */
[----:B0-----:R-:W-:-:S04]  /*7bb10*/  IADD3 R2, P4, R226, R10, RZ ;  /* 0x0000000ae2027210 */ /* 0x001fc80007f9e0ff */
[----:B------:R-:W-:-:S05]  /*7bb20*/  LEA.HI.X.SX32 R3, R226, R9, 0x1, P4 ;  /* 0x00000009e2037211 */ /* 0x000fca00020f0eff */
[----:B------:R0:W-:Y:S04]  /*7bb30*/  STL.64 [R1+0x8c0], R2 ;  /* 0x0008c00201007387 */ /* 0x0001e80000100a00 */
[----:B------:R-:W2:Y:S01]  /*7bb40*/  LDL.LU R226, [R1+0x750] ;  /* 0x0007500001e27983 */ /* 0x000ea20000300800 */
[----:B0-----:R-:W-:-:S04]  /*7bb50*/  IADD3 R2, P4, R224, R10, RZ ;  /* 0x0000000ae0027210 */ /* 0x001fc80007f9e0ff */
[----:B------:R-:W-:-:S05]  /*7bb60*/  LEA.HI.X.SX32 R3, R224, R9, 0x1, P4 ;  /* 0x00000009e0037211 */ /* 0x000fca00020f0eff */
[----:B------:R0:W-:Y:S04]  /*7bb70*/  STL.64 [R1+0x8b8], R2 ;  /* 0x0008b80201007387 */ /* 0x0001e80000100a00 */
[----:B------:R-:W2:Y:S01]  /*7bb80*/  LDL.LU R224, [R1+0x754] ;  /* 0x0007540001e07983 */ /* 0x000ea20000300800 */
[----:B------:R-:W-:-:S04]  /*7bb90*/  IADD3 R156, P4, R222, R10, RZ ;  /* 0x0000000ade9c7210 */ /* 0x000fc80007f9e0ff */
[----:B------:R-:W-:-:S05]  /*7bba0*/  LEA.HI.X.SX32 R157, R222, R9, 0x1, P4 ;  /* 0x00000009de9d7211 */ /* 0x000fca00020f0eff */
[----:B------:R-:W-:Y:S04]  /*7bbb0*/  STL.64 [R1+0x1f40], R156 ;  /* 0x001f409c01007387 */ /* 0x000fe80000100a00 */
[----:B------:R-:W2:Y:S01]  /*7bbc0*/  LDL.LU R222, [R1+0x758] ;  /* 0x0007580001de7983 */ /* 0x000ea20000300800 */
[----:B---3--:R-:W-:-:S04]  /*7bbd0*/  IADD3 R158, P4, R220, R10, RZ ;  /* 0x0000000adc9e7210 */ /* 0x008fc80007f9e0ff */
[----:B------:R-:W-:Y:S02]  /*7bbe0*/  LEA.HI.X.SX32 R159, R220, R9, 0x1, P4 ;  /* 0x00000009dc9f7211 */ /* 0x000fe400020f0eff */
[----:B------:R-:W3:Y:S04]  /*7bbf0*/  LDL.LU R220, [R1+0x75c] ;  /* 0x00075c0001dc7983 */ /* 0x000ee80000300800 */
[----:B------:R-:W-:Y:S01]  /*7bc00*/  STL.64 [R1+0x1f68], R158 ;  /* 0x001f689e01007387 */ /* 0x000fe20000100a00 */
        /* <DEDUP_REMOVED lines=11> */
[----:B------:R0:W-:Y:S01]  /*7bcc0*/  STL.64 [R1+0x1f70], R2 ;  /* 0x001f700201007387 */ /* 0x0001e20000100a00 */
[----:B------:R-:W-:-:S04]  /*7bcd0*/  IADD3 R62, P4, R232, R10, RZ ;  /* 0x0000000ae83e7210 */ /* 0x000fc80007f9e0ff */
[----:B------:R-:W-:Y:S02]  /*7bce0*/  LEA.HI.X.SX32 R63, R232, R9, 0x1, P4 ;  /* 0x00000009e83f7211 */ /* 0x000fe400020f0eff */
[----:B------:R-:W4:Y:S04]  /*7bcf0*/  LDL.LU R232, [R1+0x76c] ;  /* 0x00076c0001e87983 */ /* 0x000f280000300800 */
[----:B------:R-:W-:Y:S01]  /*7bd00*/  STL.64 [R1+0x888], R62 ;  /* 0x0008883e01007387 */ /* 0x000fe20000100a00 */
[----:B0-----:R-:W-:-:S04]  /*7bd10*/  IADD3 R2, P4, R230, R10, RZ ;  /* 0x0000000ae6027210 */ /* 0x001fc80007f9e0ff */
[----:B------:R-:W-:Y:S02]  /*7bd20*/  LEA.HI.X.SX32 R3, R230, R9, 0x1, P4 ;  /* 0x00000009e6037211 */ /* 0x000fe400020f0eff */
[----:B------:R-:W4:Y:S04]  /*7bd30*/  LDL.LU R230, [R1+0x770] ;  /* 0x0007700001e67983 */ /* 0x000f280000300800 */
        /* <DEDUP_REMOVED lines=42> */
[----:B------:R-:W-:Y:S02]  /*7bfe0*/  LEA.HI.X.SX32 R3, R230, R9, 0x1, P4 ;  /* 0x00000009e6037211 */ /* 0x000fe400020f0eff */
[----:B------:R-:W4:Y:S04]  /*7bff0*/  LDL.LU R230, [R1+0x79c] ;  /* 0x00079c0001e67983 */ /* 0x000f280000300800 */
[----:B------:R0:W-:Y:S01]  /*7c000*/  STL.64 [R1+0x828], R2 ;  /* 0x0008280201007387 */ /* 0x0001e20000100a00 */
[----:B--2---:R-:W-:-:S04]  /*7c010*/  IADD3 R154, P4, R228, R10, RZ ;  /* 0x0000000ae49a7210 */ /* 0x004fc80007f9e0ff */
[----:B------:R-:W-:Y:S02]  /*7c020*/  LEA.HI.X.SX32 R155, R228, R9, 0x1, P4 ;  /* 0x00000009e49b7211 */ /* 0x000fe400020f0eff */
[----:B------:R-:W2:Y:S01]  /*7c030*/  LDL.LU R228, [R1+0x7a0] ;  /* 0x0007a00001e47983 */ /* 0x000ea20000300800 */
        /* <DEDUP_REMOVED lines=47> */
[----:B------:R0:W-:Y:S01]  /*7c330*/  STL.64 [R1+0x7c0], R2 ;  /* 0x0007c00201007387 */ /* 0x0001e20000100a00 */
[----:B------:R-:W-:-:S04]  /*7c340*/  IADD3 R148, P4, R226, R10, RZ ;  /* 0x0000000ae2947210 */ /* 0x000fc80007f9e0ff */
        /* <DEDUP_REMOVED lines=9> */
[----:B------:R0:W-:Y:S01]  /*7c3e0*/  STL.64 [R1+0x7a8], R2 ;  /* 0x0007a80201007387 */ /* 0x0001e20000100a00 */
[----:B---3--:R-:W-:-:S04]  /*7c3f0*/  IADD3 R150, P4, R220, R10, RZ ;  /* 0x0000000adc967210 */ /* 0x008fc80007f9e0ff */
[----:B------:R-:W-:Y:S02]  /*7c400*/  LEA.HI.X.SX32 R151, R220, R9, 0x1, P4 ;  /* 0x00000009dc977211 */ /* 0x000fe400020f0eff */
[----:B------:R-:W3:Y:S01]  /*7c410*/  LDL.LU R220, [R1+0xb28] ;  /* 0x000b280001dc7983 */ /* 0x000ee20000300800 */
        /* <DEDUP_REMOVED lines=54> */
[----:B------:R-:W4:Y:S01]  /*7c780*/  LDL.LU R216, [R1+0xb68] ;  /* 0x000b680001d87983 */ /* 0x000f220000300800 */
        /* <DEDUP_REMOVED lines=45> */
[----:B------:R-:W4:Y:S01]  /*7ca60*/  LDL.LU R232, [R1+0xba0] ;  /* 0x000ba00001e87983 */ /* 0x000f220000300800 */
        /* <DEDUP_REMOVED lines=73> */
[----:B------:R4:W-:Y:S01]  /*7cf00*/  STL.64 [R1+0x638], R2 ;  /* 0x0006380201007387 */ /* 0x0009e20000100a00 */
[----:B------:R-:W-:-:S04]  /*7cf10*/  IADD3 R138, P4, R218, R10, RZ ;  /* 0x0000000ada8a7210 */ /* 0x000fc80007f9e0ff */
[----:B------:R-:W-:Y:S02]  /*7cf20*/  LEA.HI.X.SX32 R139, R218, R9, 0x1, P4 ;  /* 0x00000009da8b7211 */ /* 0x000fe400020f0eff */
[----:B------:R-:W3:Y:S01]  /*7cf30*/  LDL.LU R218, [R1+0xbf8] ;  /* 0x000bf80001da7983 */ /* 0x000ee20000300800 */
        /* <DEDUP_REMOVED lines=51> */
[----:B------:R2:W-:Y:S01]  /*7d270*/  STL.64 [R1+0x5c8], R2 ;  /* 0x0005c80201007387 */ /* 0x0005e20000100a00 */
[----:B------:R-:W-:-:S04]  /*7d280*/  IADD3 R132, P4, R230, R10, RZ ;  /* 0x0000000ae6847210 */ /* 0x000fc80007f9e0ff */
[----:B------:R-:W-:Y:S02]  /*7d290*/  LEA.HI.X.SX32 R133, R230, R9, 0x1, P4 ;  /* 0x00000009e6857211 */ /* 0x000fe400020f0eff */
[----:B------:R-:W4:Y:S01]  /*7d2a0*/  LDL.LU R230, [R1+0xcf8] ;  /* 0x000cf80001e67983 */ /* 0x000f220000300800 */
        /* <DEDUP_REMOVED lines=235> */
[----:B------:R0:W-:Y:S01]  /*7e160*/  STL.64 [R1+0x3d8], R2 ;  /* 0x0003d80201007387 */ /* 0x0001e20000100a00 */
[----:B------:R-:W-:-:S04]  /*7e170*/  IADD3 R116, P4, R234, R10, RZ ;  /* 0x0000000aea747210 */ /* 0x000fc80007f9e0ff */
[----:B------:R-:W-:Y:S02]  /*7e180*/  LEA.HI.X.SX32 R117, R234, R9, 0x1, P4 ;  /* 0x00000009ea757211 */ /* 0x000fe400020f0eff */
[----:B------:R-:W3:Y:S01]  /*7e190*/  LDL.LU R234, [R1+0xf9c] ;  /* 0x000f9c0001ea7983 */ /* 0x000ee20000300800 */
        /* <DEDUP_REMOVED lines=19> */
[----:B------:R0:W-:Y:S01]  /*7e2d0*/  STL.64 [R1+0x3a8], R2 ;  /* 0x0003a80201007387 */ /* 0x0001e20000100a00 */
[----:B------:R-:W-:-:S04]  /*7e2e0*/  IADD3 R246, P4, R236, R10, RZ ;  /* 0x0000000aecf67210 */ /* 0x000fc80007f9e0ff */
[----:B------:R-:W-:Y:S02]  /*7e2f0*/  LEA.HI.X.SX32 R247, R236, R9, 0x1, P4 ;  /* 0x00000009ecf77211 */ /* 0x000fe400020f0eff */
[----:B------:R-:W2:Y:S01]  /*7e300*/  LDL.LU R236, [R1+0xfcc] ;  /* 0x000fcc0001ec7983 */ /* 0x000ea20000300800 */
        /* <DEDUP_REMOVED lines=549> */
[----:B------:R-:W-:-:S04]  /*80560*/  IADD3 R82, P4, R236, R10, RZ ;  /* 0x0000000aec527210 */ /* 0x000fc80007f9e0ff */
[----:B------:R-:W-:Y:S02]  /*80570*/  LEA.HI.X.SX32 R83, R236, R9, 0x1, P4 ;  /* 0x00000009ec537211 */ /* 0x000fe400020f0eff */
        /* <DEDUP_REMOVED lines=50> */
[----:B------:R-:W2:Y:S01]  /*808a0*/  LDL.LU R224, [R1+0xe2c] ;  /* 0x000e2c0001e07983 */ /* 0x000ea20000300800 */
[----:B------:R-:W-:-:S03]  /*808b0*/  IADD3 R76, P4, R236, R10, RZ ;  /* 0x0000000aec4c7210 */ /* 0x000fc60007f9e0ff */
[----:B------:R0:W-:Y:S01]  /*808c0*/  STL.64 [R1+0xde0], R2 ;  /* 0x000de00201007387 */ /* 0x0001e20000100a00 */
[----:B------:R-:W-:Y:S02]  /*808d0*/  LEA.HI.X.SX32 R77, R236, R9, 0x1, P4 ;  /* 0x00000009ec4d7211 */ /* 0x000fe400020f0eff */
        /* <DEDUP_REMOVED lines=20> */
[----:B------:R-:W-:-:S05]  /*80a20*/  LEA.HI.X.SX32 R3, R232, R9, 0x1, P4 ;  /* 0x00000009e8037211 */ /* 0x000fca00020f0eff */
[----:B------:R0:W-:Y:S04]  /*80a30*/  STL.64 [R1+0xdc8], R2 ;  /* 0x000dc80201007387 */ /* 0x0001e80000100a00 */
[----:B------:R-:W4:Y:S04]  /*80a40*/  LDL.LU R75, [R1+0xe44] ;  /* 0x000e4400014b7983 */ /* 0x000f280000300800 */
[----:B------:R-:W4:Y:S01]  /*80a50*/  LDL.LU R242, [R1+0xe48] ;  /* 0x000e480001f27983 */ /* 0x000f220000300800 */
[----:B0-----:R-:W-:-:S04]  /*80a60*/  IADD3 R2, P4, R230, R10, RZ ;  /* 0x0000000ae6027210 */ /* 0x001fc80007f9e0ff */
[----:B------:R-:W-:-:S05]  /*80a70*/  LEA.HI.X.SX32 R3, R230, R9, 0x1, P4 ;  /* 0x00000009e6037211 */ /* 0x000fca00020f0eff */
[----:B------:R2:W-:Y:S04]  /*80a80*/  STL.64 [R1+0xd60], R2 ;  /* 0x000d600201007387 */ /* 0x0005e80000100a00 */
[----:B------:R-:W4:Y:S04]  /*80a90*/  LDL.LU R240, [R1+0xe4c] ;  /* 0x000e4c0001f07983 */ /* 0x000f280000300800 */
[----:B------:R-:W4:Y:S01]  /*80aa0*/  LDL.LU R238, [R1+0xe50] ;  /* 0x000e500001ee7983 */ /* 0x000f220000300800 */
[----:B--2---:R-:W-:-:S04]  /*80ab0*/  IADD3 R2, P4, R228, R10, RZ ;  /* 0x0000000ae4027210 */ /* 0x004fc80007f9e0ff */
[----:B------:R-:W-:-:S05]  /*80ac0*/  LEA.HI.X.SX32 R3, R228, R9, 0x1, P4 ;  /* 0x00000009e4037211 */ /* 0x000fca00020f0eff */
[----:B------:R0:W-:Y:S04]  /*80ad0*/  STL.64 [R1+0xd38], R2 ;  /* 0x000d380201007387 */ /* 0x0001e80000100a00 */
[----:B------:R-:W2:Y:S04]  /*80ae0*/  LDL.LU R236, [R1+0xe54] ;  /* 0x000e540001ec7983 */ /* 0x000ea80000300800 */
[----:B------:R-:W2:Y:S01]  /*80af0*/  LDL.LU R234, [R1+0xe58] ;  /* 0x000e580001ea7983 */ /* 0x000ea20000300800 */
[----:B0-----:R-:W-:-:S04]  /*80b00*/  IADD3 R2, P4, R226, R10, RZ ;  /* 0x0000000ae2027210 */ /* 0x001fc80007f9e0ff */
        /* <DEDUP_REMOVED lines=14> */
[----:B---3--:R-:W-:-:S04]  /*80bf0*/  IADD3 R2, P4, R220, R10, RZ ;  /* 0x0000000adc027210 */ /* 0x008fc80007f9e0ff */
[----:B------:R-:W-:-:S05]  /*80c00*/  LEA.HI.X.SX32 R3, R220, R9, 0x1, P4 ;  /* 0x00000009dc037211 */ /* 0x000fca00020f0eff */
[----:B------:R0:W-:Y:S04]  /*80c10*/  STL.64 [R1+0xc28], R2 ;  /* 0x000c280201007387 */ /* 0x0001e80000100a00 */
        /* <DEDUP_REMOVED lines=11> */
[----:B------:R-:W-:-:S03]  /*80cd0*/  IADD3 R72, P4, R75, R10, RZ ;  /* 0x0000000a4b487210 */ /* 0x000fc60007f9e0ff */
[----:B------:R0:W-:Y:S01]  /*80ce0*/  STL.64 [R1+0xb80], R2 ;  /* 0x000b800201007387 */ /* 0x0001e20000100a00 */
[----:B------:R-:W-:Y:S02]  /*80cf0*/  LEA.HI.X.SX32 R73, R75, R9, 0x1, P4 ;  /* 0x000000094b497211 */ /* 0x000fe400020f0eff */
[----:B0-----:R-:W-:-:S04]  /*80d00*/  IADD3 R2, P4, R242, R10, RZ ;  /* 0x0000000af2027210 */ /* 0x001fc80007f9e0ff */
[----:B------:R-:W-:-:S05]  /*80d10*/  LEA.HI.X.SX32 R3, R242, R9, 0x1, P4 ;  /* 0x00000009f2037211 */ /* 0x000fca00020f0eff */
[----:B------:R0:W-:Y:S02]  /*80d20*/  STL.64 [R1+0xb00], R2 ;  /* 0x000b000201007387 */ /* 0x0001e40000100a00 */
[----:B0-----:R-:W-:-:S04]  /*80d30*/  IADD3 R2, P4, R240, R10, RZ ;  /* 0x0000000af0027210 */ /* 0x001fc80007f9e0ff */
[----:B------:R-:W-:Y:S02]  /*80d40*/  LEA.HI.X.SX32 R3, R240, R9, 0x1, P4 ;  /* 0x00000009f0037211 */ /* 0x000fe400020f0eff */
[----:B------:R-:W-:-:S03]  /*80d50*/  IADD3 R74, P4, R238, R10, RZ ;  /* 0x0000000aee4a7210 */ /* 0x000fc60007f9e0ff */
[----:B------:R2:W-:Y:S01]  /*80d60*/  STL.64 [R1+0x148], R2 ;  /* 0x0001480201007387 */ /* 0x0005e20000100a00 */
[----:B------:R-:W-:Y:S02]  /*80d70*/  LEA.HI.X.SX32 R75, R238, R9, 0x1, P4 ;  /* 0x00000009ee4b7211 */ /* 0x000fe400020f0eff */
[----:B--2---:R-:W-:-:S04]  /*80d80*/  IADD3 R2, P4, R236, R10, RZ ;  /* 0x0000000aec027210 */ /* 0x004fc80007f9e0ff */
[----:B------:R-:W-:-:S05]  /*80d90*/  LEA.HI.X.SX32 R3, R236, R9, 0x1, P4 ;  /* 0x00000009ec037211 */ /* 0x000fca00020f0eff */
[----:B------:R0:W-:Y:S02]  /*80da0*/  STL.64 [R1+0x138], R2 ;  /* 0x0001380201007387 */ /* 0x0001e40000100a00 */
[----:B0-----:R-:W-:-:S04]  /*80db0*/  IADD3 R2, P4, R234, R10, RZ ;  /* 0x0000000aea027210 */ /* 0x001fc80007f9e0ff */
        /* <DEDUP_REMOVED lines=20> */
[----:B---3--:R-:W-:-:S04]  /*80f00*/  IADD3 R2, P4, R220, R10, RZ ;  /* 0x0000000adc027210 */ /* 0x008fc80007f9e0ff */
[----:B------:R-:W-:-:S05]  /*80f10*/  LEA.HI.X.SX32 R3, R220, R9, 0x1, P4 ;  /* 0x00000009dc037211 */ /* 0x000fca00020f0eff */
[----:B------:R0:W-:Y:S02]  /*80f20*/  STL.64 [R1+0xf8], R2 ;  /* 0x0000f80201007387 */ /* 0x0001e40000100a00 */
[----:B0-----:R-:W-:-:S04]  /*80f30*/  IADD3 R2, P4, R218, R10, RZ ;  /* 0x0000000ada027210 */ /* 0x001fc80007f9e0ff */
[----:B------:R-:W-:-:S05]  /*80f40*/  LEA.HI.X.SX32 R3, R218, R9, 0x1, P4 ;  /* 0x00000009da037211 */ /* 0x000fca00020f0eff */
[----:B------:R4:W-:Y:S02]  /*80f50*/  STL.64 [R1+0xf0], R2 ;  /* 0x0000f00201007387 */ /* 0x0009e40000100a00 */
[----:B----4-:R-:W-:-:S04]  /*80f60*/  IADD3 R2, P4, R216, R10, RZ ;  /* 0x0000000ad8027210 */ /* 0x010fc80007f9e0ff */
[----:B------:R-:W-:-:S05]  /*80f70*/  LEA.HI.X.SX32 R3, R216, R9, 0x1, P4 ;  /* 0x00000009d8037211 */ /* 0x000fca00020f0eff */
[----:B------:R0:W-:Y:S02]  /*80f80*/  STL.64 [R1+0xe8], R2 ;  /* 0x0000e80201007387 */ /* 0x0001e40000100a00 */
        /* <DEDUP_REMOVED lines=70> */
[----:B------:R0:W-:Y:S01]  /*813f0*/  STL.64 [R1+0x20], R2 ;  /* 0x0000200201007387 */ /* 0x0001e20000100a00 */
[----:B------:R-:W-:Y:S01]  /*81400*/  IMAD.MOV.U32 R164, RZ, RZ, R56 ;  /* 0x000000ffffa47224 */ /* 0x000fe200078e0038 */
[CC--:B------:R-:W-:Y:S02]  /*81410*/  IADD3 R56, P4, R45.reuse, R10.reuse, RZ ;  /* 0x0000000a2d387210 */ /* 0x0c0fe40007f9e0ff */
[----:B0-----:R-:W2:Y:S01]  /*81420*/  LDL.LU R3, [R1+0xf4c] ;  /* 0x000f4c0001037983 */ /* 0x001ea20000300800 */
[----:B------:R-:W-:Y:S01]  /*81430*/  IMAD.MOV.U32 R165, RZ, RZ, R57 ;  /* 0x000000ffffa57224 */ /* 0x000fe200078e0039 */
[-C--:B------:R-:W-:Y:S01]  /*81440*/  LEA.HI.X.SX32 R57, R45, R9.reuse, 0x1, P4 ;  /* 0x000000092d397211 */ /* 0x080fe200020f0eff */
[----:B------:R-:W-:Y:S01]  /*81450*/  IMAD.MOV.U32 R170, RZ, RZ, R58 ;  /* 0x000000ffffaa7224 */ /* 0x000fe200078e003a */
[C---:B------:R-:W-:Y:S01]  /*81460*/  IADD3 R58, P4, R46.reuse, R10, RZ ;  /* 0x0000000a2e3a7210 */ /* 0x040fe20007f9e0ff */
[----:B------:R-:W-:Y:S02]  /*81470*/  IMAD.MOV.U32 R171, RZ, RZ, R59 ;  /* 0x000000ffffab7224 */ /* 0x000fe400078e003b */
[----:B------:R-:W-:Y:S01]  /*81480*/  IMAD.MOV.U32 R168, RZ, RZ, R60 ;  /* 0x000000ffffa87224 */ /* 0x000fe200078e003c */
[----:B------:R-:W-:-:S02]  /*81490*/  LEA.HI.X.SX32 R59, R46, R9, 0x1, P4 ;  /* 0x000000092e3b7211 */ /* 0x000fc400020f0eff */
[----:B------:R-:W-:Y:S01]  /*814a0*/  IADD3 R60, P4, R48, R10, RZ ;  /* 0x0000000a303c7210 */ /* 0x000fe20007f9e0ff */
[----:B------:R-:W-:-:S03]  /*814b0*/  IMAD.MOV.U32 R169, RZ, RZ, R61 ;  /* 0x000000ffffa97224 */ /* 0x000fc600078e003d */
[----:B------:R-:W-:Y:S02]  /*814c0*/  LEA.HI.X.SX32 R61, R48, R9, 0x1, P4 ;  /* 0x00000009303d7211 */ /* 0x000fe400020f0eff */
[----:B------:R-:W-:Y:S01]  /*814d0*/  IADD3 R62, P4, R49, R10, RZ ;  /* 0x0000000a313e7210 */ /* 0x000fe20007f9e0ff */
[----:B------:R-:W-:-:S03]  /*814e0*/  IMAD.MOV.U32 R160, RZ, RZ, R12 ;  /* 0x000000ffffa07224 */ /* 0x000fc600078e000c */
[-C--:B------:R-:W-:Y:S02]  /*814f0*/  LEA.HI.X.SX32 R63, R49, R9.reuse, 0x1, P4 ;  /* 0x00000009313f7211 */ /* 0x080fe400020f0eff */
[CC--:B------:R-:W-:Y:S01]  /*81500*/  IADD3 R12, P4, R50.reuse, R10.reuse, RZ ;  /* 0x0000000a320c7210 */ /* 0x0c0fe20007f9e0ff */
[----:B------:R-:W-:Y:S02]  /*81510*/  IMAD.MOV.U32 R161, RZ, RZ, R13 ;  /* 0x000000ffffa17224 */ /* 0x000fe400078e000d */
[----:B------:R-:W-:Y:S01]  /*81520*/  IMAD.MOV.U32 R162, RZ, RZ, R14 ;  /* 0x000000ffffa27224 */ /* 0x000fe200078e000e */
[-C--:B------:R-:W-:Y:S02]  /*81530*/  LEA.HI.X.SX32 R13, R50, R9.reuse, 0x1, P4 ;  /* 0x00000009320d7211 */ /* 0x080fe400020f0eff */
        /* <DEDUP_REMOVED lines=13> */
[----:B------:R-:W-:Y:S02]  /*81610*/  LEA.HI.X.SX32 R21, R53, R9, 0x1, P4 ;  /* 0x0000000935157211 */ /* 0x000fe400020f0eff */
[----:B------:R-:W-:Y:S01]  /*81620*/  IADD3 R22, P4, R54, R10, RZ ;  /* 0x0000000a36167210 */ /* 0x000fe20007f9e0ff */
[----:B------:R-:W-:-:S03]  /*81630*/  IMAD.MOV.U32 R159, RZ, RZ, R23 ;  /* 0x000000ffff9f7224 */ /* 0x000fc600078e0017 */
[----:B------:R-:W-:Y:S02]  /*81640*/  LEA.HI.X.SX32 R23, R54, R9, 0x1, P4 ;  /* 0x0000000936177211 */ /* 0x000fe400020f0eff */
[----:B------:R-:W-:-:S04]  /*81650*/  IADD3 R24, P4, R181, R10, RZ ;  /* 0x0000000ab5187210 */ /* 0x000fc80007f9e0ff */
        /* <DEDUP_REMOVED lines=95> */
[----:B--2---:R-:W-:-:S04]  /*81c50*/  IADD3 R10, P4, R3, R10, RZ ;  /* 0x0000000a030a7210 */ /* 0x004fc80007f9e0ff */
[----:B------:R-:W-:Y:S02]  /*81c60*/  LEA.HI.X.SX32 R11, R3, R9, 0x1, P4 ;  /* 0x00000009030b7211 */ /* 0x000fe400020f0eff */
[C---:B------:R-:W-:Y:S02]  /*81c70*/  LOP3.LUT P4, RZ, R6.reuse, 0x2000, RZ, 0xc0, !PT ;  /* 0x0000200006ff7812 */ /* 0x040fe4000788c0ff */
[C---:B------:R-:W-:Y:S02]  /*81c80*/  LOP3.LUT P5, RZ, R6.reuse, 0x4000, RZ, 0xc0, !PT ;  /* 0x0000400006ff7812 */ /* 0x040fe400078ac0ff */
[----:B------:R-:W-:Y:S02]  /*81c90*/  PRMT R2, R179, 0x7770, RZ ;  /* 0x00007770b3027816 */ /* 0x000fe400000000ff */
[C---:B------:R-:W-:Y:S02]  /*81ca0*/  LOP3.LUT P6, RZ, R6.reuse, 0x8000, RZ, 0xc0, !PT ;  /* 0x0000800006ff7812 */ /* 0x040fe400078cc0ff */
[----:B------:R-:W-:-:S05]  /*81cb0*/  LOP3.LUT P0, RZ, R6, 0x10000, RZ, 0xc0, !PT ;  /* 0x0001000006ff7812 */ /* 0x000fca000780c0ff */
[----:B------:R0:W-:Y:S01]  /*81cc0*/  @P4 STG.E.U8 desc[UR6][R158.64], R2 ;  /* 0x000000029e004986 */ /* 0x0001e2000c101106 */
[----:B------:R-:W-:Y:S02]  /*81cd0*/  LOP3.LUT P1, RZ, R6, 0x20000, RZ, 0xc0, !PT ;  /* 0x0002000006ff7812 */ /* 0x000fe4000782c0ff */
[----:B0-----:R-:W-:-:S05]  /*81ce0*/  PRMT R2, R179, 0x7771, RZ ;  /* 0x00007771b3027816 */ /* 0x001fca00000000ff */
[----:B------:R0:W-:Y:S01]  /*81cf0*/  @P5 STG.E.U8 desc[UR6][R156.64], R2 ;  /* 0x000000029c005986 */ /* 0x0001e2000c101106 */
[----:B------:R-:W-:Y:S02]  /*81d00*/  LOP3.LUT P2, RZ, R6, 0x40000, RZ, 0xc0, !PT ;  /* 0x0004000006ff7812 */ /* 0x000fe4000784c0ff */
[----:B0-----:R-:W-:-:S05]  /*81d10*/  PRMT R2, R176, 0x7772, RZ ;  /* 0x00007772b0027816 */ /* 0x001fca00000000ff */
[----:B------:R0:W-:Y:S01]  /*81d20*/  @P6 STG.E.U8 desc[UR6][R162.64], R2 ;  /* 0x00000002a2006986 */ /* 0x0001e2000c101106 */
[----:B------:R-:W-:Y:S02]  /*81d30*/  LOP3.LUT P3, RZ, R6, 0x80000, RZ, 0xc0, !PT ;  /* 0x0008000006ff7812 */ /* 0x000fe4000786c0ff */
[----:B0-----:R-:W-:-:S05]  /*81d40*/  PRMT R2, R176, 0x7773, RZ ;  /* 0x00007773b0027816 */ /* 0x001fca00000000ff */
[----:B------:R0:W-:Y:S02]  /*81d50*/  @P0 STG.E.U8 desc[UR6][R160.64], R2 ;  /* 0x00000002a0000986 */ /* 0x0001e4000c101106 */
[C---:B0-----:R-:W-:Y:S02]  /*81d60*/  PRMT R2, R177.reuse, 0x7772, RZ ;  /* 0x00007772b1027816 */ /* 0x041fe400000000ff */
[----:B------:R-:W-:-:S03]  /*81d70*/  PRMT R177, R177, 0x7773, RZ ;  /* 0x00007773b1b17816 */ /* 0x000fc600000000ff */
[----:B------:R-:W-:Y:S04]  /*81d80*/  @P1 STG.E.U8 desc[UR6][R166.64], R2 ;  /* 0x00000002a6001986 */ /* 0x000fe8000c101106 */
[----:B------:R0:W-:Y:S02]  /*81d90*/  @P2 STG.E.U8 desc[UR6][R164.64], R177 ;  /* 0x000000b1a4002986 */ /* 0x0001e4000c101106 */
[----:B0-----:R-:W-:-:S05]  /*81da0*/  PRMT R177, R178, 0x7772, RZ ;  /* 0x00007772b2b17816 */ /* 0x001fca00000000ff */
[----:B------:R0:W-:Y:S02]  /*81db0*/  @P3 STG.E.U8 desc[UR6][R170.64], R177 ;  /* 0x000000b1aa003986 */ /* 0x0001e4000c101106 */
[----:B0-----:R-:W-:Y:S02]  /*81dc0*/  IMAD.MOV.U32 R170, RZ, RZ, R168 ;  /* 0x000000ffffaa7224 */ /* 0x001fe400078e00a8 */
[----:B------:R-:W-:Y:S02]  /*81dd0*/  IMAD.MOV.U32 R171, RZ, RZ, R169 ;  /* 0x000000ffffab7224 */ /* 0x000fe400078e00a9 */
[----:B------:R-:W2:Y:S04]  /*81de0*/  LDL.LU.64 R168, [R1+0xab0] ;  /* 0x000ab00001a87983 */ /* 0x000ea80000300a00 */
[----:B------:R-:W3:Y:S04]  /*81df0*/  LDL.LU.64 R162, [R1+0xaa8] ;  /* 0x000aa80001a27983 */ /* 0x000ee80000300a00 */
[----:B------:R-:W4:Y:S04]  /*81e00*/  LDL.LU.64 R160, [R1+0xaa0] ;  /* 0x000aa00001a07983 */ /* 0x000f280000300a00 */
[----:B------:R-:W4:Y:S04]  /*81e10*/  LDL.LU.64 R166, [R1+0xa98] ;  /* 0x000a980001a67983 */ /* 0x000f280000300a00 */
[----:B------:R-:W4:Y:S01]  /*81e20*/  LDL.LU.64 R164, [R1+0xa90] ;  /* 0x000a900001a47983 */ /* 0x000f220000300a00 */
[----:B------:R-:W-:-:S02]  /*81e30*/  LOP3.LUT P4, RZ, R5, 0x1, RZ, 0xc0, !PT ;  /* 0x0000000105ff7812 */ /* 0x000fc4000788c0ff */
[----:B------:R-:W-:Y:S01]  /*81e40*/  LOP3.LUT R9, R9, 0xefffffff, RZ, 0xc0, !PT ;  /* 0xefffffff09097812 */ /* 0x000fe200078ec0ff */
[----:B------:R-:W4:Y:S10]  /*81e50*/  LDL.LU.64 R152, [R1+0xa80] ;  /* 0x000a800001987983 */ /* 0x000f340000300a00 */
[----:B------:R-:W-:-:S02]  /*81e60*/  @P4 LOP3.LUT R9, R9, 0x10000000, RZ, 0xfc, !PT ;  /* 0x1000000009094812 */ /* 0x000fc400078efcff */
[----:B------:R-:W-:Y:S02]  /*81e70*/  LOP3.LUT P4, RZ, R6, 0x80000000, RZ, 0xc0, !PT ;  /* 0x8000000006ff7812 */ /* 0x000fe4000788c0ff */
[----:B------:R-:W-:-:S11]  /*81e80*/  LOP3.LUT R9, R9, 0xdfffffff, RZ, 0xc0, !PT ;  /* 0xdfffffff09097812 */ /* 0x000fd600078ec0ff */
[----:B------:R-:W-:Y:S02]  /*81e90*/  @P4 LOP3.LUT R9, R9, 0x20000000, RZ, 0xfc, !PT ;  /* 0x2000000009094812 */ /* 0x000fe400078efcff */
        /* <DEDUP_REMOVED lines=13> */
[----:B------:R-:W-:Y:S02]  /*81f70*/  LOP3.LUT R176, R176, 0xfffffffb, RZ, 0xc0, !PT ;  /* 0xfffffffbb0b07812 */ /* 0x000fe400078ec0ff */
[C---:B------:R-:W-:Y:S02]  /*81f80*/  LOP3.LUT P0, RZ, R6.reuse, 0x100000, RZ, 0xc0, !PT ;  /* 0x0010000006ff7812 */ /* 0x040fe4000780c0ff */
[----:B------:R-:W-:-:S07]  /*81f90*/  LOP3.LUT P1, RZ, R6, 0x200000, RZ, 0xc0, !PT ;  /* 0x0020000006ff7812 */ /* 0x000fce000782c0ff */
[----:B------:R-:W-:Y:S02]  /*81fa0*/  @P4 LOP3.LUT R176, R176, 0x4, RZ, 0xfc, !PT ;  /* 0x00000004b0b04812 */ /* 0x000fe400078efcff */
[C---:B------:R-:W-:Y:S02]  /*81fb0*/  LOP3.LUT P4, RZ, R6.reuse, 0x2000000, RZ, 0xc0, !PT ;  /* 0x0200000006ff7812 */ /* 0x040fe4000788c0ff */
[C---:B------:R-:W-:Y:S02]  /*81fc0*/  LOP3.LUT P2, RZ, R6.reuse, 0x400000, RZ, 0xc0, !PT ;  /* 0x0040000006ff7812 */ /* 0x040fe4000784c0ff */
[----:B------:R-:W-:Y:S02]  /*81fd0*/  LOP3.LUT P3, RZ, R6, 0x800000, RZ, 0xc0, !PT ;  /* 0x0080000006ff7812 */ /* 0x000fe4000786c0ff */
[----:B------:R-:W-:Y:S02]  /*81fe0*/  LOP3.LUT R176, R176, 0xfffffff7, RZ, 0xc0, !PT ;  /* 0xfffffff7b0b07812 */ /* 0x000fe400078ec0ff */
[----:B------:R-:W-:-:S02]  /*81ff0*/  PRMT R178, R178, 0x7773, RZ ;  /* 0x00007773b2b27816 */ /* 0x000fc400000000ff */
[----:B------:R-:W-:-:S03]  /*82000*/  PRMT R177, R179, 0x7772, RZ ;  /* 0x00007772b3b17816 */ /* 0x000fc600000000ff */
[----:B------:R-:W-:Y:S01]  /*82010*/  @P4 LOP3.LUT R176, R176, 0x8, RZ, 0xfc, !PT ;  /* 0x00000008b0b04812 */ /* 0x000fe200078efcff */
[----:B------:R0:W-:Y:S01]  /*82020*/  @P0 STG.E.U8 desc[UR6][R170.64], R178 ;  /* 0x000000b2aa000986 */ /* 0x0001e2000c101106 */
[----:B------:R-:W-:Y:S02]  /*82030*/  LOP3.LUT P4, RZ, R6, 0x1000000, RZ, 0xc0, !PT ;  /* 0x0100000006ff7812 */ /* 0x000fe4000788c0ff */
[----:B------:R-:W-:Y:S01]  /*82040*/  PRMT R179, R179, 0x7773, RZ ;  /* 0x00007773b3b37816 */ /* 0x000fe200000000ff */
[----:B0-----:R-:W4:Y:S04]  /*82050*/  LDL.LU.64 R170, [R1+0xa78] ;  /* 0x000a780001aa7983 */ /* 0x001f280000300a00 */
[----:B--2---:R0:W-:Y:S04]  /*82060*/  @P1 STG.E.U8 desc[UR6][R168.64], R177 ;  /* 0x000000b1a8001986 */ /* 0x0041e8000c101106 */
[----:B---3--:R1:W-:Y:S01]  /*82070*/  @P2 STG.E.U8 desc[UR6][R162.64], R179 ;  /* 0x000000b3a2002986 */ /* 0x0083e2000c101106 */
[----:B0-----:R-:W-:-:S03]  /*82080*/  PRMT R177, R172, 0x7770, RZ ;  /* 0x00007770acb17816 */ /* 0x001fc600000000ff */
[----:B------:R-:W2:Y:S04]  /*82090*/  LDL.LU.64 R168, [R1+0xa70] ;  /* 0x000a700001a87983 */ /* 0x000ea80000300a00 */
[----:B----4-:R0:W-:Y:S04]  /*820a0*/  @P3 STG.E.U8 desc[UR6][R160.64], R177 ;  /* 0x000000b1a0003986 */ /* 0x0101e8000c101106 */
[----:B-1----:R-:W3:Y:S04]  /*820b0*/  LDL.LU.64 R178, [R1+0xa68] ;  /* 0x000a680001b27983 */ /* 0x002ee80000300a00 */
[----:B------:R-:W4:Y:S01]  /*820c0*/  LDL.LU.64 R2, [R1+0xa60] ;  /* 0x000a600001027983 */ /* 0x000f220000300a00 */
[----:B0-----:R-:W-:-:S03]  /*820d0*/  PRMT R177, R172, 0x7771, RZ ;  /* 0x00007771acb17816 */ /* 0x001fc600000000ff */
[----:B------:R-:W4:Y:S04]  /*820e0*/  LDL.LU.64 R158, [R1+0xa58] ;  /* 0x000a5800019e7983 */ /* 0x000f280000300a00 */
[----:B------:R0:W-:Y:S01]  /*820f0*/  @P4 STG.E.U8 desc[UR6][R166.64], R177 ;  /* 0x000000b1a6004986 */ /* 0x0001e2000c101106 */
[----:B------:R-:W-:-:S03]  /*82100*/  LOP3.LUT P4, RZ, R176, 0x8, RZ, 0xc0, !PT ;  /* 0x00000008b0ff7812 */ /* 0x000fc6000788c0ff */
[----:B------:R-:W4:Y:S04]  /*82110*/  LDL.LU.64 R156, [R1+0xa50] ;  /* 0x000a5000019c7983 */ /* 0x000f280000300a00 */
[----:B------:R-:W4:Y:S01]  /*82120*/  LDL.LU.64 R162, [R1+0xa48] ;  /* 0x000a480001a27983 */ /* 0x000f220000300a00 */
[----:B0-----:R-:W-:-:S03]  /*82130*/  PRMT R177, R173, 0x7770, RZ ;  /* 0x00007770adb17816 */ /* 0x001fc600000000ff */
[----:B------:R-:W4:Y:S04]  /*82140*/  LDL.LU.64 R160, [R1+0xa40] ;  /* 0x000a400001a07983 */ /* 0x000f280000300a00 */
[----:B------:R0:W-:Y:S01]  /*82150*/  @P4 STG.E.U8 desc[UR6][R164.64], R177 ;  /* 0x000000b1a4004986 */ /* 0x0001e2000c101106 */
[----:B------:R-:W-:-:S03]  /*82160*/  LOP3.LUT P4, RZ, R176, 0x4, RZ, 0xc0, !PT ;  /* 0x00000004b0ff7812 */ /* 0x000fc6000788c0ff */
[----:B------:R-:W4:Y:S01]  /*82170*/  LDL.LU.64 R166, [R1+0xa38] ;  /* 0x000a380001a67983 */ /* 0x000f220000300a00 */
[----:B0-----:R-:W-:-:S03]  /*82180*/  PRMT R177, R173, 0x7771, RZ ;  /* 0x00007771adb17816 */ /* 0x001fc600000000ff */
[----:B------:R-:W4:Y:S06]  /*82190*/  LDL.LU.64 R164, [R1+0xa30] ;  /* 0x000a300001a47983 */ /* 0x000f2c0000300a00 */
[----:B------:R0:W-:Y:S04]  /*821a0*/  @P4 STG.E.U8 desc[UR6][R174.64], R177 ;  /* 0x000000b1ae004986 */ /* 0x0001e8000c101106 */
[----:B0-----:R-:W2:Y:S01]  /*821b0*/  LDL.LU.64 R174, [R1+0x1fa0] ;  /* 0x001fa00001ae7983 */ /* 0x001ea20000300a00 */
[----:B------:R-:W-:-:S02]  /*821c0*/  LOP3.LUT P4, RZ, R176, 0x2, RZ, 0xc0, !PT ;  /* 0x00000002b0ff7812 */ /* 0x000fc4000788c0ff */
[----:B--2---:R-:W-:-:S11]  /*821d0*/  PRMT R177, R174, 0x7770, RZ ;  /* 0x00007770aeb17816 */ /* 0x004fd600000000ff */
[----:B------:R0:W-:Y:S01]  /*821e0*/  @P4 STG.E.U8 desc[UR6][R152.64], R177 ;  /* 0x000000b198004986 */ /* 0x0001e2000c101106 */
[----:B------:R-:W-:Y:S02]  /*821f0*/  LOP3.LUT P4, RZ, R176, 0x1, RZ, 0xc0, !PT ;  /* 0x00000001b0ff7812 */ /* 0x000fe4000788c0ff */
[----:B------:R-:W-:Y:S01]  /*82200*/  PRMT R176, R174, 0x7771, RZ ;  /* 0x00007771aeb07816 */ /* 0x000fe200000000ff */
[----:B0-----:R-:W2:Y:S10]  /*82210*/  LDL.LU.64 R152, [R1+0x1f98] ;  /* 0x001f980001987983 */ /* 0x001eb40000300a00 */
[----:B------:R0:W-:Y:S01]  /*82220*/  @P4 STG.E.U8 desc[UR6][R170.64], R176 ;  /* 0x000000b0aa004986 */ /* 0x0001e2000c101106 */
[----:B------:R-:W-:-:S02]  /*82230*/  LOP3.LUT P4, RZ, R9, 0x80000000, RZ, 0xc0, !PT ;  /* 0x8000000009ff7812 */ /* 0x000fc4000788c0ff */
[----:B0-----:R-:W-:Y:S01]  /*82240*/  PRMT R176, R175, 0x7770, RZ ;  /* 0x00007770afb07816 */ /* 0x001fe200000000ff */
[----:B------:R-:W2:Y:S10]  /*82250*/  LDL.LU.64 R170, [R1+0x1f90] ;  /* 0x001f900001aa7983 */ /* 0x000eb40000300a00 */
[----:B------:R0:W-:Y:S04]  /*82260*/  @P4 STG.E.U8 desc[UR6][R168.64], R176 ;  /* 0x000000b0a8004986 */ /* 0x0001e8000c101106 */
[----:B0-----:R-:W2:Y:S01]  /*82270*/  LDL.LU.64 R168, [R1+0x1f88] ;  /* 0x001f880001a87983 */ /* 0x001ea20000300a00 */
[----:B------:R-:W-:-:S02]  /*82280*/  LOP3.LUT P4, RZ, R9, 0x40000000, RZ, 0xc0, !PT ;  /* 0x4000000009ff7812 */ /* 0x000fc4000788c0ff */
[----:B------:R-:W-:-:S11]  /*82290*/  PRMT R176, R175, 0x7771, RZ ;  /* 0x00007771afb07816 */ /* 0x000fd600000000ff */
[----:B---3--:R0:W-:Y:S01]  /*822a0*/  @P4 STG.E.U8 desc[UR6][R178.64], R176 ;  /* 0x000000b0b2004986 */ /* 0x0081e2000c101106 */
[----:B------:R-:W-:Y:S02]  /*822b0*/  LOP3.LUT P4, RZ, R9, 0x20000000, RZ, 0xc0, !PT ;  /* 0x2000000009ff7812 */ /* 0x000fe4000788c0ff */
[----:B0-----:R-:W-:-:S11]  /*822c0*/  PRMT R176, R172, 0x7772, RZ ;  /* 0x00007772acb07816 */ /* 0x001fd600000000ff */
[----:B----4-:R-:W-:Y:S01]  /*822d0*/  @P4 STG.E.U8 desc[UR6][R2.64], R176 ;  /* 0x000000b002004986 */ /* 0x010fe2000c101106 */
[----:B------:R-:W-:Y:S02]  /*822e0*/  LOP3.LUT P4, RZ, R9, 0x10000000, RZ, 0xc0, !PT ;  /* 0x1000000009ff7812 */ /* 0x000fe4000788c0ff */
[C---:B------:R-:W-:Y:S02]  /*822f0*/  LOP3.LUT P5, RZ, R5.reuse, 0x2, RZ, 0xc0, !PT ;  /* 0x0000000205ff7812 */ /* 0x040fe400078ac0ff */
[----:B------:R-:W-:Y:S02]  /*82300*/  PRMT R172, R172, 0x7773, RZ ;  /* 0x00007773acac7816 */ /* 0x000fe400000000ff */
[C---:B------:R-:W-:Y:S02]  /*82310*/  LOP3.LUT P6, RZ, R5.reuse, 0x4, RZ, 0xc0, !PT ;  /* 0x0000000405ff7812 */ /* 0x040fe400078cc0ff */
[----:B------:R-:W-:-:S05]  /*82320*/  LOP3.LUT P0, RZ, R5, 0x8, RZ, 0xc0, !PT ;  /* 0x0000000805ff7812 */ /* 0x000fca000780c0ff */
[----:B------:R0:W-:Y:S01]  /*82330*/  @P4 STG.E.U8 desc[UR6][R158.64], R172 ;  /* 0x000000ac9e004986 */ /* 0x0001e2000c101106 */
[C---:B------:R-:W-:Y:S02]  /*82340*/  LOP3.LUT P1, RZ, R5.reuse, 0x10, RZ, 0xc0, !PT ;  /* 0x0000001005ff7812 */ /* 0x040fe4000782c0ff */
[C---:B------:R-:W-:Y:S02]  /*82350*/  LOP3.LUT P2, RZ, R5.reuse, 0x20, RZ, 0xc0, !PT ;  /* 0x0000002005ff7812 */ /* 0x040fe4000784c0ff */
[----:B------:R-:W-:Y:S02]  /*82360*/  LOP3.LUT P3, RZ, R5, 0x40, RZ, 0xc0, !PT ;  /* 0x0000004005ff7812 */ /* 0x000fe4000786c0ff */
[C---:B0-----:R-:W-:Y:S02]  /*82370*/  PRMT R172, R173.reuse, 0x7772, RZ ;  /* 0x00007772adac7816 */ /* 0x041fe400000000ff */
[----:B------:R-:W-:-:S03]  /*82380*/  PRMT R173, R173, 0x7773, RZ ;  /* 0x00007773adad7816 */ /* 0x000fc600000000ff */
[----:B------:R0:W-:Y:S04]  /*82390*/  @P5 STG.E.U8 desc[UR6][R156.64], R172 ;  /* 0x000000ac9c005986 */ /* 0x0001e8000c101106 */
[----:B------:R-:W-:Y:S01]  /*823a0*/  @P6 STG.E.U8 desc[UR6][R162.64], R173 ;  /* 0x000000ada2006986 */ /* 0x000fe2000c101106 */
[C---:B0-----:R-:W-:Y:S02]  /*823b0*/  PRMT R172, R174.reuse, 0x7772, RZ ;  /* 0x00007772aeac7816 */ /* 0x041fe400000000ff */
[----:B------:R-:W-:-:S03]  /*823c0*/  PRMT R174, R174, 0x7773, RZ ;  /* 0x00007773aeae7816 */ /* 0x000fc600000000ff */
[----:B------:R0:W-:Y:S04]  /*823d0*/  @P0 STG.E.U8 desc[UR6][R160.64], R172 ;  /* 0x000000aca0000986 */ /* 0x0001e8000c101106 */
[----:B------:R-:W-:Y:S01]  /*823e0*/  @P1 STG.E.U8 desc[UR6][R166.64], R174 ;  /* 0x000000aea6001986 */ /* 0x000fe2000c101106 */
[C---:B0-----:R-:W-:Y:S02]  /*823f0*/  PRMT R172, R175.reuse, 0x7772, RZ ;  /* 0x00007772afac7816 */ /* 0x041fe400000000ff */
[----:B------:R-:W-:-:S03]  /*82400*/  PRMT R175, R175, 0x7773, RZ ;  /* 0x00007773afaf7816 */ /* 0x000fc600000000ff */
[----:B------:R-:W-:Y:S04]  /*82410*/  @P2 STG.E.U8 desc[UR6][R164.64], R172 ;  /* 0x000000aca4002986 */ /* 0x000fe8000c101106 */
[----:B--2---:R0:W-:Y:S04]  /*82420*/  @P3 STG.E.U8 desc[UR6][R168.64], R175 ;  /* 0x000000afa8003986 */ /* 0x0041e8000c101106 */
[----:B0-----:R-:W2:Y:S04]  /*82430*/  LDL.LU.64 R168, [R1+0x1f80] ;  /* 0x001f800001a87983 */ /* 0x001ea80000300a00 */
[----:B------:R-:W3:Y:S01]  /*82440*/  LDL.LU.64 R164, [R1+0xa20] ;  /* 0x000a200001a47983 */ /* 0x000ee20000300a00 */
[----:B------:R-:W-:-:S02]  /*82450*/  LOP3.LUT P0, RZ, R5, 0x80, RZ, 0xc0, !PT ;  /* 0x0000008005ff7812 */ /* 0x000fc4000780c0ff */
[C---:B------:R-:W-:Y:S01]  /*82460*/  LOP3.LUT P1, RZ, R5.reuse, 0x100, RZ, 0xc0, !PT ;  /* 0x0000010005ff7812 */ /* 0x040fe2000782c0ff */
[----:B------:R-:W4:Y:S04]  /*82470*/  LDL.LU.64 R178, [R1+0xa10] ;  /* 0x000a100001b27983 */ /* 0x000f280000300a00 */
[----:B------:R-:W4:Y:S04]  /*82480*/  LDL.LU.64 R156, [R1+0xa08] ;  /* 0x000a0800019c7983 */ /* 0x000f280000300a00 */
[----:B------:R-:W4:Y:S04]  /*82490*/  LDL.LU.64 R162, [R1+0xa00] ;  /* 0x000a000001a27983 */ /* 0x000f280000300a00 */
[----:B------:R-:W4:Y:S04]  /*824a0*/  LDL.LU.64 R160, [R1+0x9f8] ;  /* 0x0009f80001a07983 */ /* 0x000f280000300a00 */
[----:B------:R-:W4:Y:S04]  /*824b0*/  LDL.LU.64 R2, [R1+0x9f0] ;  /* 0x0009f00001027983 */ /* 0x000f280000300a00 */
[----:B------:R-:W4:Y:S04]  /*824c0*/  LDL.LU.64 R158, [R1+0x9e8] ;  /* 0x0009e800019e7983 */ /* 0x000f280000300a00 */
[----:B------:R-:W4:Y:S01]  /*824d0*/  LDL.LU.64 R166, [R1+0x9e0] ;  /* 0x0009e00001a67983 */ /* 0x000f220000300a00 */
[----:B------:R-:W-:-:S02]  /*824e0*/  LOP3.LUT P4, RZ, R5, 0x80000, RZ, 0xc0, !PT ;  /* 0x0008000005ff7812 */ /* 0x000fc4000788c0ff */
[----:B------:R-:W-:-:S11]  /*824f0*/  LOP3.LUT R9, R9, 0xffefffff, RZ, 0xc0, !PT ;  /* 0xffefffff09097812 */ /* 0x000fd600078ec0ff */
[----:B------:R-:W-:Y:S02]  /*82500*/  @P4 LOP3.LUT R9, R9, 0x100000, RZ, 0xfc, !PT ;  /* 0x0010000009094812 */ /* 0x000fe400078efcff */
[----:B------:R-:W-:Y:S02]  /*82510*/  LOP3.LUT P4, RZ, R5, 0x40000, RZ, 0xc0, !PT ;  /* 0x0004000005ff7812 */ /* 0x000fe4000788c0ff */
[----:B------:R-:W-:-:S11]  /*82520*/  LOP3.LUT R9, R9, 0xffdfffff, RZ, 0xc0, !PT ;  /* 0xffdfffff09097812 */ /* 0x000fd600078ec0ff */
[----:B------:R-:W-:Y:S02]  /*82530*/  @P4 LOP3.LUT R9, R9, 0x200000, RZ, 0xfc, !PT ;  /* 0x0020000009094812 */ /* 0x000fe400078efcff */
[----:B------:R-:W-:Y:S02]  /*82540*/  LOP3.LUT P4, RZ, R5, 0x20000, RZ, 0xc0, !PT ;  /* 0x0002000005ff7812 */ /* 0x000fe4000788c0ff */
[----:B------:R-:W-:Y:S02]  /*82550*/  LOP3.LUT R9, R9, 0xffbfffff, RZ, 0xc0, !PT ;  /* 0xffbfffff09097812 */ /* 0x000fe400078ec0ff */
[----:B--2---:R-:W-:-:S05]  /*82560*/  PRMT R172, R168, 0x7770, RZ ;  /* 0x00007770a8ac7816 */ /* 0x004fca00000000ff */
[----:B---3--:R0:W-:Y:S02]  /*82570*/  @P0 STG.E.U8 desc[UR6][R164.64], R172 ;  /* 0x000000aca4000986 */ /* 0x0081e4000c101106 */
[----:B0-----:R-:W-:-:S05]  /*82580*/  PRMT R172, R168, 0x7771, RZ ;  /* 0x00007771a8ac7816 */ /* 0x001fca00000000ff */
[----:B------:R0:W-:Y:S04]  /*82590*/  @P1 STG.E.U8 desc[UR6][R170.64], R172 ;  /* 0x000000acaa001986 */ /* 0x0001e8000c101106 */
[----:B0-----:R-:W2:Y:S04]  /*825a0*/  LDL.LU.64 R170, [R1+0x1f78] ;  /* 0x001f780001aa7983 */ /* 0x001ea80000300a00 */
[----:B------:R-:W3:Y:S01]  /*825b0*/  LDL.LU.64 R164, [R1+0x9d8] ;  /* 0x0009d80001a47983 */ /* 0x000ee20000300a00 */
[----:B------:R-:W-:Y:S02]  /*825c0*/  @P4 LOP3.LUT R9, R9, 0x400000, RZ, 0xfc, !PT ;  /* 0x0040000009094812 */ /* 0x000fe400078efcff */
[----:B------:R-:W-:Y:S01]  /*825d0*/  LOP3.LUT P4, RZ, R5, 0x10000, RZ, 0xc0, !PT ;  /* 0x0001000005ff7812 */ /* 0x000fe2000788c0ff */
[----:B------:R-:W3:Y:S01]  /*825e0*/  LDL.LU.64 R174, [R1+0x9c0] ;  /* 0x0009c00001ae7983 */ /* 0x000ee20000300a00 */
[----:B------:R-:W-:-:S02]  /*825f0*/  LOP3.LUT R9, R9, 0xff7fffff, RZ, 0xc0, !PT ;  /* 0xff7fffff09097812 */ /* 0x000fc400078ec0ff */
[----:B------:R-:W-:Y:S01]  /*82600*/  LOP3.LUT P2, RZ, R5, 0x200, RZ, 0xc0, !PT ;  /* 0x0000020005ff7812 */ /* 0x000fe2000784c0ff */
[----:B------:R-:W3:Y:S08]  /*82610*/  LDL.LU.64 R176, [R1+0x9b8] ;  /* 0x0009b80001b07983 */ /* 0x000ef00000300a00 */
[----:B------:R-:W-:Y:S02]  /*82620*/  @P4 LOP3.LUT R9, R9, 0x800000, RZ, 0xfc, !PT ;  /* 0x0080000009094812 */ /* 0x000fe400078efcff */
        /* <DEDUP_REMOVED lines=8> */
[----:B------:R-:W-:-:S09]  /*826b0*/  LOP3.LUT P3, RZ, R5, 0x400, RZ, 0xc0, !PT ;  /* 0x0000040005ff7812 */ /* 0x000fd2000786c0ff */
[----:B------:R-:W-:Y:S02]  /*826c0*/  @P4 LOP3.LUT R9, R9, 0x4000000, RZ, 0xfc, !PT ;  /* 0x0400000009094812 */ /* 0x000fe400078efcff */
[----:B------:R-:W-:Y:S02]  /*826d0*/  LOP3.LUT P4, RZ, R5, 0x1000, RZ, 0xc0, !PT ;  /* 0x0000100005ff7812 */ /* 0x000fe4000788c0ff */
[----:B------:R-:W-:Y:S02]  /*826e0*/  LOP3.LUT R9, R9, 0xf7ffffff, RZ, 0xc0, !PT ;  /* 0xf7ffffff09097812 */ /* 0x000fe400078ec0ff */
[----:B------:R-:W-:-:S05]  /*826f0*/  PRMT R172, R169, 0x7770, RZ ;  /* 0x00007770a9ac7816 */ /* 0x000fca00000000ff */
[----:B----4-:R0:W-:Y:S04]  /*82700*/  @P2 STG.E.U8 desc[UR6][R178.64], R172 ;  /* 0x000000acb2002986 */ /* 0x0101e8000c101106 */
[----:B------:R-:W-:Y:S02]  /*82710*/  @P4 LOP3.LUT R9, R9, 0x8000000, RZ, 0xfc, !PT ;  /* 0x0800000009094812 */ /* 0x000fe400078efcff */
[----:B------:R-:W-:Y:S02]  /*82720*/  LOP3.LUT P4, RZ, R5, 0x800, RZ, 0xc0, !PT ;  /* 0x0000080005ff7812 */ /* 0x000fe4000788c0ff */
[----:B0-----:R-:W-:Y:S01]  /*82730*/  PRMT R172, R169, 0x7771, RZ ;  /* 0x00007771a9ac7816 */ /* 0x001fe200000000ff */
[----:B------:R-:W4:Y:S04]  /*82740*/  LDL.LU.64 R178, [R1+0x9b0] ;  /* 0x0009b00001b27983 */ /* 0x000f280000300a00 */
[----:B------:R0:W-:Y:S04]  /*82750*/  @P3 STG.E.U8 desc[UR6][R156.64], R172 ;  /* 0x000000ac9c003986 */ /* 0x0001e8000c101106 */
[----:B0-----:R-:W4:Y:S01]  /*82760*/  LDL.LU.64 R156, [R1+0x9a8] ;  /* 0x0009a800019c7983 */ /* 0x001f220000300a00 */
[----:B--2---:R-:W-:-:S05]  /*82770*/  PRMT R172, R170, 0x7770, RZ ;  /* 0x00007770aaac7816 */ /* 0x004fca00000000ff */
[----:B------:R0:W-:Y:S01]  /*82780*/  @P4 STG.E.U8 desc[UR6][R162.64], R172 ;  /* 0x000000aca2004986 */ /* 0x0001e2000c101106 */
[C---:B------:R-:W-:Y:S02]  /*82790*/  LOP3.LUT P4, RZ, R9.reuse, 0x8000000, RZ, 0xc0, !PT ;  /* 0x0800000009ff7812 */ /* 0x040fe4000788c0ff */
[----:B0-----:R-:W-:Y:S01]  /*827a0*/  PRMT R172, R170, 0x7771, RZ ;  /* 0x00007771aaac7816 */ /* 0x001fe200000000ff */
[----:B------:R-:W2:Y:S10]  /*827b0*/  LDL.LU.64 R162, [R1+0x9a0] ;  /* 0x0009a00001a27983 */ /* 0x000eb40000300a00 */
[----:B------:R0:W-:Y:S01]  /*827c0*/  @P4 STG.E.U8 desc[UR6][R160.64], R172 ;  /* 0x000000aca0004986 */ /* 0x0001e2000c101106 */
[----:B------:R-:W-:-:S02]  /*827d0*/  LOP3.LUT P4, RZ, R9, 0x4000000, RZ, 0xc0, !PT ;  /* 0x0400000009ff7812 */ /* 0x000fc4000788c0ff */
        /* <DEDUP_REMOVED lines=12> */
[----:B------:R-:W-:Y:S01]  /*828a0*/  PRMT R168, R168, 0x7773, RZ ;  /* 0x00007773a8a87816 */ /* 0x000fe200000000ff */
[----:B0-----:R-:W2:Y:S04]  /*828b0*/  LDL.LU.64 R166, [R1+0x1f60] ;  /* 0x001f600001a67983 */ /* 0x001ea80000300a00 */
[----:B------:R-:W4:Y:S06]  /*828c0*/  LDL.LU.64 R172, [R1+0x9c8] ;  /* 0x0009c80001ac7983 */ /* 0x000f2c0000300a00 */
[----:B---3--:R0:W-:Y:S04]  /*828d0*/  @P4 STG.E.U8 desc[UR6][R164.64], R168 ;  /* 0x000000a8a4004986 */ /* 0x0081e8000c101106 */
[----:B0-----:R-:W3:Y:S01]  /*828e0*/  LDL.LU.64 R164, [R1+0x1f58] ;  /* 0x001f580001a47983 */ /* 0x001ee20000300a00 */
[----:B------:R-:W-:-:S02]  /*828f0*/  LOP3.LUT P4, RZ, R9, 0x400000, RZ, 0xc0, !PT ;  /* 0x0040000009ff7812 */ /* 0x000fc4000788c0ff */
[C---:B------:R-:W-:Y:S02]  /*82900*/  PRMT R168, R169.reuse, 0x7772, RZ ;  /* 0x00007772a9a87816 */ /* 0x040fe400000000ff */
[----:B------:R-:W-:Y:S02]  /*82910*/  PRMT R169, R169, 0x7773, RZ ;  /* 0x00007773a9a97816 */ /* 0x000fe400000000ff */
[C---:B------:R-:W-:Y:S02]  /*82920*/  LOP3.LUT P5, RZ, R5.reuse, 0x100000, RZ, 0xc0, !PT ;  /* 0x0010000005ff7812 */ /* 0x040fe400078ac0ff */
[----:B------:R-:W-:-:S05]  /*82930*/  LOP3.LUT P6, RZ, R5, 0x200000, RZ, 0xc0, !PT ;  /* 0x0020000005ff7812 */ /* 0x000fca00078cc0ff */
[----:B---3--:R0:W-:Y:S04]  /*82940*/  @P4 STG.E.U8 desc[UR6][R164.64], R168 ;  /* 0x000000a8a4004986 */ /* 0x0081e8000c101106 */
[----:B0-----:R-:W3:Y:S01]  /*82950*/  LDL.LU.64 R164, [R1+0x1f50] ;  /* 0x001f500001a47983 */ /* 0x001ee20000300a00 */
[----:B------:R-:W-:Y:S02]  /*82960*/  LOP3.LUT P4, RZ, R9, 0x200000, RZ, 0xc0, !PT ;  /* 0x0020000009ff7812 */ /* 0x000fe4000788c0ff */
[----:B------:R-:W-:-:S11]  /*82970*/  PRMT R168, R170, 0x7772, RZ ;  /* 0x00007772aaa87816 */ /* 0x000fd600000000ff */
[----:B----4-:R-:W-:Y:S01]  /*82980*/  @P4 STG.E.U8 desc[UR6][R172.64], R169 ;  /* 0x000000a9ac004986 */ /* 0x010fe2000c101106 */
[----:B------:R-:W-:Y:S02]  /*82990*/  LOP3.LUT P4, RZ, R9, 0x100000, RZ, 0xc0, !PT ;  /* 0x0010000009ff7812 */ /* 0x000fe4000788c0ff */
[C---:B------:R-:W-:Y:S02]  /*829a0*/  LOP3.LUT P0, RZ, R5.reuse, 0x400000, RZ, 0xc0, !PT ;  /* 0x0040000005ff7812 */ /* 0x040fe4000780c0ff */
[C---:B------:R-:W-:Y:S02]  /*829b0*/  LOP3.LUT P1, RZ, R5.reuse, 0x800000, RZ, 0xc0, !PT ;  /* 0x0080000005ff7812 */ /* 0x040fe4000782c0ff */
[----:B------:R-:W-:Y:S02]  /*829c0*/  PRMT R170, R170, 0x7773, RZ ;  /* 0x00007773aaaa7816 */ /* 0x000fe400000000ff */
[----:B------:R-:W-:-:S05]  /*829d0*/  LOP3.LUT P2, RZ, R5, 0x1000000, RZ, 0xc0, !PT ;  /* 0x0100000005ff7812 */ /* 0x000fca000784c0ff */
[----:B------:R0:W-:Y:S04]  /*829e0*/  @P4 STG.E.U8 desc[UR6][R174.64], R168 ;  /* 0x000000a8ae004986 */ /* 0x0001e8000c101106 */
[----:B------:R-:W-:Y:S01]  /*829f0*/  @P5 STG.E.U8 desc[UR6][R176.64], R170 ;  /* 0x000000aab0005986 */ /* 0x000fe2000c101106 */
[C---:B0-----:R-:W-:Y:S02]  /*82a00*/  PRMT R168, R171.reuse, 0x7772, RZ ;  /* 0x00007772aba87816 */ /* 0x041fe400000000ff */
[----:B------:R-:W-:-:S03]  /*82a10*/  PRMT R171, R171, 0x7773, RZ ;  /* 0x00007773abab7816 */ /* 0x000fc600000000ff */
[----:B------:R3:W-:Y:S01]  /*82a20*/  @P6 STG.E.U8 desc[UR6][R178.64], R168 ;  /* 0x000000a8b2006986 */ /* 0x0007e2000c101106 */
[----:B------:R-:W-:-:S03]  /*82a30*/  LOP3.LUT P3, RZ, R5, 0x2000000, RZ, 0xc0, !PT ;  /* 0x0200000005ff7812 */ /* 0x000fc6000786c0ff */
[----:B------:R-:W-:Y:S01]  /*82a40*/  @P0 STG.E.U8 desc[UR6][R156.64], R171 ;  /* 0x000000ab9c000986 */ /* 0x000fe2000c101106 */
[----:B---3--:R-:W-:-:S05]  /*82a50*/  PRMT R168, R164, 0x7770, RZ ;  /* 0x00007770a4a87816 */ /* 0x008fca00000000ff */
[----:B--2---:R0:W-:Y:S02]  /*82a60*/  @P1 STG.E.U8 desc[UR6][R162.64], R168 ;  /* 0x000000a8a2001986 */ /* 0x0041e4000c101106 */
[----:B0-----:R-:W-:-:S05]  /*82a70*/  PRMT R168, R164, 0x7771, RZ ;  /* 0x00007771a4a87816 */ /* 0x001fca00000000ff */
[----:B------:R0:W-:Y:S02]  /*82a80*/  @P2 STG.E.U8 desc[UR6][R160.64], R168 ;  /* 0x000000a8a0002986 */ /* 0x0001e4000c101106 */
[----:B0-----:R-:W-:-:S05]  /*82a90*/  PRMT R168, R165, 0x7770, RZ ;  /* 0x00007770a5a87816 */ /* 0x001fca00000000ff */
[----:B------:R0:W-:Y:S04]  /*82aa0*/  @P3 STG.E.U8 desc[UR6][R166.64], R168 ;  /* 0x000000a8a6003986 */ /* 0x0001e8000c101106 */
[----:B0-----:R-:W2:Y:S04]  /*82ab0*/  LDL.LU.64 R166, [R1+0x1f48] ;  /* 0x001f480001a67983 */ /* 0x001ea80000300a00 */
[----:B------:R-:W3:Y:S04]  /*82ac0*/  LDL.LU.64 R160, [R1+0x988] ;  /* 0x0009880001a07983 */ /* 0x000ee80000300a00 */
[----:B------:R-:W4:Y:S04]  /*82ad0*/  LDL.LU.64 R156, [R1+0x980] ;  /* 0x00098000019c7983 */ /* 0x000f280000300a00 */
[----:B------:R-:W4:Y:S04]  /*82ae0*/  LDL.LU.64 R170, [R1+0x978] ;  /* 0x0009780001aa7983 */ /* 0x000f280000300a00 */
[----:B------:R-:W4:Y:S04]  /*82af0*/  LDL.LU.64 R172, [R1+0x970] ;  /* 0x0009700001ac7983 */ /* 0x000f280000300a00 */
[----:B------:R-:W4:Y:S04]  /*82b00*/  LDL.LU.64 R174, [R1+0x968] ;  /* 0x0009680001ae7983 */ /* 0x000f280000300a00 */
[----:B------:R-:W4:Y:S04]  /*82b10*/  LDL.LU.64 R176, [R1+0x960] ;  /* 0x0009600001b07983 */ /* 0x000f280000300a00 */
[----:B------:R-:W4:Y:S01]  /*82b20*/  LDL.LU.64 R178, [R1+0x958] ;  /* 0x0009580001b27983 */ /* 0x000f220000300a00 */
[----:B------:R-:W-:-:S03]  /*82b30*/  LOP3.LUT P0, RZ, R5, 0x4000000, RZ, 0xc0, !PT ;  /* 0x0400000005ff7812 */ /* 0x000fc6000780c0ff */
[----:B------:R-:W4:Y:S01]  /*82b40*/  LDL.LU.64 R162, [R1+0x950] ;  /* 0x0009500001a27983 */ /* 0x000f220000300a00 */
[----:B------:R-:W-:Y:S02]  /*82b50*/  PRMT R168, R165, 0x7771, RZ ;  /* 0x00007771a5a87816 */ /* 0x000fe400000000ff */
        /* <DEDUP_REMOVED lines=15> */
[----:B------:R-:W-:Y:S01]  /*82c50*/  LOP3.LUT P4, RZ, R4, 0x2, RZ, 0xc0, !PT ;  /* 0x0000000204ff7812 */ /* 0x000fe2000788c0ff */
[----:B---3--:R0:W-:Y:S04]  /*82c60*/  @P0 STG.E.U8 desc[UR6][R160.64], R168 ;  /* 0x000000a8a0000986 */ /* 0x0081e8000c101106 */
[----:B0-----:R-:W3:Y:S01]  /*82c70*/  LDL.LU.64 R160, [R1+0x948] ;  /* 0x0009480001a07983 */ /* 0x001ee20000300a00 */
[----:B------:R-:W-:-:S07]  /*82c80*/  LOP3.LUT R9, R9, 0xfffdffff, RZ, 0xc0, !PT ;  /* 0xfffdffff09097812 */ /* 0x000fce00078ec0ff */
[----:B------:R-:W-:Y:S02]  /*82c90*/  @P4 LOP3.LUT R9, R9, 0x20000, RZ, 0xfc, !PT ;  /* 0x0002000009094812 */ /* 0x000fe400078efcff */
[----:B------:R-:W-:Y:S02]  /*82ca0*/  LOP3.LUT P4, RZ, R4, 0x1, RZ, 0xc0, !PT ;  /* 0x0000000104ff7812 */ /* 0x000fe4000788c0ff */
[----:B------:R-:W-:Y:S02]  /*82cb0*/  LOP3.LUT R9, R9, 0xfffbffff, RZ, 0xc0, !PT ;  /* 0xfffbffff09097812 */ /* 0x000fe400078ec0ff */
[C---:B------:R-:W-:Y:S02]  /*82cc0*/  LOP3.LUT P1, RZ, R5.reuse, 0x8000000, RZ, 0xc0, !PT ;  /* 0x0800000005ff7812 */ /* 0x040fe4000782c0ff */
[----:B------:R-:W-:Y:S02]  /*82cd0*/  LOP3.LUT P2, RZ, R5, 0x10000000, RZ, 0xc0, !PT ;  /* 0x1000000005ff7812 */ /* 0x000fe4000784c0ff */
[----:B--2---:R-:W-:-:S05]  /*82ce0*/  PRMT R168, R166, 0x7770, RZ ;  /* 0x00007770a6a87816 */ /* 0x004fca00000000ff */
[----:B------:R-:W-:Y:S02]  /*82cf0*/  @P4 LOP3.LUT R9, R9, 0x40000, RZ, 0xfc, !PT ;  /* 0x0004000009094812 */ /* 0x000fe400078efcff */
[C---:B------:R-:W-:Y:S02]  /*82d00*/  LOP3.LUT P4, RZ, R5.reuse, 0x80000000, RZ, 0xc0, !PT ;  /* 0x8000000005ff7812 */ /* 0x040fe4000788c0ff */
[----:B------:R-:W-:Y:S01]  /*82d10*/  LOP3.LUT P3, RZ, R5, 0x20000000, RZ, 0xc0, !PT ;  /* 0x2000000005ff7812 */ /* 0x000fe2000786c0ff */
[----:B----4-:R0:W-:Y:S01]  /*82d20*/  @P1 STG.E.U8 desc[UR6][R156.64], R168 ;  /* 0x000000a89c001986 */ /* 0x0101e2000c101106 */
[----:B------:R-:W-:Y:S02]  /*82d30*/  LOP3.LUT R9, R9, 0xfff7ffff, RZ, 0xc0, !PT ;  /* 0xfff7ffff09097812 */ /* 0x000fe400078ec0ff */
[----:B0-----:R-:W-:Y:S01]  /*82d40*/  PRMT R168, R166, 0x7771, RZ ;  /* 0x00007771a6a87816 */ /* 0x001fe200000000ff */
[----:B------:R-:W2:Y:S06]  /*82d50*/  LDL.LU.64 R156, [R1+0x1f40] ;  /* 0x001f4000019c7983 */ /* 0x000eac0000300a00 */
[----:B------:R-:W-:-:S02]  /*82d60*/  @P4 LOP3.LUT R9, R9, 0x80000, RZ, 0xfc, !PT ;  /* 0x0008000009094812 */ /* 0x000fc400078efcff */
[----:B------:R-:W-:Y:S01]  /*82d70*/  LOP3.LUT P4, RZ, R5, 0x40000000, RZ, 0xc0, !PT ;  /* 0x4000000005ff7812 */ /* 0x000fe2000788c0ff */
[----:B------:R0:W-:Y:S02]  /*82d80*/  @P2 STG.E.U8 desc[UR6][R170.64], R168 ;  /* 0x000000a8aa002986 */ /* 0x0001e4000c101106 */
[C---:B0-----:R-:W-:Y:S02]  /*82d90*/  PRMT R168, R167.reuse, 0x7770, RZ ;  /* 0x00007770a7a87816 */ /* 0x041fe400000000ff */
[----:B------:R-:W4:Y:S04]  /*82da0*/  LDL.LU.64 R170, [R1+0x918] ;  /* 0x0009180001aa7983 */ /* 0x000f280000300a00 */
[----:B------:R0:W-:Y:S02]  /*82db0*/  @P3 STG.E.U8 desc[UR6][R172.64], R168 ;  /* 0x000000a8ac003986 */ /* 0x0001e4000c101106 */
[----:B0-----:R-:W-:-:S02]  /*82dc0*/  PRMT R168, R167, 0x7771, RZ ;  /* 0x00007771a7a87816 */ /* 0x001fc400000000ff */
[----:B------:R-:W2:Y:S04]  /*82dd0*/  LDL.LU.64 R172, [R1+0x910] ;  /* 0x0009100001ac7983 */ /* 0x000ea80000300a00 */
[----:B------:R0:W-:Y:S01]  /*82de0*/  @P4 STG.E.U8 desc[UR6][R174.64], R168 ;  /* 0x000000a8ae004986 */ /* 0x0001e2000c101106 */
[----:B------:R-:W-:Y:S02]  /*82df0*/  LOP3.LUT P4, RZ, R9, 0x80000, RZ, 0xc0, !PT ;  /* 0x0008000009ff7812 */ /* 0x000fe4000788c0ff */
[----:B0-----:R-:W-:-:S11]  /*82e00*/  PRMT R168, R164, 0x7772, RZ ;  /* 0x00007772a4a87816 */ /* 0x001fd600000000ff */
[----:B------:R0:W-:Y:S01]  /*82e10*/  @P4 STG.E.U8 desc[UR6][R176.64], R168 ;  /* 0x000000a8b0004986 */ /* 0x0001e2000c101106 */
[C---:B------:R-:W-:Y:S02]  /*82e20*/  LOP3.LUT P4, RZ, R9.reuse, 0x40000, RZ, 0xc0, !PT ;  /* 0x0004000009ff7812 */ /* 0x040fe4000788c0ff */
[----:B------:R-:W-:Y:S01]  /*82e30*/  PRMT R164, R164, 0x7773, RZ ;  /* 0x00007773a4a47816 */ /* 0x000fe200000000ff */
[----:B0-----:R-:W4:Y:S10]  /*82e40*/  LDL.LU.64 R168, [R1+0x920] ;  /* 0x0009200001a87983 */ /* 0x001f340000300a00 */
[----:B------:R0:W-:Y:S01]  /*82e50*/  @P4 STG.E.U8 desc[UR6][R178.64], R164 ;  /* 0x000000a4b2004986 */ /* 0x0001e2000c101106 */
[----:B------:R-:W-:-:S03]  /*82e60*/  LOP3.LUT P4, RZ, R9, 0x20000, RZ, 0xc0, !PT ;  /* 0x0002000009ff7812 */ /* 0x000fc6000788c0ff */
[----:B------:R-:W2:Y:S04]  /*82e70*/  LDL.LU.64 R174, [R1+0x908] ;  /* 0x0009080001ae7983 */ /* 0x000ea80000300a00 */
[----:B------:R-:W2:Y:S01]  /*82e80*/  LDL.LU.64 R176, [R1+0x900] ;  /* 0x0009000001b07983 */ /* 0x000ea20000300a00 */
[----:B0-----:R-:W-:-:S03]  /*82e90*/  PRMT R164, R165, 0x7772, RZ ;  /* 0x00007772a5a47816 */ /* 0x001fc600000000ff */
[----:B------:R-:W2:Y:S04]  /*82ea0*/  LDL.LU.64 R178, [R1+0x8f8] ;  /* 0x0008f80001b27983 */ /* 0x000ea80000300a00 */
[----:B------:R0:W-:Y:S01]  /*82eb0*/  @P4 STG.E.U8 desc[UR6][R162.64], R164 ;  /* 0x000000a4a2004986 */ /* 0x0001e2000c101106 */
[----:B------:R-:W-:Y:S02]  /*82ec0*/  LOP3.LUT P4, RZ, R9, 0x10000, RZ, 0xc0, !PT ;  /* 0x0001000009ff7812 */ /* 0x000fe4000788c0ff */
[----:B------:R-:W-:Y:S01]  /*82ed0*/  PRMT R165, R165, 0x7773, RZ ;  /* 0x00007773a5a57816 */ /* 0x000fe200000000ff */
[----:B0-----:R-:W4:Y:S10]  /*82ee0*/  LDL.LU.64 R162, [R1+0x1f38] ;  /* 0x001f380001a27983 */ /* 0x001f340000300a00 */
[----:B---3--:R0:W-:Y:S04]  /*82ef0*/  @P4 STG.E.U8 desc[UR6][R160.64], R165 ;  /* 0x000000a5a0004986 */ /* 0x0081e8000c101106 */
[----:B0-----:R-:W3:Y:S01]  /*82f00*/  LDL.LU.64 R160, [R1+0x1f30] ;  /* 0x001f300001a07983 */ /* 0x001ee20000300a00 */
[----:B------:R-:W-:-:S02]  /*82f10*/  LOP3.LUT P4, RZ, R9, 0x8000, RZ, 0xc0, !PT ;  /* 0x0000800009ff7812 */ /* 0x000fc4000788c0ff */
[----:B------:R-:W-:-:S11]  /*82f20*/  PRMT R164, R166, 0x7772, RZ ;  /* 0x00007772a6a47816 */ /* 0x000fd600000000ff */
[----:B---3--:R0:W-:Y:S04]  /*82f30*/  @P4 STG.E.U8 desc[UR6][R160.64], R164 ;  /* 0x000000a4a0004986 */ /* 0x0081e8000c101106 */
[----:B0-----:R-:W3:Y:S04]  /*82f40*/  LDL.LU.64 R160, [R1+0x1f28] ;  /* 0x001f280001a07983 */ /* 0x001ee80000300a00 */
[----:B------:R-:W2:Y:S01]  /*82f50*/  LDL.LU.64 R164, [R1+0x938] ;  /* 0x0009380001a47983 */ /* 0x000ea20000300a00 */
[----:B------:R-:W-:Y:S02]  /*82f60*/  LOP3.LUT P4, RZ, R9, 0x4000, RZ, 0xc0, !PT ;  /* 0x0000400009ff7812 */ /* 0x000fe4000788c0ff */
[----:B------:R-:W-:-:S11]  /*82f70*/  PRMT R166, R166, 0x7773, RZ ;  /* 0x00007773a6a67816 */ /* 0x000fd600000000ff */
[----:B--2---:R0:W-:Y:S01]  /*82f80*/  @P4 STG.E.U8 desc[UR6][R164.64], R166 ;  /* 0x000000a6a4004986 */ /* 0x0041e2000c101106 */
[----:B------:R-:W-:Y:S02]  /*82f90*/  LOP3.LUT P4, RZ, R9, 0x2000, RZ, 0xc0, !PT ;  /* 0x0000200009ff7812 */ /* 0x000fe4000788c0ff */
[----:B0-----:R-:W-:-:S11]  /*82fa0*/  PRMT R164, R167, 0x7772, RZ ;  /* 0x00007772a7a47816 */ /* 0x001fd600000000ff */
[----:B----4-:R0:W-:Y:S04]  /*82fb0*/  @P4 STG.E.U8 desc[UR6][R162.64], R164 ;  /* 0x000000a4a2004986 */ /* 0x0101e8000c101106 */
[----:B0-----:R-:W2:Y:S04]  /*82fc0*/  LDL.LU.64 R162, [R1+0x1f20] ;  /* 0x001f200001a27983 */ /* 0x001ea80000300a00 */
[----:B------:R-:W4:Y:S01]  /*82fd0*/  LDL.LU.64 R164, [R1+0x928] ;  /* 0x0009280001a47983 */ /* 0x000f220000300a00 */
[----:B------:R-:W-:Y:S02]  /*82fe0*/  LOP3.LUT P4, RZ, R9, 0x1000, RZ, 0xc0, !PT ;  /* 0x0000100009ff7812 */ /* 0x000fe4000788c0ff */
[----:B------:R-:W-:-:S02]  /*82ff0*/  LOP3.LUT P5, RZ, R4, 0x80, RZ, 0xc0, !PT ;  /* 0x0000008004ff7812 */ /* 0x000fc400078ac0ff */
[----:B------:R-:W-:Y:S02]  /*83000*/  PRMT R167, R167, 0x7773, RZ ;  /* 0x00007773a7a77816 */ /* 0x000fe400000000ff */
[C---:B------:R-:W-:Y:S02]  /*83010*/  LOP3.LUT P6, RZ, R4.reuse, 0x100, RZ, 0xc0, !PT ;  /* 0x0000010004ff7812 */ /* 0x040fe400078cc0ff */
[C---:B------:R-:W-:Y:S02]  /*83020*/  LOP3.LUT P0, RZ, R4.reuse, 0x200, RZ, 0xc0, !PT ;  /* 0x0000020004ff7812 */ /* 0x040fe4000780c0ff */
[C---:B------:R-:W-:Y:S02]  /*83030*/  LOP3.LUT P1, RZ, R4.reuse, 0x400, RZ, 0xc0, !PT ;  /* 0x0000040004ff7812 */ /* 0x040fe4000782c0ff */
[C---:B------:R-:W-:Y:S02]  /*83040*/  LOP3.LUT P2, RZ, R4.reuse, 0x800, RZ, 0xc0, !PT ;  /* 0x0000080004ff7812 */ /* 0x040fe4000784c0ff */
[----:B------:R-:W-:-:S02]  /*83050*/  LOP3.LUT P3, RZ, R4, 0x1000, RZ, 0xc0, !PT ;  /* 0x0000100004ff7812 */ /* 0x000fc4000786c0ff */
[----:B------:R-:W-:Y:S01]  /*83060*/  LOP3.LUT R9, R9, 0xffffffef, RZ, 0xc0, !PT ;  /* 0xffffffef09097812 */ /* 0x000fe200078ec0ff */
[----:B----4-:R3:W-:Y:S02]  /*83070*/  @P4 STG.E.U8 desc[UR6][R164.64], R167 ;  /* 0x000000a7a4004986 */ /* 0x0107e4000c101106 */
[C---:B---3--:R-:W-:Y:S02]  /*83080*/  PRMT R164, R160.reuse, 0x7770, RZ ;  /* 0x00007770a0a47816 */ /* 0x048fe400000000ff */
[----:B------:R-:W3:Y:S04]  /*83090*/  LDL.LU.64 R166, [R1+0x8f0] ;  /* 0x0008f00001a67983 */ /* 0x000ee80000300a00 */
[----:B------:R0:W-:Y:S02]  /*830a0*/  @P5 STG.E.U8 desc[UR6][R168.64], R164 ;  /* 0x000000a4a8005986 */ /* 0x0001e4000c101106 */
[----:B0-----:R-:W-:-:S02]  /*830b0*/  PRMT R164, R160, 0x7771, RZ ;  /* 0x00007771a0a47816 */ /* 0x001fc400000000ff */
[----:B------:R-:W4:Y:S04]  /*830c0*/  LDL.LU.64 R168, [R1+0x8e8] ;  /* 0x0008e80001a87983 */ /* 0x000f280000300a00 */
[----:B------:R0:W-:Y:S02]  /*830d0*/  @P6 STG.E.U8 desc[UR6][R170.64], R164 ;  /* 0x000000a4aa006986 */ /* 0x0001e4000c101106 */
[C---:B0-----:R-:W-:Y:S02]  /*830e0*/  PRMT R164, R161.reuse, 0x7770, RZ ;  /* 0x00007770a1a47816 */ /* 0x041fe400000000ff */
[----:B------:R-:W4:Y:S04]  /*830f0*/  LDL.LU.64 R170, [R1+0x8e0] ;  /* 0x0008e00001aa7983 */ /* 0x000f280000300a00 */
[----:B------:R0:W-:Y:S02]  /*83100*/  @P0 STG.E.U8 desc[UR6][R172.64], R164 ;  /* 0x000000a4ac000986 */ /* 0x0001e4000c101106 */
[----:B0-----:R-:W-:-:S02]  /*83110*/  PRMT R164, R161, 0x7771, RZ ;  /* 0x00007771a1a47816 */ /* 0x001fc400000000ff */
[----:B------:R-:W4:Y:S04]  /*83120*/  LDL.LU.64 R172, [R1+0x8d8] ;  /* 0x0008d80001ac7983 */ /* 0x000f280000300a00 */
[----:B------:R0:W-:Y:S04]  /*83130*/  @P1 STG.E.U8 desc[UR6][R174.64], R164 ;  /* 0x000000a4ae001986 */ /* 0x0001e8000c101106 */
[----:B0-----:R-:W4:Y:S01]  /*83140*/  LDL.LU.64 R174, [R1+0x8d0] ;  /* 0x0008d00001ae7983 */ /* 0x001f220000300a00 */
[----:B--2---:R-:W-:-:S05]  /*83150*/  PRMT R164, R162, 0x7770, RZ ;  /* 0x00007770a2a47816 */ /* 0x004fca00000000ff */
[----:B------:R0:W-:Y:S04]  /*83160*/  @P2 STG.E.U8 desc[UR6][R176.64], R164 ;  /* 0x000000a4b0002986 */ /* 0x0001e8000c101106 */
[----:B0-----:R-:W2:Y:S01]  /*83170*/  LDL.LU.64 R176, [R1+0x8c8] ;  /* 0x0008c80001b07983 */ /* 0x001ea20000300a00 */
[----:B------:R-:W-:-:S05]  /*83180*/  PRMT R164, R162, 0x7771, RZ ;  /* 0x00007771a2a47816 */ /* 0x000fca00000000ff */
[----:B------:R0:W-:Y:S04]  /*83190*/  @P3 STG.E.U8 desc[UR6][R178.64], R164 ;  /* 0x000000a4b2003986 */ /* 0x0001e8000c101106 */
[----:B0-----:R-:W2:Y:S01]  /*831a0*/  LDL.LU.64 R178, [R1+0x8c0] ;  /* 0x0008c00001b27983 */ /* 0x001ea20000300a00 */
[----:B------:R-:W-:-:S13]  /*831b0*/  LOP3.LUT P4, RZ, R4, 0x2000000, RZ, 0xc0, !PT ;  /* 0x0200000004ff7812 */ /* 0x000fda000788c0ff */
        /* <DEDUP_REMOVED lines=16> */
[C---:B------:R-:W-:Y:S02]  /*832c0*/  LOP3.LUT P4, RZ, R4.reuse, 0x80000, RZ, 0xc0, !PT ;  /* 0x0008000004ff7812 */ /* 0x040fe4000788c0ff */
[C---:B------:R-:W-:Y:S02]  /*832d0*/  LOP3.LUT P0, RZ, R4.reuse, 0x2000, RZ, 0xc0, !PT ;  /* 0x0000200004ff7812 */ /* 0x040fe4000780c0ff */
[----:B------:R-:W-:Y:S02]  /*832e0*/  LOP3.LUT R9, R9, 0xfffffbff, RZ, 0xc0, !PT ;  /* 0xfffffbff09097812 */ /* 0x000fe400078ec0ff */
[----:B------:R-:W-:Y:S02]  /*832f0*/  LOP3.LUT P1, RZ, R4, 0x4000, RZ, 0xc0, !PT ;  /* 0x0000400004ff7812 */ /* 0x000fe4000782c0ff */
[----:B------:R-:W-:-:S05]  /*83300*/  PRMT R164, R163, 0x7770, RZ ;  /* 0x00007770a3a47816 */ /* 0x000fca00000000ff */
[----:B------:R-:W-:Y:S02]  /*83310*/  @P4 LOP3.LUT R9, R9, 0x400, RZ, 0xfc, !PT ;  /* 0x0000040009094812 */ /* 0x000fe400078efcff */
[C---:B------:R-:W-:Y:S02]  /*83320*/  LOP3.LUT P4, RZ, R4.reuse, 0x40000, RZ, 0xc0, !PT ;  /* 0x0004000004ff7812 */ /* 0x040fe4000788c0ff */
[C---:B------:R-:W-:Y:S02]  /*83330*/  LOP3.LUT P2, RZ, R4.reuse, 0x8000, RZ, 0xc0, !PT ;  /* 0x0000800004ff7812 */ /* 0x040fe4000784c0ff */
[----:B------:R-:W-:Y:S02]  /*83340*/  LOP3.LUT P3, RZ, R4, 0x10000, RZ, 0xc0, !PT ;  /* 0x0001000004ff7812 */ /* 0x000fe4000786c0ff */
[----:B------:R-:W-:-:S07]  /*83350*/  LOP3.LUT R9, R9, 0xfffff7ff, RZ, 0xc0, !PT ;  /* 0xfffff7ff09097812 */ /* 0x000fce00078ec0ff */
[----:B------:R-:W-:Y:S02]  /*83360*/  @P4 LOP3.LUT R9, R9, 0x800, RZ, 0xfc, !PT ;  /* 0x0000080009094812 */ /* 0x000fe400078efcff */
[----:B------:R-:W-:Y:S01]  /*83370*/  LOP3.LUT P4, RZ, R4, 0x20000, RZ, 0xc0, !PT ;  /* 0x0002000004ff7812 */ /* 0x000fe2000788c0ff */
[----:B---3--:R0:W-:Y:S02]  /*83380*/  @P0 STG.E.U8 desc[UR6][R166.64], R164 ;  /* 0x000000a4a6000986 */ /* 0x0081e4000c101106 */
[----:B0-----:R-:W-:-:S05]  /*83390*/  PRMT R164, R163, 0x7771, RZ ;  /* 0x00007771a3a47816 */ /* 0x001fca00000000ff */
[----:B----4-:R0:W-:Y:S02]  /*833a0*/  @P1 STG.E.U8 desc[UR6][R168.64], R164 ;  /* 0x000000a4a8001986 */ /* 0x0101e4000c101106 */
[C---:B0-----:R-:W-:Y:S02]  /*833b0*/  PRMT R164, R160.reuse, 0x7772, RZ ;  /* 0x00007772a0a47816 */ /* 0x041fe400000000ff */
[----:B------:R-:W-:-:S03]  /*833c0*/  PRMT R160, R160, 0x7773, RZ ;  /* 0x00007773a0a07816 */ /* 0x000fc600000000ff */
[----:B------:R0:W-:Y:S04]  /*833d0*/  @P2 STG.E.U8 desc[UR6][R170.64], R164 ;  /* 0x000000a4aa002986 */ /* 0x0001e8000c101106 */
[----:B0-----:R-:W3:Y:S04]  /*833e0*/  LDL.LU.64 R164, [R1+0x8a0] ;  /* 0x0008a00001a47983 */ /* 0x001ee80000300a00 */
[----:B------:R-:W4:Y:S04]  /*833f0*/  LDL.LU.64 R166, [R1+0x898] ;  /* 0x0008980001a67983 */ /* 0x000f280000300a00 */
[----:B------:R0:W-:Y:S04]  /*83400*/  @P3 STG.E.U8 desc[UR6][R172.64], R160 ;  /* 0x000000a0ac003986 */ /* 0x0001e8000c101106 */
[----:B------:R-:W4:Y:S04]  /*83410*/  LDL.LU.64 R168, [R1+0x888] ;  /* 0x0008880001a87983 */ /* 0x000f280000300a00 */
[----:B------:R-:W4:Y:S01]  /*83420*/  LDL.LU.64 R170, [R1+0x880] ;  /* 0x0008800001aa7983 */ /* 0x000f220000300a00 */
[----:B0-----:R-:W-:-:S03]  /*83430*/  PRMT R160, R161, 0x7772, RZ ;  /* 0x00007772a1a07816 */ /* 0x001fc600000000ff */
[----:B------:R-:W4:Y:S04]  /*83440*/  LDL.LU.64 R172, [R1+0x878] ;  /* 0x0008780001ac7983 */ /* 0x000f280000300a00 */
[----:B------:R0:W-:Y:S01]  /*83450*/  @P4 STG.E.U8 desc[UR6][R174.64], R160 ;  /* 0x000000a0ae004986 */ /* 0x0001e2000c101106 */
[----:B------:R-:W-:Y:S02]  /*83460*/  LOP3.LUT P4, RZ, R9, 0x800, RZ, 0xc0, !PT ;  /* 0x0000080009ff7812 */ /* 0x000fe4000788c0ff */
[----:B------:R-:W-:Y:S02]  /*83470*/  PRMT R161, R161, 0x7773, RZ ;  /* 0x00007773a1a17816 */ /* 0x000fe400000000ff */
[----:B0-----:R-:W-:Y:S01]  /*83480*/  PRMT R160, R162, 0x7772, RZ ;  /* 0x00007772a2a07816 */ /* 0x001fe200000000ff */
[----:B------:R-:W4:Y:S08]  /*83490*/  LDL.LU.64 R174, [R1+0x870] ;  /* 0x0008700001ae7983 */ /* 0x000f300000300a00 */
[----:B--2---:R0:W-:Y:S01]  /*834a0*/  @P4 STG.E.U8 desc[UR6][R176.64], R161 ;  /* 0x000000a1b0004986 */ /* 0x0041e2000c101106 */
[----:B------:R-:W-:-:S03]  /*834b0*/  LOP3.LUT P4, RZ, R9, 0x400, RZ, 0xc0, !PT ;  /* 0x0000040009ff7812 */ /* 0x000fc6000788c0ff */
[----:B0-----:R-:W2:Y:S10]  /*834c0*/  LDL.LU.64 R176, [R1+0x868] ;  /* 0x0008680001b07983 */ /* 0x001eb40000300a00 */
[----:B------:R0:W-:Y:S04]  /*834d0*/  @P4 STG.E.U8 desc[UR6][R178.64], R160 ;  /* 0x000000a0b2004986 */ /* 0x0001e8000c101106 */
[----:B0-----:R-:W3:Y:S01]  /*834e0*/  LDL.LU.64 R160, [R1+0x8b8] ;  /* 0x0008b80001a07983 */ /* 0x001ee20000300a00 */
[----:B------:R-:W-:-:S02]  /*834f0*/  LOP3.LUT P4, RZ, R9, 0x200, RZ, 0xc0, !PT ;  /* 0x0000020009ff7812 */ /* 0x000fc4000788c0ff */
[----:B------:R-:W-:Y:S01]  /*83500*/  PRMT R162, R162, 0x7773, RZ ;  /* 0x00007773a2a27816 */ /* 0x000fe200000000ff */
[----:B------:R-:W2:Y:S10]  /*83510*/  LDL.LU.64 R178, [R1+0x860] ;  /* 0x0008600001b27983 */ /* 0x000eb40000300a00 */
[----:B---3--:R0:W-:Y:S01]  /*83520*/  @P4 STG.E.U8 desc[UR6][R160.64], R162 ;  /* 0x000000a2a0004986 */ /* 0x0081e2000c101106 */
[----:B------:R-:W-:-:S02]  /*83530*/  LOP3.LUT P4, RZ, R9, 0x100, RZ, 0xc0, !PT ;  /* 0x0000010009ff7812 */ /* 0x000fc4000788c0ff */
[----:B0-----:R-:W-:-:S11]  /*83540*/  PRMT R160, R163, 0x7772, RZ ;  /* 0x00007772a3a07816 */ /* 0x001fd600000000ff */
[----:B------:R0:W-:Y:S04]  /*83550*/  @P4 STG.E.U8 desc[UR6][R156.64], R160 ;  /* 0x000000a09c004986 */ /* 0x0001e8000c101106 */
[----:B0-----:R-:W3:Y:S01]  /*83560*/  LDL.LU.64 R156, [R1+0x1f18] ;  /* 0x001f1800019c7983 */ /* 0x001ee20000300a00 */
[----:B------:R-:W-:Y:S02]  /*83570*/  LOP3.LUT P4, RZ, R9, 0x80, RZ, 0xc0, !PT ;  /* 0x0000008009ff7812 */ /* 0x000fe4000788c0ff */
[----:B------:R-:W-:-:S11]  /*83580*/  PRMT R163, R163, 0x7773, RZ ;  /* 0x00007773a3a37816 */ /* 0x000fd600000000ff */
[----:B------:R0:W-:Y:S04]  /*83590*/  @P4 STG.E.U8 desc[UR6][R158.64], R163 ;  /* 0x000000a39e004986 */ /* 0x0001e8000c101106 */
[----:B0-----:R-:W2:Y:S01]  /*835a0*/  LDL.LU.64 R158, [R1+0x1f10] ;  /* 0x001f1000019e7983 */ /* 0x001ea20000300a00 */
[----:B------:R-:W-:Y:S02]  /*835b0*/  LOP3.LUT P4, RZ, R9, 0x40, RZ, 0xc0, !PT ;  /* 0x0000004009ff7812 */ /* 0x000fe4000788c0ff */
[C---:B------:R-:W-:Y:S02]  /*835c0*/  LOP3.LUT P5, RZ, R4.reuse, 0x4000000, RZ, 0xc0, !PT ;  /* 0x0400000004ff7812 */ /* 0x040fe400078ac0ff */
[C---:B------:R-:W-:Y:S02]  /*835d0*/  LOP3.LUT P6, RZ, R4.reuse, 0x8000000, RZ, 0xc0, !PT ;  /* 0x0800000004ff7812 */ /* 0x040fe400078cc0ff */
[----:B------:R-:W-:-:S02]  /*835e0*/  LOP3.LUT P0, RZ, R4, 0x10000000, RZ, 0xc0, !PT ;  /* 0x1000000004ff7812 */ /* 0x000fc4000780c0ff */
[----:B------:R-:W-:Y:S02]  /*835f0*/  LOP3.LUT P1, RZ, R4, 0x20000000, RZ, 0xc0, !PT ;  /* 0x2000000004ff7812 */ /* 0x000fe4000782c0ff */
[----:B---3--:R-:W-:-:S05]  /*83600*/  PRMT R160, R156, 0x7770, RZ ;  /* 0x000077709ca07816 */ /* 0x008fca00000000ff */
[----:B------:R0:W-:Y:S01]  /*83610*/  @P4 STG.E.U8 desc[UR6][R164.64], R160 ;  /* 0x000000a0a4004986 */ /* 0x0001e2000c101106 */
[----:B------:R-:W-:Y:S02]  /*83620*/  LOP3.LUT P4, RZ, R9, 0x20, RZ, 0xc0, !PT ;  /* 0x0000002009ff7812 */ /* 0x000fe4000788c0ff */
[----:B0-----:R-:W-:-:S11]  /*83630*/  PRMT R160, R156, 0x7771, RZ ;  /* 0x000077719ca07816 */ /* 0x001fd600000000ff */
[----:B----4-:R0:W-:Y:S01]  /*83640*/  @P4 STG.E.U8 desc[UR6][R166.64], R160 ;  /* 0x000000a0a6004986 */ /* 0x0101e2000c101106 */
[----:B------:R-:W-:Y:S02]  /*83650*/  LOP3.LUT P4, RZ, R9, 0x10, RZ, 0xc0, !PT ;  /* 0x0000001009ff7812 */ /* 0x000fe4000788c0ff */
[----:B0-----:R-:W-:-:S11]  /*83660*/  PRMT R160, R157, 0x7770, RZ ;  /* 0x000077709da07816 */ /* 0x001fd600000000ff */
[----:B------:R0:W-:Y:S04]  /*83670*/  @P4 STG.E.U8 desc[UR6][R2.64], R160 ;  /* 0x000000a002004986 */ /* 0x0001e8000c101106 */
[----:B0-----:R-:W3:Y:S01]  /*83680*/  LDL.LU.64 R2, [R1+0x1f08] ;  /* 0x001f080001027983 */ /* 0x001ee20000300a00 */
[----:B------:R-:W-:-:S05]  /*83690*/  PRMT R160, R157, 0x7771, RZ ;  /* 0x000077719da07816 */ /* 0x000fca00000000ff */
[----:B------:R2:W-:Y:S02]  /*836a0*/  @P5 STG.E.U8 desc[UR6][R168.64], R160 ;  /* 0x000000a0a8005986 */ /* 0x0005e4000c101106 */
[C---:B--2---:R-:W-:Y:S02]  /*836b0*/  PRMT R160, R158.reuse, 0x7770, RZ ;  /* 0x000077709ea07816 */ /* 0x044fe400000000ff */
[----:B------:R-:W2:Y:S04]  /*836c0*/  LDL.LU.64 R168, [R1+0x858] ;  /* 0x0008580001a87983 */ /* 0x000ea80000300a00 */
[----:B------:R0:W-:Y:S02]  /*836d0*/  @P6 STG.E.U8 desc[UR6][R170.64], R160 ;  /* 0x000000a0aa006986 */ /* 0x0001e4000c101106 */
[----:B0-----:R-:W-:-:S02]  /*836e0*/  PRMT R160, R158, 0x7771, RZ ;  /* 0x000077719ea07816 */ /* 0x001fc400000000ff */
[----:B------:R-:W4:Y:S04]  /*836f0*/  LDL.LU.64 R170, [R1+0x850] ;  /* 0x0008500001aa7983 */ /* 0x000f280000300a00 */
[----:B------:R0:W-:Y:S02]  /*83700*/  @P0 STG.E.U8 desc[UR6][R172.64], R160 ;  /* 0x000000a0ac000986 */ /* 0x0001e4000c101106 */
[----:B0-----:R-:W-:Y:S02]  /*83710*/  PRMT R160, R159, 0x7770, RZ ;  /* 0x000077709fa07816 */ /* 0x001fe400000000ff */
[----:B------:R-:W4:Y:S04]  /*83720*/  LDL.LU.64 R172, [R1+0x848] ;  /* 0x0008480001ac7983 */ /* 0x000f280000300a00 */
[----:B------:R0:W-:Y:S04]  /*83730*/  @P1 STG.E.U8 desc[UR6][R174.64], R160 ;  /* 0x000000a0ae001986 */ /* 0x0001e8000c101106 */
[----:B0-----:R-:W4:Y:S01]  /*83740*/  LDL.LU.64 R174, [R1+0x840] ;  /* 0x0008400001ae7983 */ /* 0x001f220000300a00 */
[----:B------:R-:W-:-:S02]  /*83750*/  LOP3.LUT P2, RZ, R4, 0x40000000, RZ, 0xc0, !PT ;  /* 0x4000000004ff7812 */ /* 0x000fc4000784c0ff */
[C---:B------:R-:W-:Y:S02]  /*83760*/  LOP3.LUT P3, RZ, R4.reuse, 0x80000000, RZ, 0xc0, !PT ;  /* 0x8000000004ff7812 */ /* 0x040fe4000786c0ff */
[----:B------:R-:W-:Y:S02]  /*83770*/  LOP3.LUT R4, R4, 0xefffffff, RZ, 0xc0, !PT ;  /* 0xefffffff04047812 */ /* 0x000fe400078ec0ff */
[----:B------:R-:W-:Y:S02]  /*83780*/  LOP3.LUT R9, R9, 0xfffffffe, RZ, 0xc0, !PT ;  /* 0xfffffffe09097812 */ /* 0x000fe400078ec0ff */
[----:B------:R-:W-:-:S05]  /*83790*/  PRMT R160, R159, 0x7771, RZ ;  /* 0x000077719fa07816 */ /* 0x000fca00000000ff */
[----:B------:R0:W-:Y:S04]  /*837a0*/  @P2 STG.E.U8 desc[UR6][R176.64], R160 ;  /* 0x000000a0b0002986 */ /* 0x0001e8000c101106 */
[----:B0-----:R-:W4:Y:S01]  /*837b0*/  LDL.LU.64 R176, [R1+0x830] ;  /* 0x0008300001b07983 */ /* 0x001f220000300a00 */
[----:B------:R-:W-:-:S05]  /*837c0*/  PRMT R160, R156, 0x7772, RZ ;  /* 0x000077729ca07816 */ /* 0x000fca00000000ff */
[----:B------:R0:W-:Y:S04]  /*837d0*/  @P3 STG.E.U8 desc[UR6][R178.64], R160 ;  /* 0x000000a0b2003986 */ /* 0x0001e8000c101106 */
[----:B0-----:R-:W4:Y:S01]  /*837e0*/  LDL.LU.64 R178, [R1+0x828] ;  /* 0x0008280001b27983 */ /* 0x001f220000300a00 */
[----:B------:R-:W-:-:S03]  /*837f0*/  PRMT R156, R156, 0x7773, RZ ;  /* 0x000077739c9c7816 */ /* 0x000fc600000000ff */
[----:B------:R-:W4:Y:S04]  /*83800*/  LDL.LU.64 R160, [R1+0x810] ;  /* 0x0008100001a07983 */ /* 0x000f280000300a00 */
[----:B------:R-:W4:Y:S04]  /*83810*/  LDL.LU.64 R162, [R1+0x808] ;  /* 0x0008080001a27983 */ /* 0x000f280000300a00 */
[----:B------:R-:W4:Y:S04]  /*83820*/  LDL.LU.64 R164, [R1+0x800] ;  /* 0x0008000001a47983 */ /* 0x000f280000300a00 */
[----:B------:R-:W4:Y:S01]  /*83830*/  LDL.LU.64 R166, [R1+0x7f8] ;  /* 0x0007f80001a67983 */ /* 0x000f220000300a00 */
[----:B---3--:R-:W-:-:S13]  /*83840*/  LOP3.LUT P4, RZ, R3, 0x1000, RZ, 0xc0, !PT ;  /* 0x0000100003ff7812 */ /* 0x008fda000788c0ff */
        /* <DEDUP_REMOVED lines=10> */
[----:B------:R-:W-:-:S13]  /*838f0*/  LOP3.LUT P4, RZ, R3, 0x100, RZ, 0xc0, !PT ;  /* 0x0000010003ff7812 */ /* 0x000fda000788c0ff */
        /* <DEDUP_REMOVED lines=8> */
[C---:B------:R-:W-:Y:S02]  /*83980*/  LOP3.LUT P4, RZ, R3.reuse, 0x20, RZ, 0xc0, !PT ;  /* 0x0000002003ff7812 */ /* 0x040fe4000788c0ff */
[----:B------:R-:W-:Y:S02]  /*83990*/  LOP3.LUT P1, RZ, R3, 0x2, RZ, 0xc0, !PT ;  /* 0x0000000203ff7812 */ /* 0x000fe4000782c0ff */
[----:B------:R-:W-:Y:S02]  /*839a0*/  LOP3.LUT R9, R9, 0xfffffff7, RZ, 0xc0, !PT ;  /* 0xfffffff709097812 */ /* 0x000fe400078ec0ff */
[C---:B------:R-:W-:Y:S01]  /*839b0*/  LOP3.LUT P2, RZ, R3.reuse, 0x4, RZ, 0xc0, !PT ;  /* 0x0000000403ff7812 */ /* 0x040fe2000784c0ff */
[----:B--2---:R0:W-:Y:S01]  /*839c0*/  @P0 STG.E.U8 desc[UR6][R168.64], R156 ;  /* 0x0000009ca8000986 */ /* 0x0041e2000c101106 */
[----:B------:R-:W-:-:S05]  /*839d0*/  LOP3.LUT P3, RZ, R3, 0x8, RZ, 0xc0, !PT ;  /* 0x0000000803ff7812 */ /* 0x000fca000786c0ff */
[----:B------:R-:W-:Y:S02]  /*839e0*/  @P4 LOP3.LUT R9, R9, 0x8, RZ, 0xfc, !PT ;  /* 0x0000000809094812 */ /* 0x000fe400078efcff */
[----:B------:R-:W-:Y:S02]  /*839f0*/  LOP3.LUT P4, RZ, R3, 0x10, RZ, 0xc0, !PT ;  /* 0x0000001003ff7812 */ /* 0x000fe4000788c0ff */
[C---:B0-----:R-:W-:Y:S02]  /*83a00*/  PRMT R156, R157.reuse, 0x7772, RZ ;  /* 0x000077729d9c7816 */ /* 0x041fe400000000ff */
[----:B------:R-:W-:-:S03]  /*83a10*/  PRMT R157, R157, 0x7773, RZ ;  /* 0x000077739d9d7816 */ /* 0x000fc600000000ff */
[----:B----4-:R0:W-:Y:S04]  /*83a20*/  @P1 STG.E.U8 desc[UR6][R170.64], R156 ;  /* 0x0000009caa001986 */ /* 0x0101e8000c101106 */
[----:B------:R-:W-:Y:S01]  /*83a30*/  @P2 STG.E.U8 desc[UR6][R172.64], R157 ;  /* 0x0000009dac002986 */ /* 0x000fe2000c101106 */
[C---:B0-----:R-:W-:Y:S02]  /*83a40*/  PRMT R156, R158.reuse, 0x7772, RZ ;  /* 0x000077729e9c7816 */ /* 0x041fe400000000ff */
[----:B------:R-:W-:-:S03]  /*83a50*/  PRMT R158, R158, 0x7773, RZ ;  /* 0x000077739e9e7816 */ /* 0x000fc600000000ff */
[----:B------:R-:W-:Y:S04]  /*83a60*/  @P3 STG.E.U8 desc[UR6][R174.64], R156 ;  /* 0x0000009cae003986 */ /* 0x000fe8000c101106 */
[----:B------:R0:W-:Y:S04]  /*83a70*/  @P4 STG.E.U8 desc[UR6][R152.64], R158 ;  /* 0x0000009e98004986 */ /* 0x0001e8000c101106 */
[----:B0-----:R-:W2:Y:S01]  /*83a80*/  LDL.LU.64 R152, [R1+0x1f00] ;  /* 0x001f000001987983 */ /* 0x001ea20000300a00 */
[----:B------:R-:W-:Y:S02]  /*83a90*/  LOP3.LUT P4, RZ, R9, 0x8, RZ, 0xc0, !PT ;  /* 0x0000000809ff7812 */ /* 0x000fe4000788c0ff */
[C---:B------:R-:W-:Y:S01]  /*83aa0*/  PRMT R156, R159.reuse, 0x7772, RZ ;  /* 0x000077729f9c7816 */ /* 0x040fe200000000ff */
[----:B------:R-:W3:Y:S01]  /*83ab0*/  LDL.LU.64 R168, [R1+0x7f0] ;  /* 0x0007f00001a87983 */ /* 0x000ee20000300a00 */
[----:B------:R-:W-:-:S03]  /*83ac0*/  PRMT R159, R159, 0x7773, RZ ;  /* 0x000077739f9f7816 */ /* 0x000fc600000000ff */
[----:B------:R-:W4:Y:S04]  /*83ad0*/  LDL.LU.64 R170, [R1+0x7e8] ;  /* 0x0007e80001aa7983 */ /* 0x000f280000300a00 */
[----:B------:R-:W4:Y:S04]  /*83ae0*/  LDL.LU.64 R172, [R1+0x7e0] ;  /* 0x0007e00001ac7983 */ /* 0x000f280000300a00 */
[----:B------:R0:W-:Y:S01]  /*83af0*/  @P4 STG.E.U8 desc[UR6][R176.64], R156 ;  /* 0x0000009cb0004986 */ /* 0x0001e2000c101106 */
[----:B------:R-:W-:-:S03]  /*83b00*/  LOP3.LUT P4, RZ, R9, 0x4, RZ, 0xc0, !PT ;  /* 0x0000000409ff7812 */ /* 0x000fc6000788c0ff */
[----:B------:R-:W4:Y:S04]  /*83b10*/  LDL.LU.64 R174, [R1+0x7d8] ;  /* 0x0007d80001ae7983 */ /* 0x000f280000300a00 */
[----:B0-----:R-:W4:Y:S06]  /*83b20*/  LDL.LU.64 R176, [R1+0x7d0] ;  /* 0x0007d00001b07983 */ /* 0x001f2c0000300a00 */
[----:B------:R0:W-:Y:S04]  /*83b30*/  @P4 STG.E.U8 desc[UR6][R178.64], R159 ;  /* 0x0000009fb2004986 */ /* 0x0001e8000c101106 */
[----:B0-----:R-:W3:Y:S01]  /*83b40*/  LDL.LU.64 R158, [R1+0x818] ;  /* 0x00081800019e7983 */ /* 0x001ee20000300a00 */
[----:B------:R-:W-:-:S03]  /*83b50*/  LOP3.LUT P4, RZ, R9, 0x2, RZ, 0xc0, !PT ;  /* 0x0000000209ff7812 */ /* 0x000fc6000788c0ff */
[----:B------:R-:W4:Y:S01]  /*83b60*/  LDL.LU.64 R178, [R1+0x7c8] ;  /* 0x0007c80001b27983 */ /* 0x000f220000300a00 */
[----:B--2---:R-:W-:-:S09]  /*83b70*/  PRMT R156, R152, 0x7770, RZ ;  /* 0x00007770989c7816 */ /* 0x004fd200000000ff */
[----:B------:R0:W-:Y:S04]  /*83b80*/  @P4 STG.E.U8 desc[UR6][R154.64], R156 ;  /* 0x0000009c9a004986 */ /* 0x0001e8000c101106 */
[----:B0-----:R-:W2:Y:S01]  /*83b90*/  LDL.LU.64 R154, [R1+0x1ef8] ;  /* 0x001ef800019a7983 */ /* 0x001ea20000300a00 */
[----:B------:R-:W-:Y:S02]  /*83ba0*/  LOP3.LUT P4, RZ, R9, 0x1, RZ, 0xc0, !PT ;  /* 0x0000000109ff7812 */ /* 0x000fe4000788c0ff */
[----:B------:R-:W-:-:S11]  /*83bb0*/  PRMT R9, R152, 0x7771, RZ ;  /* 0x0000777198097816 */ /* 0x000fd600000000ff */
[----:B---3--:R0:W-:Y:S01]  /*83bc0*/  @P4 STG.E.U8 desc[UR6][R158.64], R9 ;  /* 0x000000099e004986 */ /* 0x0081e2000c101106 */
[----:B------:R-:W-:Y:S02]  /*83bd0*/  LOP3.LUT P4, RZ, R4, 0x80000000, RZ, 0xc0, !PT ;  /* 0x8000000004ff7812 */ /* 0x000fe4000788c0ff */
[----:B0-----:R-:W-:-:S11]  /*83be0*/  PRMT R9, R153, 0x7770, RZ ;  /* 0x0000777099097816 */ /* 0x001fd600000000ff */
[----:B------:R0:W-:Y:S01]  /*83bf0*/  @P4 STG.E.U8 desc[UR6][R160.64], R9 ;  /* 0x00000009a0004986 */ /* 0x0001e2000c101106 */
[----:B------:R-:W-:Y:S02]  /*83c00*/  LOP3.LUT P4, RZ, R4, 0x40000000, RZ, 0xc0, !PT ;  /* 0x4000000004ff7812 */ /* 0x000fe4000788c0ff */
[----:B0-----:R-:W-:-:S11]  /*83c10*/  PRMT R9, R153, 0x7771, RZ ;  /* 0x0000777199097816 */ /* 0x001fd600000000ff */
[----:B------:R2:W-:Y:S01]  /*83c20*/  @P4 STG.E.U8 desc[UR6][R162.64], R9 ;  /* 0x00000009a2004986 */ /* 0x0005e2000c101106 */
[----:B------:R-:W-:Y:S02]  /*83c30*/  LOP3.LUT P4, RZ, R4, 0x20000000, RZ, 0xc0, !PT ;  /* 0x2000000004ff7812 */ /* 0x000fe4000788c0ff */
[C---:B------:R-:W-:Y:S02]  /*83c40*/  LOP3.LUT P5, RZ, R3.reuse, 0x2000, RZ, 0xc0, !PT ;  /* 0x0000200003ff7812 */ /* 0x040fe400078ac0ff */
[C---:B------:R-:W-:Y:S02]  /*83c50*/  LOP3.LUT P6, RZ, R3.reuse, 0x4000, RZ, 0xc0, !PT ;  /* 0x0000400003ff7812 */ /* 0x040fe400078cc0ff */
[----:B------:R-:W-:Y:S02]  /*83c60*/  LOP3.LUT P0, RZ, R3, 0x8000, RZ, 0xc0, !PT ;  /* 0x0000800003ff7812 */ /* 0x000fe4000780c0ff */
[----:B--2---:R-:W-:-:S05]  /*83c70*/  PRMT R9, R154, 0x7770, RZ ;  /* 0x000077709a097816 */ /* 0x004fca00000000ff */
[----:B------:R0:W-:Y:S01]  /*83c80*/  @P4 STG.E.U8 desc[UR6][R164.64], R9 ;  /* 0x00000009a4004986 */ /* 0x0001e2000c101106 */
[----:B------:R-:W-:Y:S02]  /*83c90*/  LOP3.LUT P4, RZ, R4, 0x10000000, RZ, 0xc0, !PT ;  /* 0x1000000004ff7812 */ /* 0x000fe4000788c0ff */
[----:B0-----:R-:W-:-:S11]  /*83ca0*/  PRMT R9, R154, 0x7771, RZ ;  /* 0x000077719a097816 */ /* 0x001fd600000000ff */
[----:B------:R0:W-:Y:S02]  /*83cb0*/  @P4 STG.E.U8 desc[UR6][R166.64], R9 ;  /* 0x00000009a6004986 */ /* 0x0001e4000c101106 */
[----:B0-----:R-:W-:-:S05]  /*83cc0*/  PRMT R9, R155, 0x7770, RZ ;  /* 0x000077709b097816 */ /* 0x001fca00000000ff */
[----:B------:R0:W-:Y:S02]  /*83cd0*/  @P5 STG.E.U8 desc[UR6][R168.64], R9 ;  /* 0x00000009a8005986 */ /* 0x0001e4000c101106 */
[----:B0-----:R-:W-:-:S05]  /*83ce0*/  PRMT R9, R155, 0x7771, RZ ;  /* 0x000077719b097816 */ /* 0x001fca00000000ff */
[----:B----4-:R0:W-:Y:S02]  /*83cf0*/  @P6 STG.E.U8 desc[UR6][R170.64], R9 ;  /* 0x00000009aa006986 */ /* 0x0101e4000c101106 */
[----:B0-----:R-:W-:-:S05]  /*83d00*/  PRMT R9, R152, 0x7772, RZ ;  /* 0x0000777298097816 */ /* 0x001fca00000000ff */
[----:B------:R0:W-:Y:S04]  /*83d10*/  @P0 STG.E.U8 desc[UR6][R172.64], R9 ;  /* 0x00000009ac000986 */ /* 0x0001e8000c101106 */
[----:B0-----:R-:W2:Y:S01]  /*83d20*/  LDL.LU.64 R172, [R1+0x7c0] ;  /* 0x0007c00001ac7983 */ /* 0x001ea20000300a00 */
[C---:B------:R-:W-:Y:S02]  /*83d30*/  LOP3.LUT P1, RZ, R3.reuse, 0x10000, RZ, 0xc0, !PT ;  /* 0x0001000003ff7812 */ /* 0x040fe4000782c0ff */
[C---:B------:R-:W-:Y:S02]  /*83d40*/  LOP3.LUT P2, RZ, R3.reuse, 0x20000, RZ, 0xc0, !PT ;  /* 0x0002000003ff7812 */ /* 0x040fe4000784c0ff */
[----:B------:R-:W-:Y:S02]  /*83d50*/  PRMT R152, R152, 0x7773, RZ ;  /* 0x0000777398987816 */ /* 0x000fe400000000ff */
[----:B------:R-:W-:-:S02]  /*83d60*/  LOP3.LUT P3, RZ, R3, 0x40000, RZ, 0xc0, !PT ;  /* 0x0004000003ff7812 */ /* 0x000fc4000786c0ff */
[----:B------:R-:W-:Y:S02]  /*83d70*/  LOP3.LUT P0, RZ, R3, 0x80000, RZ, 0xc0, !PT ;  /* 0x0008000003ff7812 */ /* 0x000fe4000780c0ff */
[----:B------:R-:W-:-:S03]  /*83d80*/  PRMT R9, R153, 0x7772, RZ ;  /* 0x0000777299097816 */ /* 0x000fc600000000ff */
[----:B------:R0:W-:Y:S01]  /*83d90*/  @P1 STG.E.U8 desc[UR6][R174.64], R152 ;  /* 0x00000098ae001986 */ /* 0x0001e2000c101106 */
[----:B------:R-:W-:Y:S02]  /*83da0*/  LOP3.LUT P1, RZ, R3, 0x100000, RZ, 0xc0, !PT ;  /* 0x0010000003ff7812 */ /* 0x000fe4000782c0ff */
[----:B------:R-:W-:Y:S01]  /*83db0*/  PRMT R153, R153, 0x7773, RZ ;  /* 0x0000777399997816 */ /* 0x000fe200000000ff */
[----:B------:R1:W-:Y:S04]  /*83dc0*/  @P2 STG.E.U8 desc[UR6][R176.64], R9 ;  /* 0x00000009b0002986 */ /* 0x0003e8000c101106 */
[----:B------:R3:W-:Y:S04]  /*83dd0*/  @P3 STG.E.U8 desc[UR6][R178.64], R153 ;  /* 0x00000099b2003986 */ /* 0x0007e8000c101106 */
[----:B0-----:R-:W4:Y:S01]  /*83de0*/  LDL.LU.64 R174, [R1+0x7b0] ;  /* 0x0007b00001ae7983 */ /* 0x001f220000300a00 */
[----:B-1----:R-:W-:-:S03]  /*83df0*/  PRMT R9, R154, 0x7772, RZ ;  /* 0x000077729a097816 */ /* 0x002fc600000000ff */
[----:B------:R-:W4:Y:S01]  /*83e00*/  LDL.LU.64 R176, [R1+0x7a8] ;  /* 0x0007a80001b07983 */ /* 0x000f220000300a00 */
[----:B------:R-:W-:-:S03]  /*83e10*/  PRMT R154, R154, 0x7773, RZ ;  /* 0x000077739a9a7816 */ /* 0x000fc600000000ff */
[----:B---3--:R-:W3:Y:S04]  /*83e20*/  LDL.LU.64 R178, [R1+0x798] ;  /* 0x0007980001b27983 */ /* 0x008ee80000300a00 */
[----:B------:R-:W3:Y:S04]  /*83e30*/  LDL.LU.64 R156, [R1+0x790] ;  /* 0x00079000019c7983 */ /* 0x000ee80000300a00 */
[----:B------:R-:W3:Y:S01]  /*83e40*/  LDL.LU.64 R158, [R1+0x788] ;  /* 0x00078800019e7983 */ /* 0x000ee20000300a00 */
[----:B------:R-:W-:Y:S02]  /*83e50*/  LOP3.LUT P4, RZ, R3, 0x80000000, RZ, 0xc0, !PT ;  /* 0x8000000003ff7812 */ /* 0x000fe4000788c0ff */
[----:B------:R-:W-:-:S11]  /*83e60*/  LOP3.LUT R4, R4, 0xffefffff, RZ, 0xc0, !PT ;  /* 0xffefffff04047812 */ /* 0x000fd600078ec0ff */
[----:B------:R-:W-:Y:S02]  /*83e70*/  @P4 LOP3.LUT R4, R4, 0x100000, RZ, 0xfc, !PT ;  /* 0x0010000004044812 */ /* 0x000fe400078efcff */
[----:B------:R-:W-:Y:S02]  /*83e80*/  LOP3.LUT P4, RZ, R3, 0x40000000, RZ, 0xc0, !PT ;  /* 0x4000000003ff7812 */ /* 0x000fe4000788c0ff */
[----:B------:R-:W-:-:S11]  /*83e90*/  LOP3.LUT R4, R4, 0xffdfffff, RZ, 0xc0, !PT ;  /* 0xffdfffff04047812 */ /* 0x000fd600078ec0ff */
[----:B------:R-:W-:Y:S02]  /*83ea0*/  @P4 LOP3.LUT R4, R4, 0x200000, RZ, 0xfc, !PT ;  /* 0x0020000004044812 */ /* 0x000fe400078efcff */
[----:B------:R-:W-:Y:S02]  /*83eb0*/  LOP3.LUT P4, RZ, R3, 0x20000000, RZ, 0xc0, !PT ;  /* 0x2000000003ff7812 */ /* 0x000fe4000788c0ff */
[----:B------:R-:W-:Y:S01]  /*83ec0*/  LOP3.LUT R4, R4, 0xffbfffff, RZ, 0xc0, !PT ;  /* 0xffbfffff04047812 */ /* 0x000fe200078ec0ff */
[----:B--2---:R-:W-:Y:S04]  /*83ed0*/  @P0 STG.E.U8 desc[UR6][R172.64], R9 ;  /* 0x00000009ac000986 */ /* 0x004fe8000c101106 */
[----:B------:R0:W-:Y:S04]  /*83ee0*/  @P1 STG.E.U8 desc[UR6][R148.64], R154 ;  /* 0x0000009a94001986 */ /* 0x0001e8000c101106 */
[----:B0-----:R-:W2:Y:S02]  /*83ef0*/  LDL.LU.64 R148, [R1+0x1ef0] ;  /* 0x001ef00001947983 */ /* 0x001ea40000300a00 */
[----:B------:R-:W-:-:S02]  /*83f00*/  @P4 LOP3.LUT R4, R4, 0x400000, RZ, 0xfc, !PT ;  /* 0x0040000004044812 */ /* 0x000fc400078efcff */
[C---:B------:R-:W-:Y:S01]  /*83f10*/  LOP3.LUT P4, RZ, R3.reuse, 0x10000000, RZ, 0xc0, !PT ;  /* 0x1000000003ff7812 */ /* 0x040fe2000788c0ff */
[----:B------:R-:W3:Y:S01]  /*83f20*/  LDL.LU.64 R160, [R1+0x780] ;  /* 0x0007800001a07983 */ /* 0x000ee20000300a00 */
[----:B------:R-:W-:Y:S02]  /*83f30*/  LOP3.LUT R4, R4, 0xff7fffff, RZ, 0xc0, !PT ;  /* 0xff7fffff04047812 */ /* 0x000fe400078ec0ff */
[C---:B------:R-:W-:Y:S01]  /*83f40*/  LOP3.LUT P2, RZ, R3.reuse, 0x200000, RZ, 0xc0, !PT ;  /* 0x0020000003ff7812 */ /* 0x040fe2000784c0ff */
[----:B------:R-:W3:Y:S01]  /*83f50*/  LDL.LU.64 R162, [R1+0x778] ;  /* 0x0007780001a27983 */ /* 0x000ee20000300a00 */
[----:B------:R-:W-:Y:S02]  /*83f60*/  LOP3.LUT P3, RZ, R3, 0x400000, RZ, 0xc0, !PT ;  /* 0x0040000003ff7812 */ /* 0x000fe4000786c0ff */
[----:B------:R-:W-:Y:S01]  /*83f70*/  PRMT R9, R155, 0x7772, RZ ;  /* 0x000077729b097816 */ /* 0x000fe200000000ff */
[----:B------:R-:W3:Y:S04]  /*83f80*/  LDL.LU.64 R164, [R1+0x770] ;  /* 0x0007700001a47983 */ /* 0x000ee80000300a00 */
[----:B------:R-:W-:Y:S01]  /*83f90*/  @P4 LOP3.LUT R4, R4, 0x800000, RZ, 0xfc, !PT ;  /* 0x0080000004044812 */ /* 0x000fe200078efcff */
[----:B------:R-:W3:Y:S01]  /*83fa0*/  LDL.LU.64 R166, [R1+0x768] ;  /* 0x0007680001a67983 */ /* 0x000ee20000300a00 */
[----:B------:R-:W-:-:S02]  /*83fb0*/  LOP3.LUT P4, RZ, R3, 0x8000000, RZ, 0xc0, !PT ;  /* 0x0800000003ff7812 */ /* 0x000fc4000788c0ff */
[----:B------:R-:W-:Y:S01]  /*83fc0*/  LOP3.LUT R4, R4, 0xfeffffff, RZ, 0xc0, !PT ;  /* 0xfeffffff04047812 */ /* 0x000fe200078ec0ff */
[----:B----4-:R2:W-:Y:S01]  /*83fd0*/  @P2 STG.E.U8 desc[UR6][R174.64], R9 ;  /* 0x00000009ae002986 */ /* 0x0105e2000c101106 */
[----:B------:R-:W-:-:S03]  /*83fe0*/  PRMT R155, R155, 0x7773, RZ ;  /* 0x000077739b9b7816 */ /* 0x000fc600000000ff */
[----:B------:R-:W4:Y:S06]  /*83ff0*/  LDL.LU.64 R168, [R1+0x760] ;  /* 0x0007600001a87983 */ /* 0x000f2c0000300a00 */
[----:B------:R-:W-:Y:S01]  /*84000*/  @P4 LOP3.LUT R4, R4, 0x1000000, RZ, 0xfc, !PT ;  /* 0x0100000004044812 */ /* 0x000fe200078efcff */
[----:B------:R-:W-:Y:S01]  /*84010*/  @P3 STG.E.U8 desc[UR6][R176.64], R155 ;  /* 0x0000009bb0003986 */ /* 0x000fe2000c101106 */
[----:B------:R-:W-:Y:S02]  /*84020*/  LOP3.LUT P4, RZ, R3, 0x4000000, RZ, 0xc0, !PT ;  /* 0x0400000003ff7812 */ /* 0x000fe4000788c0ff */
        /* <DEDUP_REMOVED lines=10> */
[----:B--2---:R-:W-:-:S11]  /*840d0*/  PRMT R9, R148, 0x7770, RZ ;  /* 0x0000777094097816 */ /* 0x004fd600000000ff */
[----:B------:R0:W-:Y:S04]  /*840e0*/  @P4 STG.E.U8 desc[UR6][R150.64], R9 ;  /* 0x0000000996004986 */ /* 0x0001e8000c101106 */
[----:B0-----:R-:W2:Y:S01]  /*840f0*/  LDL.LU.64 R150, [R1+0x1ee8] ;  /* 0x001ee80001967983 */ /* 0x001ea20000300a00 */
[----:B------:R-:W-:-:S03]  /*84100*/  LOP3.LUT P4, RZ, R4, 0x8000000, RZ, 0xc0, !PT ;  /* 0x0800000004ff7812 */ /* 0x000fc6000788c0ff */
[----:B------:R-:W4:Y:S01]  /*84110*/  LDL.LU.64 R172, [R1+0x750] ;  /* 0x0007500001ac7983 */ /* 0x000f220000300a00 */
[----:B------:R-:W-:-:S03]  /*84120*/  PRMT R9, R148, 0x7771, RZ ;  /* 0x0000777194097816 */ /* 0x000fc600000000ff */
[----:B------:R-:W4:Y:S04]  /*84130*/  LDL.LU.64 R174, [R1+0x748] ;  /* 0x0007480001ae7983 */ /* 0x000f280000300a00 */
[----:B------:R-:W4:Y:S04]  /*84140*/  LDL.LU.64 R176, [R1+0x740] ;  /* 0x0007400001b07983 */ /* 0x000f280000300a00 */
[----:B---3--:R0:W-:Y:S04]  /*84150*/  @P4 STG.E.U8 desc[UR6][R178.64], R9 ;  /* 0x00000009b2004986 */ /* 0x0081e8000c101106 */
[----:B0-----:R-:W3:Y:S01]  /*84160*/  LDL.LU.64 R178, [R1+0x738] ;  /* 0x0007380001b27983 */ /* 0x001ee20000300a00 */
[----:B------:R-:W-:-:S02]  /*84170*/  LOP3.LUT P4, RZ, R4, 0x4000000, RZ, 0xc0, !PT ;  /* 0x0400000004ff7812 */ /* 0x000fc4000788c0ff */
[----:B------:R-:W-:-:S11]  /*84180*/  PRMT R9, R149, 0x7770, RZ ;  /* 0x0000777095097816 */ /* 0x000fd600000000ff */
[----:B------:R0:W-:Y:S01]  /*84190*/  @P4 STG.E.U8 desc[UR6][R156.64], R9 ;  /* 0x000000099c004986 */ /* 0x0001e2000c101106 */
[----:B------:R-:W-:Y:S02]  /*841a0*/  LOP3.LUT P4, RZ, R4, 0x2000000, RZ, 0xc0, !PT ;  /* 0x0200000004ff7812 */ /* 0x000fe4000788c0ff */
[----:B0-----:R-:W-:-:S11]  /*841b0*/  PRMT R9, R149, 0x7771, RZ ;  /* 0x0000777195097816 */ /* 0x001fd600000000ff */
[----:B------:R2:W-:Y:S01]  /*841c0*/  @P4 STG.E.U8 desc[UR6][R158.64], R9 ;  /* 0x000000099e004986 */ /* 0x0005e2000c101106 */
[----:B------:R-:W-:Y:S02]  /*841d0*/  LOP3.LUT P4, RZ, R4, 0x1000000, RZ, 0xc0, !PT ;  /* 0x0100000004ff7812 */ /* 0x000fe4000788c0ff */
[C---:B------:R-:W-:Y:S02]  /*841e0*/  LOP3.LUT P5, RZ, R2.reuse, 0x1, RZ, 0xc0, !PT ;  /* 0x0000000102ff7812 */ /* 0x040fe400078ac0ff */
[C---:B------:R-:W-:Y:S02]  /*841f0*/  LOP3.LUT P6, RZ, R2.reuse, 0x2, RZ, 0xc0, !PT ;  /* 0x0000000202ff7812 */ /* 0x040fe400078cc0ff */
[C---:B------:R-:W-:Y:S02]  /*84200*/  LOP3.LUT P0, RZ, R2.reuse, 0x4, RZ, 0xc0, !PT ;  /* 0x0000000402ff7812 */ /* 0x040fe4000780c0ff */
[C---:B------:R-:W-:Y:S02]  /*84210*/  LOP3.LUT P1, RZ, R2.reuse, 0x8, RZ, 0xc0, !PT ;  /* 0x0000000802ff7812 */ /* 0x040fe4000782c0ff */
[----:B------:R-:W-:-:S02]  /*84220*/  LOP3.LUT P2, RZ, R2, 0x10, RZ, 0xc0, !PT ;  /* 0x0000001002ff7812 */ /* 0x000fc4000784c0ff */
[----:B------:R-:W-:Y:S02]  /*84230*/  LOP3.LUT P3, RZ, R2, 0x20, RZ, 0xc0, !PT ;  /* 0x0000002002ff7812 */ /* 0x000fe4000786c0ff */
[----:B--2---:R-:W-:-:S05]  /*84240*/  PRMT R9, R150, 0x7770, RZ ;  /* 0x0000777096097816 */ /* 0x004fca00000000ff */
[----:B------:R0:W-:Y:S01]  /*84250*/  @P4 STG.E.U8 desc[UR6][R160.64], R9 ;  /* 0x00000009a0004986 */ /* 0x0001e2000c101106 */
[----:B------:R-:W-:Y:S02]  /*84260*/  LOP3.LUT P4, RZ, R4, 0x800000, RZ, 0xc0, !PT ;  /* 0x0080000004ff7812 */ /* 0x000fe4000788c0ff */
[----:B0-----:R-:W-:-:S11]  /*84270*/  PRMT R9, R150, 0x7771, RZ ;  /* 0x0000777196097816 */ /* 0x001fd600000000ff */
        /* <DEDUP_REMOVED lines=8> */
[C---:B0-----:R-:W-:Y:S02]  /*84300*/  PRMT R9, R148.reuse, 0x7772, RZ ;  /* 0x0000777294097816 */ /* 0x041fe400000000ff */
[----:B------:R-:W-:-:S09]  /*84310*/  PRMT R148, R148, 0x7773, RZ ;  /* 0x0000777394947816 */ /* 0x000fd200000000ff */
[----:B----4-:R0:W-:Y:S04]  /*84320*/  @P4 STG.E.U8 desc[UR6][R168.64], R9 ;  /* 0x00000009a8004986 */ /* 0x0101e8000c101106 */
[----:B------:R-:W-:Y:S01]  /*84330*/  @P5 STG.E.U8 desc[UR6][R170.64], R148 ;  /* 0x00000094aa005986 */ /* 0x000fe2000c101106 */
[C---:B0-----:R-:W-:Y:S02]  /*84340*/  PRMT R9, R149.reuse, 0x7772, RZ ;  /* 0x0000777295097816 */ /* 0x041fe400000000ff */
[----:B------:R-:W-:-:S03]  /*84350*/  PRMT R149, R149, 0x7773, RZ ;  /* 0x0000777395957816 */ /* 0x000fc600000000ff */
[----:B------:R0:W-:Y:S04]  /*84360*/  @P6 STG.E.U8 desc[UR6][R172.64], R9 ;  /* 0x00000009ac006986 */ /* 0x0001e8000c101106 */
[----:B------:R-:W-:Y:S01]  /*84370*/  @P0 STG.E.U8 desc[UR6][R174.64], R149 ;  /* 0x00000095ae000986 */ /* 0x000fe2000c101106 */
[C---:B0-----:R-:W-:Y:S02]  /*84380*/  PRMT R9, R150.reuse, 0x7772, RZ ;  /* 0x0000777296097816 */ /* 0x041fe400000000ff */
[----:B------:R-:W-:-:S03]  /*84390*/  PRMT R150, R150, 0x7773, RZ ;  /* 0x0000777396967816 */ /* 0x000fc600000000ff */
[----:B------:R0:W-:Y:S04]  /*843a0*/  @P1 STG.E.U8 desc[UR6][R176.64], R9 ;  /* 0x00000009b0001986 */ /* 0x0001e8000c101106 */
[----:B---3--:R-:W-:Y:S01]  /*843b0*/  @P2 STG.E.U8 desc[UR6][R178.64], R150 ;  /* 0x00000096b2002986 */ /* 0x008fe2000c101106 */
[----:B0-----:R-:W-:-:S05]  /*843c0*/  PRMT R9, R151, 0x7772, RZ ;  /* 0x0000777297097816 */ /* 0x001fca00000000ff */
[----:B------:R0:W-:Y:S04]  /*843d0*/  @P3 STG.E.U8 desc[UR6][R144.64], R9 ;  /* 0x0000000990003986 */ /* 0x0001e8000c101106 */
[----:B0-----:R-:W2:Y:S04]  /*843e0*/  LDL.LU.64 R144, [R1+0x1ee0] ;  /* 0x001ee00001907983 */ /* 0x001ea80000300a00 */
[----:B------:R-:W3:Y:S04]  /*843f0*/  LDL.LU.64 R170, [R1+0x728] ;  /* 0x0007280001aa7983 */ /* 0x000ee80000300a00 */
[----:B------:R-:W4:Y:S01]  /*84400*/  LDL.LU.64 R172, [R1+0x720] ;  /* 0x0007200001ac7983 */ /* 0x000f220000300a00 */
[----:B------:R-:W-:-:S02]  /*84410*/  LOP3.LUT P0, RZ, R2, 0x40, RZ, 0xc0, !PT ;  /* 0x0000004002ff7812 */ /* 0x000fc4000780c0ff */
[C---:B------:R-:W-:Y:S01]  /*84420*/  LOP3.LUT P1, RZ, R2.reuse, 0x80, RZ, 0xc0, !PT ;  /* 0x0000008002ff7812 */ /* 0x040fe2000782c0ff */
[----:B------:R-:W4:Y:S01]  /*84430*/  LDL.LU.64 R174, [R1+0x710] ;  /* 0x0007100001ae7983 */ /* 0x000f220000300a00 */
[C---:B------:R-:W-:Y:S02]  /*84440*/  LOP3.LUT P2, RZ, R2.reuse, 0x100, RZ, 0xc0, !PT ;  /* 0x0000010002ff7812 */ /* 0x040fe4000784c0ff */
[----:B------:R-:W-:Y:S01]  /*84450*/  PRMT R151, R151, 0x7773, RZ ;  /* 0x0000777397977816 */ /* 0x000fe200000000ff */
        /* <DEDUP_REMOVED lines=15> */
[C---:B--2---:R-:W-:Y:S01]  /*84550*/  PRMT R9, R144.reuse, 0x7770, RZ ;  /* 0x0000777090097816 */ /* 0x044fe200000000ff */
[----:B---3--:R-:W-:Y:S04]  /*84560*/  @P0 STG.E.U8 desc[UR6][R170.64], R151 ;  /* 0x00000097aa000986 */ /* 0x008fe8000c101106 */
[----:B----4-:R0:W-:Y:S02]  /*84570*/  @P1 STG.E.U8 desc[UR6][R172.64], R9 ;  /* 0x00000009ac001986 */ /* 0x0101e4000c101106 */
[----:B0-----:R-:W-:-:S05]  /*84580*/  PRMT R9, R144, 0x7771, RZ ;  /* 0x0000777190097816 */ /* 0x001fca00000000ff */
[----:B------:R0:W-:Y:S04]  /*84590*/  @P2 STG.E.U8 desc[UR6][R146.64], R9 ;  /* 0x0000000992002986 */ /* 0x0001e8000c101106 */
[----:B0-----:R-:W2:Y:S01]  /*845a0*/  LDL.LU.64 R146, [R1+0x1ed8] ;  /* 0x001ed80001927983 */ /* 0x001ea20000300a00 */
[----:B------:R-:W-:Y:S02]  /*845b0*/  @P4 LOP3.LUT R4, R4, 0x4000, RZ, 0xfc, !PT ;  /* 0x0000400004044812 */ /* 0x000fe400078efcff */
[----:B------:R-:W-:Y:S01]  /*845c0*/  LOP3.LUT P4, RZ, R2, 0x8000, RZ, 0xc0, !PT ;  /* 0x0000800002ff7812 */ /* 0x000fe2000788c0ff */
[----:B------:R-:W3:Y:S01]  /*845d0*/  LDL.LU.64 R168, [R1+0x6c8] ;  /* 0x0006c80001a87983 */ /* 0x000ee20000300a00 */
[----:B------:R-:W-:Y:S02]  /*845e0*/  LOP3.LUT R4, R4, 0xffff7fff, RZ, 0xc0, !PT ;  /* 0xffff7fff04047812 */ /* 0x000fe400078ec0ff */
[----:B------:R-:W-:Y:S01]  /*845f0*/  LOP3.LUT P3, RZ, R2, 0x200, RZ, 0xc0, !PT ;  /* 0x0000020002ff7812 */ /* 0x000fe2000786c0ff */
[----:B------:R-:W4:Y:S01]  /*84600*/  LDL.LU.64 R170, [R1+0x6c0] ;  /* 0x0006c00001aa7983 */ /* 0x000f220000300a00 */
[----:B------:R-:W-:-:S03]  /*84610*/  PRMT R9, R145, 0x7770, RZ ;  /* 0x0000777091097816 */ /* 0x000fc600000000ff */
[----:B------:R-:W4:Y:S04]  /*84620*/  LDL.LU.64 R172, [R1+0x6b8] ;  /* 0x0006b80001ac7983 */ /* 0x000f280000300a00 */
        /* <DEDUP_REMOVED lines=12> */
[----:B------:R0:W-:Y:S10]  /*846f0*/  @P3 STG.E.U8 desc[UR6][R174.64], R9 ;  /* 0x00000009ae003986 */ /* 0x0001f4000c101106 */
[----:B------:R-:W-:-:S02]  /*84700*/  @P4 LOP3.LUT R4, R4, 0x80000, RZ, 0xfc, !PT ;  /* 0x0008000004044812 */ /* 0x000fc400078efcff */
[----:B------:R-:W-:Y:S01]  /*84710*/  LOP3.LUT P4, RZ, R2, 0x400, RZ, 0xc0, !PT ;  /* 0x0000040002ff7812 */ /* 0x000fe2000788c0ff */
[----:B0-----:R-:W4:Y:S01]  /*84720*/  LDL.LU.64 R174, [R1+0x6b0] ;  /* 0x0006b00001ae7983 */ /* 0x001f220000300a00 */
[----:B------:R-:W-:-:S11]  /*84730*/  PRMT R9, R145, 0x7771, RZ ;  /* 0x0000777191097816 */ /* 0x000fd600000000ff */
[----:B------:R0:W-:Y:S01]  /*84740*/  @P4 STG.E.U8 desc[UR6][R176.64], R9 ;  /* 0x00000009b0004986 */ /* 0x0001e2000c101106 */
[----:B------:R-:W-:-:S03]  /*84750*/  LOP3.LUT P4, RZ, R4, 0x80000, RZ, 0xc0, !PT ;  /* 0x0008000004ff7812 */ /* 0x000fc6000788c0ff */
[----:B0-----:R-:W4:Y:S01]  /*84760*/  LDL.LU.64 R176, [R1+0x6a8] ;  /* 0x0006a80001b07983 */ /* 0x001f220000300a00 */
[----:B--2---:R-:W-:-:S09]  /*84770*/  PRMT R9, R146, 0x7770, RZ ;  /* 0x0000777092097816 */ /* 0x004fd200000000ff */
[----:B------:R0:W-:Y:S01]  /*84780*/  @P4 STG.E.U8 desc[UR6][R178.64], R9 ;  /* 0x00000009b2004986 */ /* 0x0001e2000c101106 */
[----:B------:R-:W-:Y:S02]  /*84790*/  LOP3.LUT P4, RZ, R4, 0x40000, RZ, 0xc0, !PT ;  /* 0x0004000004ff7812 */ /* 0x000fe4000788c0ff */
[----:B0-----:R-:W-:Y:S01]  /*847a0*/  PRMT R9, R146, 0x7771, RZ ;  /* 0x0000777192097816 */ /* 0x001fe200000000ff */
[----:B------:R-:W2:Y:S10]  /*847b0*/  LDL.LU.64 R178, [R1+0x6a0] ;  /* 0x0006a00001b27983 */ /* 0x000eb40000300a00 */
[----:B------:R0:W-:Y:S01]  /*847c0*/  @P4 STG.E.U8 desc[UR6][R158.64], R9 ;  /* 0x000000099e004986 */ /* 0x0001e2000c101106 */
[----:B------:R-:W-:-:S02]  /*847d0*/  LOP3.LUT P4, RZ, R4, 0x20000, RZ, 0xc0, !PT ;  /* 0x0002000004ff7812 */ /* 0x000fc4000788c0ff */
        /* <DEDUP_REMOVED lines=9> */
[----:B------:R-:W-:-:S11]  /*84870*/  PRMT R144, R144, 0x7773, RZ ;  /* 0x0000777390907816 */ /* 0x000fd600000000ff */
[----:B------:R-:W-:Y:S01]  /*84880*/  @P4 STG.E.U8 desc[UR6][R166.64], R144 ;  /* 0x00000090a6004986 */ /* 0x000fe2000c101106 */
[----:B------:R-:W-:Y:S02]  /*84890*/  LOP3.LUT P4, RZ, R4, 0x2000, RZ, 0xc0, !PT ;  /* 0x0000200004ff7812 */ /* 0x000fe4000788c0ff */
[----:B0-----:R-:W-:-:S11]  /*848a0*/  PRMT R9, R145, 0x7772, RZ ;  /* 0x0000777291097816 */ /* 0x001fd600000000ff */
[----:B------:R0:W-:Y:S04]  /*848b0*/  @P4 STG.E.U8 desc[UR6][R140.64], R9 ;  /* 0x000000098c004986 */ /* 0x0001e8000c101106 */
[----:B0-----:R-:W2:Y:S01]  /*848c0*/  LDL.LU.64 R140, [R1+0x1ed0] ;  /* 0x001ed000018c7983 */ /* 0x001ea20000300a00 */
[----:B------:R-:W-:Y:S02]  /*848d0*/  LOP3.LUT P4, RZ, R4, 0x1000, RZ, 0xc0, !PT ;  /* 0x0000100004ff7812 */ /* 0x000fe4000788c0ff */
[C---:B------:R-:W-:Y:S02]  /*848e0*/  LOP3.LUT P5, RZ, R2.reuse, 0x80000, RZ, 0xc0, !PT ;  /* 0x0008000002ff7812 */ /* 0x040fe400078ac0ff */
[C---:B------:R-:W-:Y:S02]  /*848f0*/  LOP3.LUT P6, RZ, R2.reuse, 0x100000, RZ, 0xc0, !PT ;  /* 0x0010000002ff7812 */ /* 0x040fe400078cc0ff */
[----:B------:R-:W-:-:S02]  /*84900*/  LOP3.LUT P0, RZ, R2, 0x200000, RZ, 0xc0, !PT ;  /* 0x0020000002ff7812 */ /* 0x000fc4000780c0ff */
[----:B------:R-:W-:Y:S02]  /*84910*/  PRMT R145, R145, 0x7773, RZ ;  /* 0x0000777391917816 */ /* 0x000fe400000000ff */
[----:B------:R-:W-:Y:S02]  /*84920*/  PRMT R9, R146, 0x7772, RZ ;  /* 0x0000777292097816 */ /* 0x000fe400000000ff */
[C---:B------:R-:W-:Y:S01]  /*84930*/  LOP3.LUT P1, RZ, R2.reuse, 0x400000, RZ, 0xc0, !PT ;  /* 0x0040000002ff7812 */ /* 0x040fe2000782c0ff */
[----:B---3--:R-:W-:Y:S01]  /*84940*/  @P4 STG.E.U8 desc[UR6][R168.64], R145 ;  /* 0x00000091a8004986 */ /* 0x008fe2000c101106 */
[----:B------:R-:W-:Y:S02]  /*84950*/  LOP3.LUT P2, RZ, R2, 0x800000, RZ, 0xc0, !PT ;  /* 0x0080000002ff7812 */ /* 0x000fe4000784c0ff */
[----:B------:R-:W-:Y:S01]  /*84960*/  PRMT R146, R146, 0x7773, RZ ;  /* 0x0000777392927816 */ /* 0x000fe200000000ff */
[----:B----4-:R0:W-:Y:S01]  /*84970*/  @P5 STG.E.U8 desc[UR6][R170.64], R9 ;  /* 0x00000009aa005986 */ /* 0x0101e2000c101106 */
[----:B------:R-:W-:-:S03]  /*84980*/  LOP3.LUT P3, RZ, R2, 0x1000000, RZ, 0xc0, !PT ;  /* 0x0100000002ff7812 */ /* 0x000fc6000786c0ff */
[----:B------:R-:W-:Y:S01]  /*84990*/  @P6 STG.E.U8 desc[UR6][R172.64], R146 ;  /* 0x00000092ac006986 */ /* 0x000fe2000c101106 */
[C---:B0-----:R-:W-:Y:S02]  /*849a0*/  PRMT R9, R147.reuse, 0x7772, RZ ;  /* 0x0000777293097816 */ /* 0x041fe400000000ff */
[----:B------:R-:W-:-:S03]  /*849b0*/  PRMT R147, R147, 0x7773, RZ ;  /* 0x0000777393937816 */ /* 0x000fc600000000ff */
[----:B------:R2:W-:Y:S04]  /*849c0*/  @P0 STG.E.U8 desc[UR6][R174.64], R9 ;  /* 0x00000009ae000986 */ /* 0x0005e8000c101106 */
[----:B------:R-:W-:Y:S01]  /*849d0*/  @P1 STG.E.U8 desc[UR6][R176.64], R147 ;  /* 0x00000093b0001986 */ /* 0x000fe2000c101106 */
[----:B--2---:R-:W-:-:S05]  /*849e0*/  PRMT R9, R140, 0x7770, RZ ;  /* 0x000077708c097816 */ /* 0x004fca00000000ff */
[----:B------:R0:W-:Y:S02]  /*849f0*/  @P2 STG.E.U8 desc[UR6][R178.64], R9 ;  /* 0x00000009b2002986 */ /* 0x0001e4000c101106 */
[----:B0-----:R-:W-:-:S05]  /*84a00*/  PRMT R9, R140, 0x7771, RZ ;  /* 0x000077718c097816 */ /* 0x001fca00000000ff */
[----:B------:R0:W-:Y:S04]  /*84a10*/  @P3 STG.E.U8 desc[UR6][R142.64], R9 ;  /* 0x000000098e003986 */ /* 0x0001e8000c101106 */
[----:B0-----:R-:W2:Y:S04]  /*84a20*/  LDL.LU.64 R142, [R1+0x1ec8] ;  /* 0x001ec800018e7983 */ /* 0x001ea80000300a00 */
[----:B------:R-:W3:Y:S04]  /*84a30*/  LDL.LU.64 R166, [R1+0x690] ;  /* 0x0006900001a67983 */ /* 0x000ee80000300a00 */
[----:B------:R-:W4:Y:S04]  /*84a40*/  LDL.LU.64 R168, [R1+0x688] ;  /* 0x0006880001a87983 */ /* 0x000f280000300a00 */
[----:B------:R-:W2:Y:S04]  /*84a50*/  LDL.LU.64 R170, [R1+0x680] ;  /* 0x0006800001aa7983 */ /* 0x000ea80000300a00 */
[----:B------:R-:W2:Y:S04]  /*84a60*/  LDL.LU.64 R172, [R1+0x678] ;  /* 0x0006780001ac7983 */ /* 0x000ea80000300a00 */
[----:B------:R-:W2:Y:S04]  /*84a70*/  LDL.LU.64 R174, [R1+0x670] ;  /* 0x0006700001ae7983 */ /* 0x000ea80000300a00 */
[----:B------:R-:W2:Y:S04]  /*84a80*/  LDL.LU.64 R176, [R1+0x668] ;  /* 0x0006680001b07983 */ /* 0x000ea80000300a00 */
[----:B------:R-:W2:Y:S04]  /*84a90*/  LDL.LU.64 R178, [R1+0x660] ;  /* 0x0006600001b27983 */ /* 0x000ea80000300a00 */
[----:B------:R-:W2:Y:S04]  /*84aa0*/  LDL.LU.64 R160, [R1+0x658] ;  /* 0x0006580001a07983 */ /* 0x000ea80000300a00 */
[----:B------:R-:W2:Y:S01]  /*84ab0*/  LDL.LU.64 R162, [R1+0x650] ;  /* 0x0006500001a27983 */ /* 0x000ea20000300a00 */
[----:B------:R-:W-:-:S03]  /*84ac0*/  LOP3.LUT P0, RZ, R2, 0x2000000, RZ, 0xc0, !PT ;  /* 0x0200000002ff7812 */ /* 0x000fc6000780c0ff */
[----:B------:R-:W2:Y:S01]  /*84ad0*/  LDL.LU.64 R164, [R1+0x640] ;  /* 0x0006400001a47983 */ /* 0x000ea20000300a00 */
        /* <DEDUP_REMOVED lines=21> */
[----:B---3--:R0:W-:Y:S04]  /*84c30*/  @P0 STG.E.U8 desc[UR6][R166.64], R9 ;  /* 0x00000009a6000986 */ /* 0x0081e8000c101106 */
[----:B0-----:R-:W3:Y:S01]  /*84c40*/  LDL.LU.64 R166, [R1+0x638] ;  /* 0x0006380001a67983 */ /* 0x001ee20000300a00 */
[----:B------:R-:W-:-:S05]  /*84c50*/  LOP3.LUT P1, RZ, R2, 0x4000000, RZ, 0xc0, !PT ;  /* 0x0400000002ff7812 */ /* 0x000fca000782c0ff */
[----:B------:R-:W-:Y:S02]  /*84c60*/  @P4 LOP3.LUT R4, R4, 0x400, RZ, 0xfc, !PT ;  /* 0x0000040004044812 */ /* 0x000fe400078efcff */
[C---:B------:R-:W-:Y:S02]  /*84c70*/  LOP3.LUT P4, RZ, R2.reuse, 0x40000000, RZ, 0xc0, !PT ;  /* 0x4000000002ff7812 */ /* 0x040fe4000788c0ff */
[C---:B------:R-:W-:Y:S02]  /*84c80*/  LOP3.LUT P2, RZ, R2.reuse, 0x8000000, RZ, 0xc0, !PT ;  /* 0x0800000002ff7812 */ /* 0x040fe4000784c0ff */
[----:B------:R-:W-:Y:S02]  /*84c90*/  PRMT R9, R141, 0x7771, RZ ;  /* 0x000077718d097816 */ /* 0x000fe400000000ff */
[----:B------:R-:W-:Y:S02]  /*84ca0*/  LOP3.LUT P3, RZ, R2, 0x10000000, RZ, 0xc0, !PT ;  /* 0x1000000002ff7812 */ /* 0x000fe4000786c0ff */
[----:B------:R-:W-:Y:S01]  /*84cb0*/  LOP3.LUT R4, R4, 0xfffff7ff, RZ, 0xc0, !PT ;  /* 0xfffff7ff04047812 */ /* 0x000fe200078ec0ff */
[----:B----4-:R2:W-:Y:S04]  /*84cc0*/  @P1 STG.E.U8 desc[UR6][R168.64], R9 ;  /* 0x00000009a8001986 */ /* 0x0105e8000c101106 */
[----:B------:R-:W-:-:S02]  /*84cd0*/  @P4 LOP3.LUT R4, R4, 0x800, RZ, 0xfc, !PT ;  /* 0x0000080004044812 */ /* 0x000fc400078efcff */
[----:B------:R-:W-:Y:S02]  /*84ce0*/  LOP3.LUT P4, RZ, R2, 0x20000000, RZ, 0xc0, !PT ;  /* 0x2000000002ff7812 */ /* 0x000fe4000788c0ff */
[C---:B--2---:R-:W-:Y:S01]  /*84cf0*/  PRMT R9, R142.reuse, 0x7770, RZ ;  /* 0x000077708e097816 */ /* 0x044fe200000000ff */
[----:B------:R-:W2:Y:S04]  /*84d00*/  LDL.LU.64 R168, [R1+0x628] ;  /* 0x0006280001a87983 */ /* 0x000ea80000300a00 */
[----:B------:R0:W-:Y:S02]  /*84d10*/  @P2 STG.E.U8 desc[UR6][R170.64], R9 ;  /* 0x00000009aa002986 */ /* 0x0001e4000c101106 */
[----:B0-----:R-:W-:Y:S02]  /*84d20*/  PRMT R9, R142, 0x7771, RZ ;  /* 0x000077718e097816 */ /* 0x001fe400000000ff */
[----:B------:R-:W4:Y:S04]  /*84d30*/  LDL.LU.64 R170, [R1+0x620] ;  /* 0x0006200001aa7983 */ /* 0x000f280000300a00 */
[----:B------:R0:W-:Y:S02]  /*84d40*/  @P3 STG.E.U8 desc[UR6][R172.64], R9 ;  /* 0x00000009ac003986 */ /* 0x0001e4000c101106 */
[----:B0-----:R-:W-:-:S02]  /*84d50*/  PRMT R9, R143, 0x7770, RZ ;  /* 0x000077708f097816 */ /* 0x001fc400000000ff */
[----:B------:R-:W4:Y:S04]  /*84d60*/  LDL.LU.64 R172, [R1+0x618] ;  /* 0x0006180001ac7983 */ /* 0x000f280000300a00 */
[----:B------:R0:W-:Y:S01]  /*84d70*/  @P4 STG.E.U8 desc[UR6][R174.64], R9 ;  /* 0x00000009ae004986 */ /* 0x0001e2000c101106 */
[C---:B------:R-:W-:Y:S02]  /*84d80*/  LOP3.LUT P4, RZ, R4.reuse, 0x800, RZ, 0xc0, !PT ;  /* 0x0000080004ff7812 */ /* 0x040fe4000788c0ff */
[----:B0-----:R-:W-:Y:S01]  /*84d90*/  PRMT R9, R143, 0x7771, RZ ;  /* 0x000077718f097816 */ /* 0x001fe200000000ff */
[----:B------:R-:W4:Y:S10]  /*84da0*/  LDL.LU.64 R174, [R1+0x610] ;  /* 0x0006100001ae7983 */ /* 0x000f340000300a00 */
[----:B------:R0:W-:Y:S01]  /*84db0*/  @P4 STG.E.U8 desc[UR6][R176.64], R9 ;  /* 0x00000009b0004986 */ /* 0x0001e2000c101106 */
[----:B------:R-:W-:-:S02]  /*84dc0*/  LOP3.LUT P4, RZ, R4, 0x400, RZ, 0xc0, !PT ;  /* 0x0000040004ff7812 */ /* 0x000fc4000788c0ff */
[----:B0-----:R-:W-:Y:S01]  /*84dd0*/  PRMT R9, R140, 0x7772, RZ ;  /* 0x000077728c097816 */ /* 0x001fe200000000ff */
[----:B------:R-:W4:Y:S10]  /*84de0*/  LDL.LU.64 R176, [R1+0x608] ;  /* 0x0006080001b07983 */ /* 0x000f340000300a00 */
[----:B------:R0:W-:Y:S01]  /*84df0*/  @P4 STG.E.U8 desc[UR6][R178.64], R9 ;  /* 0x00000009b2004986 */ /* 0x0001e2000c101106 */
[----:B------:R-:W-:-:S02]  /*84e00*/  LOP3.LUT P4, RZ, R4, 0x200, RZ, 0xc0, !PT ;  /* 0x0000020004ff7812 */ /* 0x000fc4000788c0ff */
[----:B------:R-:W-:Y:S02]  /*84e10*/  PRMT R140, R140, 0x7773, RZ ;  /* 0x000077738c8c7816 */ /* 0x000fe400000000ff */
[----:B0-----:R-:W-:Y:S01]  /*84e20*/  PRMT R9, R141, 0x7772, RZ ;  /* 0x000077728d097816 */ /* 0x001fe200000000ff */
[----:B------:R-:W4:Y:S08]  /*84e30*/  LDL.LU.64 R178, [R1+0x600] ;  /* 0x0006000001b27983 */ /* 0x000f300000300a00 */
[----:B------:R-:W-:Y:S01]  /*84e40*/  @P4 STG.E.U8 desc[UR6][R160.64], R140 ;  /* 0x0000008ca0004986 */ /* 0x000fe2000c101106 */
[----:B------:R-:W-:-:S02]  /*84e50*/  LOP3.LUT P4, RZ, R4, 0x100, RZ, 0xc0, !PT ;  /* 0x0000010004ff7812 */ /* 0x000fc4000788c0ff */
[----:B------:R-:W-:-:S11]  /*84e60*/  PRMT R141, R141, 0x7773, RZ ;  /* 0x000077738d8d7816 */ /* 0x000fd600000000ff */
[----:B------:R-:W-:Y:S01]  /*84e70*/  @P4 STG.E.U8 desc[UR6][R162.64], R9 ;  /* 0x00000009a2004986 */ /* 0x000fe2000c101106 */
[----:B------:R-:W-:-:S13]  /*84e80*/  LOP3.LUT P4, RZ, R4, 0x80, RZ, 0xc0, !PT ;  /* 0x0000008004ff7812 */ /* 0x000fda000788c0ff */
[----:B------:R0:W-:Y:S01]  /*84e90*/  @P4 STG.E.U8 desc[UR6][R136.64], R141 ;  /* 0x0000008d88004986 */ /* 0x0001e2000c101106 */
[----:B------:R-:W-:-:S03]  /*84ea0*/  LOP3.LUT P4, RZ, R4, 0x40, RZ, 0xc0, !PT ;  /* 0x0000004004ff7812 */ /* 0x000fc6000788c0ff */
[----:B0-----:R-:W4:Y:S01]  /*84eb0*/  LDL.LU.64 R136, [R1+0x1ec0] ;  /* 0x001ec00001887983 */ /* 0x001f220000300a00 */
[----:B------:R-:W-:-:S09]  /*84ec0*/  PRMT R9, R142, 0x7772, RZ ;  /* 0x000077728e097816 */ /* 0x000fd200000000ff */
[----:B------:R0:W-:Y:S01]  /*84ed0*/  @P4 STG.E.U8 desc[UR6][R164.64], R9 ;  /* 0x00000009a4004986 */ /* 0x0001e2000c101106 */
[----:B------:R-:W-:Y:S02]  /*84ee0*/  LOP3.LUT P4, RZ, R4, 0x20, RZ, 0xc0, !PT ;  /* 0x0000002004ff7812 */ /* 0x000fe4000788c0ff */
[----:B------:R-:W-:Y:S02]  /*84ef0*/  PRMT R142, R142, 0x7773, RZ ;  /* 0x000077738e8e7816 */ /* 0x000fe400000000ff */
[----:B0-----:R-:W-:-:S09]  /*84f00*/  PRMT R9, R143, 0x7772, RZ ;  /* 0x000077728f097816 */ /* 0x001fd200000000ff */
[----:B---3--:R-:W-:Y:S01]  /*84f10*/  @P4 STG.E.U8 desc[UR6][R166.64], R142 ;  /* 0x0000008ea6004986 */ /* 0x008fe2000c101106 */
[----:B------:R-:W-:-:S13]  /*84f20*/  LOP3.LUT P4, RZ, R4, 0x10, RZ, 0xc0, !PT ;  /* 0x0000001004ff7812 */ /* 0x000fda000788c0ff */
[----:B------:R0:W-:Y:S04]  /*84f30*/  @P4 STG.E.U8 desc[UR6][R138.64], R9 ;  /* 0x000000098a004986 */ /* 0x0001e8000c101106 */
[----:B0-----:R-:W3:Y:S01]  /*84f40*/  LDL.LU.64 R138, [R1+0x1eb8] ;  /* 0x001eb800018a7983 */ /* 0x001ee20000300a00 */
[C---:B------:R-:W-:Y:S02]  /*84f50*/  LOP3.LUT P5, RZ, R8.reuse, 0x40, RZ, 0xc0, !PT ;  /* 0x0000004008ff7812 */ /* 0x040fe400078ac0ff */
[C---:B------:R-:W-:Y:S02]  /*84f60*/  LOP3.LUT P6, RZ, R8.reuse, 0x80, RZ, 0xc0, !PT ;  /* 0x0000008008ff7812 */ /* 0x040fe400078cc0ff */
[----:B------:R-:W-:Y:S02]  /*84f70*/  LOP3.LUT P0, RZ, R8, 0x100, RZ, 0xc0, !PT ;  /* 0x0000010008ff7812 */ /* 0x000fe4000780c0ff */
[----:B------:R-:W-:-:S02]  /*84f80*/  PRMT R143, R143, 0x7773, RZ ;  /* 0x000077738f8f7816 */ /* 0x000fc400000000ff */
[----:B------:R-:W-:-:S05]  /*84f90*/  LOP3.LUT P1, RZ, R8, 0x200, RZ, 0xc0, !PT ;  /* 0x0000020008ff7812 */ /* 0x000fca000782c0ff */
[----:B--2---:R0:W-:Y:S01]  /*84fa0*/  @P5 STG.E.U8 desc[UR6][R168.64], R143 ;  /* 0x0000008fa8005986 */ /* 0x0041e2000c101106 */
[----:B------:R-:W-:-:S03]  /*84fb0*/  LOP3.LUT P2, RZ, R8, 0x400, RZ, 0xc0, !PT ;  /* 0x0000040008ff7812 */ /* 0x000fc6000784c0ff */
[----:B0-----:R-:W2:Y:S01]  /*84fc0*/  LDL.LU.64 R168, [R1+0x5f8] ;  /* 0x0005f80001a87983 */ /* 0x001ea20000300a00 */
[----:B------:R-:W-:Y:S02]  /*84fd0*/  LOP3.LUT P3, RZ, R8, 0x800, RZ, 0xc0, !PT ;  /* 0x0000080008ff7812 */ /* 0x000fe4000786c0ff */
[----:B----4-:R-:W-:-:S05]  /*84fe0*/  PRMT R9, R136, 0x7770, RZ ;  /* 0x0000777088097816 */ /* 0x010fca00000000ff */
[----:B------:R0:W-:Y:S02]  /*84ff0*/  @P6 STG.E.U8 desc[UR6][R170.64], R9 ;  /* 0x00000009aa006986 */ /* 0x0001e4000c101106 */
[----:B0-----:R-:W-:Y:S02]  /*85000*/  PRMT R9, R136, 0x7771, RZ ;  /* 0x0000777188097816 */ /* 0x001fe400000000ff */
[----:B------:R-:W4:Y:S04]  /*85010*/  LDL.LU.64 R170, [R1+0x5f0] ;  /* 0x0005f00001aa7983 */ /* 0x000f280000300a00 */
[----:B------:R0:W-:Y:S02]  /*85020*/  @P0 STG.E.U8 desc[UR6][R172.64], R9 ;  /* 0x00000009ac000986 */ /* 0x0001e4000c101106 */
[----:B0-----:R-:W-:-:S02]  /*85030*/  PRMT R9, R137, 0x7770, RZ ;  /* 0x0000777089097816 */ /* 0x001fc400000000ff */
[----:B------:R-:W4:Y:S04]  /*85040*/  LDL.LU.64 R172, [R1+0x5e8] ;  /* 0x0005e80001ac7983 */ /* 0x000f280000300a00 */
[----:B------:R0:W-:Y:S02]  /*85050*/  @P1 STG.E.U8 desc[UR6][R174.64], R9 ;  /* 0x00000009ae001986 */ /* 0x0001e4000c101106 */
[----:B0-----:R-:W-:Y:S02]  /*85060*/  PRMT R9, R137, 0x7771, RZ ;  /* 0x0000777189097816 */ /* 0x001fe400000000ff */
[----:B------:R-:W4:Y:S04]  /*85070*/  LDL.LU.64 R174, [R1+0x5e0] ;  /* 0x0005e00001ae7983 */ /* 0x000f280000300a00 */
[----:B------:R0:W-:Y:S04]  /*85080*/  @P2 STG.E.U8 desc[UR6][R176.64], R9 ;  /* 0x00000009b0002986 */ /* 0x0001e8000c101106 */
[----:B0-----:R-:W4:Y:S04]  /*85090*/  LDL.LU.64 R176, [R1+0x5d8] ;  /* 0x0005d80001b07983 */ /* 0x001f280000300a00 */
[----:B------:R-:W4:Y:S01]  /*850a0*/  LDL.LU.64 R160, [R1+0x5d0] ;  /* 0x0005d00001a07983 */ /* 0x000f220000300a00 */
[----:B---3--:R-:W-:-:S05]  /*850b0*/  PRMT R9, R138, 0x7770, RZ ;  /* 0x000077708a097816 */ /* 0x008fca00000000ff */
[----:B------:R0:W-:Y:S04]  /*850c0*/  @P3 STG.E.U8 desc[UR6][R178.64], R9 ;  /* 0x00000009b2003986 */ /* 0x0001e8000c101106 */
[----:B0-----:R-:W3:Y:S04]  /*850d0*/  LDL.LU.64 R178, [R1+0x5c8] ;  /* 0x0005c80001b27983 */ /* 0x001ee80000300a00 */
[----:B------:R-:W3:Y:S04]  /*850e0*/  LDL.LU.64 R162, [R1+0x5b8] ;  /* 0x0005b80001a27983 */ /* 0x000ee80000300a00 */
[----:B------:R-:W3:Y:S01]  /*850f0*/  LDL.LU.64 R164, [R1+0x5b0] ;  /* 0x0005b00001a47983 */ /* 0x000ee20000300a00 */
[----:B------:R-:W-:-:S02]  /*85100*/  LOP3.LUT P4, RZ, R8, 0x1000000, RZ, 0xc0, !PT ;  /* 0x0100000008ff7812 */ /* 0x000fc4000788c0ff */
[----:B------:R-:W-:Y:S01]  /*85110*/  LOP3.LUT R2, R2, 0xefffffff, RZ, 0xc0, !PT ;  /* 0xefffffff02027812 */ /* 0x000fe200078ec0ff */
[----:B------:R-:W3:Y:S10]  /*85120*/  LDL.LU.64 R166, [R1+0x5a0] ;  /* 0x0005a00001a67983 */ /* 0x000ef40000300a00 */
        /* <DEDUP_REMOVED lines=17> */
[----:B------:R-:W-:Y:S02]  /*85240*/  LOP3.LUT P0, RZ, R8, 0x1000, RZ, 0xc0, !PT ;  /* 0x0000100008ff7812 */ /* 0x000fe4000780c0ff */
[----:B------:R-:W-:Y:S02]  /*85250*/  LOP3.LUT R4, R4, 0xfffffffb, RZ, 0xc0, !PT ;  /* 0xfffffffb04047812 */ /* 0x000fe400078ec0ff */
[----:B------:R-:W-:Y:S02]  /*85260*/  LOP3.LUT P1, RZ, R8, 0x2000, RZ, 0xc0, !PT ;  /* 0x0000200008ff7812 */ /* 0x000fe4000782c0ff */
[----:B------:R-:W-:-:S05]  /*85270*/  PRMT R9, R138, 0x7771, RZ ;  /* 0x000077718a097816 */ /* 0x000fca00000000ff */
[----:B------:R-:W-:Y:S02]  /*85280*/  @P4 LOP3.LUT R4, R4, 0x4, RZ, 0xfc, !PT ;  /* 0x0000000404044812 */ /* 0x000fe400078efcff */
[C---:B------:R-:W-:Y:S01]  /*85290*/  LOP3.LUT P4, RZ, R8.reuse, 0x20000, RZ, 0xc0, !PT ;  /* 0x0002000008ff7812 */ /* 0x040fe2000788c0ff */
[----:B--2---:R0:W-:Y:S01]  /*852a0*/  @P0 STG.E.U8 desc[UR6][R168.64], R9 ;  /* 0x00000009a8000986 */ /* 0x0041e2000c101106 */
[----:B------:R-:W-:Y:S02]  /*852b0*/  LOP3.LUT P2, RZ, R8, 0x4000, RZ, 0xc0, !PT ;  /* 0x0000400008ff7812 */ /* 0x000fe4000784c0ff */
[----:B------:R-:W-:Y:S02]  /*852c0*/  LOP3.LUT R4, R4, 0xfffffff7, RZ, 0xc0, !PT ;  /* 0xfffffff704047812 */ /* 0x000fe400078ec0ff */
[----:B------:R-:W-:Y:S02]  /*852d0*/  LOP3.LUT P3, RZ, R8, 0x8000, RZ, 0xc0, !PT ;  /* 0x0000800008ff7812 */ /* 0x000fe4000786c0ff */
[----:B0-----:R-:W-:Y:S01]  /*852e0*/  PRMT R9, R139, 0x7770, RZ ;  /* 0x000077708b097816 */ /* 0x001fe200000000ff */
[----:B------:R-:W2:Y:S04]  /*852f0*/  LDL.LU.64 R168, [R1+0x598] ;  /* 0x0005980001a87983 */ /* 0x000ea80000300a00 */
[----:B------:R-:W-:-:S02]  /*85300*/  @P4 LOP3.LUT R4, R4, 0x8, RZ, 0xfc, !PT ;  /* 0x0000000804044812 */ /* 0x000fc400078efcff */
[----:B------:R-:W-:Y:S01]  /*85310*/  LOP3.LUT P4, RZ, R8, 0x10000, RZ, 0xc0, !PT ;  /* 0x0001000008ff7812 */ /* 0x000fe2000788c0ff */
[----:B----4-:R0:W-:Y:S02]  /*85320*/  @P1 STG.E.U8 desc[UR6][R170.64], R9 ;  /* 0x00000009aa001986 */ /* 0x0101e4000c101106 */
[----:B0-----:R-:W-:Y:S02]  /*85330*/  PRMT R9, R139, 0x7771, RZ ;  /* 0x000077718b097816 */ /* 0x001fe400000000ff */
[----:B------:R-:W4:Y:S04]  /*85340*/  LDL.LU.64 R170, [R1+0x590] ;  /* 0x0005900001aa7983 */ /* 0x000f280000300a00 */
[----:B------:R0:W-:Y:S02]  /*85350*/  @P2 STG.E.U8 desc[UR6][R172.64], R9 ;  /* 0x00000009ac002986 */ /* 0x0001e4000c101106 */
[----:B0-----:R-:W-:-:S02]  /*85360*/  PRMT R9, R136, 0x7772, RZ ;  /* 0x0000777288097816 */ /* 0x001fc400000000ff */
[----:B------:R-:W4:Y:S01]  /*85370*/  LDL.LU.64 R172, [R1+0x588] ;  /* 0x0005880001ac7983 */ /* 0x000f220000300a00 */
[----:B------:R-:W-:-:S03]  /*85380*/  PRMT R136, R136, 0x7773, RZ ;  /* 0x0000777388887816 */ /* 0x000fc600000000ff */
[----:B------:R0:W-:Y:S02]  /*85390*/  @P3 STG.E.U8 desc[UR6][R174.64], R9 ;  /* 0x00000009ae003986 */ /* 0x0001e4000c101106 */
[C---:B0-----:R-:W-:Y:S02]  /*853a0*/  PRMT R9, R137.reuse, 0x7772, RZ ;  /* 0x0000777289097816 */ /* 0x041fe400000000ff */
[----:B------:R-:W4:Y:S04]  /*853b0*/  LDL.LU.64 R174, [R1+0x580] ;  /* 0x0005800001ae7983 */ /* 0x000f280000300a00 */
[----:B------:R0:W-:Y:S01]  /*853c0*/  @P4 STG.E.U8 desc[UR6][R176.64], R136 ;  /* 0x00000088b0004986 */ /* 0x0001e2000c101106 */
[C---:B------:R-:W-:Y:S02]  /*853d0*/  LOP3.LUT P4, RZ, R4.reuse, 0x8, RZ, 0xc0, !PT ;  /* 0x0000000804ff7812 */ /* 0x040fe4000788c0ff */
[----:B------:R-:W-:Y:S01]  /*853e0*/  PRMT R137, R137, 0x7773, RZ ;  /* 0x0000777389897816 */ /* 0x000fe200000000ff */
[----:B0-----:R-:W4:Y:S10]  /*853f0*/  LDL.LU.64 R176, [R1+0x578] ;  /* 0x0005780001b07983 */ /* 0x001f340000300a00 */
[----:B------:R0:W-:Y:S01]  /*85400*/  @P4 STG.E.U8 desc[UR6][R160.64], R9 ;  /* 0x00000009a0004986 */ /* 0x0001e2000c101106 */
[----:B------:R-:W-:-:S02]  /*85410*/  LOP3.LUT P4, RZ, R4, 0x4, RZ, 0xc0, !PT ;  /* 0x0000000404ff7812 */ /* 0x000fc4000788c0ff */
[C---:B0-----:R-:W-:Y:S02]  /*85420*/  PRMT R9, R138.reuse, 0x7772, RZ ;  /* 0x000077728a097816 */ /* 0x041fe400000000ff */
[----:B------:R-:W-:-:S09]  /*85430*/  PRMT R138, R138, 0x7773, RZ ;  /* 0x000077738a8a7816 */ /* 0x000fd200000000ff */
[----:B---3--:R0:W-:Y:S01]  /*85440*/  @P4 STG.E.U8 desc[UR6][R178.64], R137 ;  /* 0x00000089b2004986 */ /* 0x0081e2000c101106 */
[----:B------:R-:W-:-:S03]  /*85450*/  LOP3.LUT P4, RZ, R4, 0x2, RZ, 0xc0, !PT ;  /* 0x0000000204ff7812 */ /* 0x000fc6000788c0ff */
[----:B0-----:R-:W3:Y:S10]  /*85460*/  LDL.LU.64 R178, [R1+0x568] ;  /* 0x0005680001b27983 */ /* 0x001ef40000300a00 */
[----:B------:R0:W-:Y:S01]  /*85470*/  @P4 STG.E.U8 desc[UR6][R132.64], R9 ;  /* 0x0000000984004986 */ /* 0x0001e2000c101106 */
[----:B------:R-:W-:-:S03]  /*85480*/  LOP3.LUT P4, RZ, R4, 0x1, RZ, 0xc0, !PT ;  /* 0x0000000104ff7812 */ /* 0x000fc6000788c0ff */
[----:B0-----:R-:W2:Y:S10]  /*85490*/  LDL.LU.64 R132, [R1+0x1eb0] ;  /* 0x001eb00001847983 */ /* 0x001eb40000300a00 */
[----:B------:R-:W-:Y:S01]  /*854a0*/  @P4 STG.E.U8 desc[UR6][R162.64], R138 ;  /* 0x0000008aa2004986 */ /* 0x000fe2000c101106 */
[----:B------:R-:W-:-:S02]  /*854b0*/  LOP3.LUT P4, RZ, R2, 0x80000000, RZ, 0xc0, !PT ;  /* 0x8000000002ff7812 */ /* 0x000fc4000788c0ff */
[C---:B------:R-:W-:Y:S02]  /*854c0*/  PRMT R4, R139.reuse, 0x7772, RZ ;  /* 0x000077728b047816 */ /* 0x040fe400000000ff */
[----:B------:R-:W-:-:S09]  /*854d0*/  PRMT R139, R139, 0x7773, RZ ;  /* 0x000077738b8b7816 */ /* 0x000fd200000000ff */
[----:B------:R-:W-:Y:S01]  /*854e0*/  @P4 STG.E.U8 desc[UR6][R164.64], R4 ;  /* 0x00000004a4004986 */ /* 0x000fe2000c101106 */
[----:B------:R-:W-:-:S13]  /*854f0*/  LOP3.LUT P4, RZ, R2, 0x40000000, RZ, 0xc0, !PT ;  /* 0x4000000002ff7812 */ /* 0x000fda000788c0ff */
[----:B------:R0:W-:Y:S04]  /*85500*/  @P4 STG.E.U8 desc[UR6][R134.64], R139 ;  /* 0x0000008b86004986 */ /* 0x0001e8000c101106 */
[----:B0-----:R-:W3:Y:S01]  /*85510*/  LDL.LU.64 R134, [R1+0x1ea8] ;  /* 0x001ea80001867983 */ /* 0x001ee20000300a00 */
[----:B------:R-:W-:Y:S02]  /*85520*/  LOP3.LUT P4, RZ, R2, 0x20000000, RZ, 0xc0, !PT ;  /* 0x2000000002ff7812 */ /* 0x000fe4000788c0ff */
[C---:B------:R-:W-:Y:S02]  /*85530*/  LOP3.LUT P5, RZ, R6.reuse, 0x1000, RZ, 0xc0, !PT ;  /* 0x0000100006ff7812 */ /* 0x040fe400078ac0ff */
[C---:B------:R-:W-:Y:S02]  /*85540*/  LOP3.LUT P6, RZ, R6.reuse, 0x800, RZ, 0xc0, !PT ;  /* 0x0000080006ff7812 */ /* 0x040fe400078cc0ff */
[----:B------:R-:W-:-:S02]  /*85550*/  LOP3.LUT P0, RZ, R6, 0x400, RZ, 0xc0, !PT ;  /* 0x0000040006ff7812 */ /* 0x000fc4000780c0ff */
        /* <DEDUP_REMOVED lines=8> */
[----:B----4-:R0:W-:Y:S02]  /*855e0*/  @P5 STG.E.U8 desc[UR6][R170.64], R4 ;  /* 0x00000004aa005986 */ /* 0x0101e4000c101106 */
[----:B0-----:R-:W-:-:S05]  /*855f0*/  PRMT R4, R133, 0x7771, RZ ;  /* 0x0000777185047816 */ /* 0x001fca00000000ff */
[----:B------:R3:W-:Y:S02]  /*85600*/  @P6 STG.E.U8 desc[UR6][R172.64], R4 ;  /* 0x00000004ac006986 */ /* 0x0007e4000c101106 */
[----:B---3--:R-:W-:-:S05]  /*85610*/  PRMT R4, R134, 0x7770, RZ ;  /* 0x0000777086047816 */ /* 0x008fca00000000ff */
[----:B------:R0:W-:Y:S02]  /*85620*/  @P0 STG.E.U8 desc[UR6][R174.64], R4 ;  /* 0x00000004ae000986 */ /* 0x0001e4000c101106 */
        /* <DEDUP_REMOVED lines=9> */
[----:B------:R-:W4:Y:S01]  /*856c0*/  LDL.LU.64 R176, [R1+0x540] ;  /* 0x0005400001b07983 */ /* 0x000f220000300a00 */
[----:B------:R-:W-:-:S02]  /*856d0*/  LOP3.LUT R2, R2, 0xffefffff, RZ, 0xc0, !PT ;  /* 0xffefffff02027812 */ /* 0x000fc400078ec0ff */
[C---:B------:R-:W-:Y:S02]  /*856e0*/  LOP3.LUT P3, RZ, R6.reuse, 0x80, RZ, 0xc0, !PT ;  /* 0x0000008006ff7812 */ /* 0x040fe4000786c0ff */
[C---:B------:R-:W-:Y:S02]  /*856f0*/  LOP3.LUT P0, RZ, R6.reuse, 0x40, RZ, 0xc0, !PT ;  /* 0x0000004006ff7812 */ /* 0x040fe4000780c0ff */
[----:B------:R-:W-:Y:S02]  /*85700*/  PRMT R4, R135, 0x7771, RZ ;  /* 0x0000777187047816 */ /* 0x000fe400000000ff */
[C---:B------:R-:W-:Y:S02]  /*85710*/  LOP3.LUT P1, RZ, R6.reuse, 0x20, RZ, 0xc0, !PT ;  /* 0x0000002006ff7812 */ /* 0x040fe4000782c0ff */
[----:B------:R-:W-:-:S05]  /*85720*/  LOP3.LUT P2, RZ, R6, 0x10, RZ, 0xc0, !PT ;  /* 0x0000001006ff7812 */ /* 0x000fca000784c0ff */
[----:B------:R0:W-:Y:S01]  /*85730*/  @P3 STG.E.U8 desc[UR6][R178.64], R4 ;  /* 0x00000004b2003986 */ /* 0x0001e2000c101106 */
[----:B------:R-:W-:Y:S02]  /*85740*/  LOP3.LUT P3, RZ, R6, 0x8, RZ, 0xc0, !PT ;  /* 0x0000000806ff7812 */ /* 0x000fe4000786c0ff */
[C---:B0-----:R-:W-:Y:S01]  /*85750*/  PRMT R4, R132.reuse, 0x7772, RZ ;  /* 0x0000777284047816 */ /* 0x041fe200000000ff */
[----:B------:R-:W4:Y:S01]  /*85760*/  LDL.LU.64 R178, [R1+0x530] ;  /* 0x0005300001b27983 */ /* 0x000f220000300a00 */
[----:B------:R-:W-:-:S03]  /*85770*/  PRMT R132, R132, 0x7773, RZ ;  /* 0x0000777384847816 */ /* 0x000fc600000000ff */
[----:B------:R-:W4:Y:S04]  /*85780*/  LDL.LU.64 R158, [R1+0x528] ;  /* 0x00052800019e7983 */ /* 0x000f280000300a00 */
[----:B------:R-:W4:Y:S04]  /*85790*/  LDL.LU.64 R160, [R1+0x518] ;  /* 0x0005180001a07983 */ /* 0x000f280000300a00 */
[----:B------:R-:W4:Y:S04]  /*857a0*/  LDL.LU.64 R162, [R1+0x510] ;  /* 0x0005100001a27983 */ /* 0x000f280000300a00 */
[----:B------:R-:W4:Y:S04]  /*857b0*/  LDL.LU.64 R164, [R1+0x508] ;  /* 0x0005080001a47983 */ /* 0x000f280000300a00 */
[----:B------:R-:W4:Y:S01]  /*857c0*/  LDL.LU.64 R166, [R1+0x500] ;  /* 0x0005000001a67983 */ /* 0x000f220000300a00 */
[----:B--2---:R-:W-:-:S13]  /*857d0*/  LOP3.LUT P4, RZ, R244, 0x4000000, RZ, 0xc0, !PT ;  /* 0x04000000f4ff7812 */ /* 0x004fda000788c0ff */
        /* <DEDUP_REMOVED lines=21> */
[----:B---3--:R0:W-:Y:S10]  /*85930*/  @P0 STG.E.U8 desc[UR6][R168.64], R4 ;  /* 0x00000004a8000986 */ /* 0x0081f4000c101106 */
[----:B------:R-:W-:-:S02]  /*85940*/  @P4 LOP3.LUT R2, R2, 0x8000000, RZ, 0xfc, !PT ;  /* 0x0800000002024812 */ /* 0x000fc400078efcff */
[----:B------:R-:W-:Y:S02]  /*85950*/  LOP3.LUT P4, RZ, R6, 0x4, RZ, 0xc0, !PT ;  /* 0x0000000406ff7812 */ /* 0x000fe4000788c0ff */
[C---:B0-----:R-:W-:Y:S01]  /*85960*/  PRMT R4, R133.reuse, 0x7772, RZ ;  /* 0x0000777285047816 */ /* 0x041fe200000000ff */
[----:B----4-:R-:W-:Y:S01]  /*85970*/  @P1 STG.E.U8 desc[UR6][R170.64], R132 ;  /* 0x00000084aa001986 */ /* 0x010fe2000c101106 */
[----:B------:R-:W-:-:S03]  /*85980*/  PRMT R133, R133, 0x7773, RZ ;  /* 0x0000777385857816 */ /* 0x000fc600000000ff */
[----:B------:R0:W-:Y:S04]  /*85990*/  @P2 STG.E.U8 desc[UR6][R172.64], R4 ;  /* 0x00000004ac002986 */ /* 0x0001e8000c101106 */
[----:B------:R-:W-:Y:S04]  /*859a0*/  @P3 STG.E.U8 desc[UR6][R174.64], R133 ;  /* 0x00000085ae003986 */ /* 0x000fe8000c101106 */
[----:B------:R-:W2:Y:S01]  /*859b0*/  LDL.LU.64 R168, [R1+0x4f8] ;  /* 0x0004f80001a87983 */ /* 0x000ea20000300a00 */
[----:B0-----:R-:W-:-:S03]  /*859c0*/  PRMT R4, R134, 0x7772, RZ ;  /* 0x0000777286047816 */ /* 0x001fc600000000ff */
[----:B------:R-:W3:Y:S04]  /*859d0*/  LDL.LU.64 R170, [R1+0x4f0] ;  /* 0x0004f00001aa7983 */ /* 0x000ee80000300a00 */
[----:B------:R-:W-:Y:S01]  /*859e0*/  @P4 STG.E.U8 desc[UR6][R176.64], R4 ;  /* 0x00000004b0004986 */ /* 0x000fe2000c101106 */
[----:B------:R-:W-:Y:S02]  /*859f0*/  LOP3.LUT P4, RZ, R2, 0x8000000, RZ, 0xc0, !PT ;  /* 0x0800000002ff7812 */ /* 0x000fe4000788c0ff */
[----:B------:R-:W-:Y:S01]  /*85a00*/  PRMT R134, R134, 0x7773, RZ ;  /* 0x0000777386867816 */ /* 0x000fe200000000ff */
[----:B------:R-:W4:Y:S10]  /*85a10*/  LDL.LU.64 R172, [R1+0x4e8] ;  /* 0x0004e80001ac7983 */ /* 0x000f340000300a00 */
[----:B------:R0:W-:Y:S04]  /*85a20*/  @P4 STG.E.U8 desc[UR6][R128.64], R134 ;  /* 0x0000008680004986 */ /* 0x0001e8000c101106 */
[----:B0-----:R-:W2:Y:S01]  /*85a30*/  LDL.LU.64 R128, [R1+0x1e98] ;  /* 0x001e980001807983 */ /* 0x001ea20000300a00 */
[----:B------:R-:W-:-:S02]  /*85a40*/  LOP3.LUT P4, RZ, R2, 0x4000000, RZ, 0xc0, !PT ;  /* 0x0400000002ff7812 */ /* 0x000fc4000788c0ff */
[C---:B------:R-:W-:Y:S01]  /*85a50*/  PRMT R4, R135.reuse, 0x7772, RZ ;  /* 0x0000777287047816 */ /* 0x040fe200000000ff */
[----:B------:R-:W4:Y:S01]  /*85a60*/  LDL.LU.64 R174, [R1+0x4e0] ;  /* 0x0004e00001ae7983 */ /* 0x000f220000300a00 */
[----:B------:R-:W-:-:S03]  /*85a70*/  PRMT R135, R135, 0x7773, RZ ;  /* 0x0000777387877816 */ /* 0x000fc600000000ff */
[----:B------:R-:W4:Y:S06]  /*85a80*/  LDL.LU.64 R176, [R1+0x4d8] ;  /* 0x0004d80001b07983 */ /* 0x000f2c0000300a00 */
[----:B------:R0:W-:Y:S01]  /*85a90*/  @P4 STG.E.U8 desc[UR6][R178.64], R4 ;  /* 0x00000004b2004986 */ /* 0x0001e2000c101106 */
[----:B------:R-:W-:-:S03]  /*85aa0*/  LOP3.LUT P4, RZ, R2, 0x2000000, RZ, 0xc0, !PT ;  /* 0x0200000002ff7812 */ /* 0x000fc6000788c0ff */
[----:B0-----:R-:W4:Y:S10]  /*85ab0*/  LDL.LU.64 R178, [R1+0x4d0] ;  /* 0x0004d00001b27983 */ /* 0x001f340000300a00 */
[----:B------:R-:W-:Y:S01]  /*85ac0*/  @P4 STG.E.U8 desc[UR6][R158.64], R135 ;  /* 0x000000879e004986 */ /* 0x000fe2000c101106 */
[----:B------:R-:W-:-:S02]  /*85ad0*/  LOP3.LUT P4, RZ, R2, 0x1000000, RZ, 0xc0, !PT ;  /* 0x0100000002ff7812 */ /* 0x000fc4000788c0ff */
[----:B--2---:R-:W-:-:S11]  /*85ae0*/  PRMT R4, R128, 0x7770, RZ ;  /* 0x0000777080047816 */ /* 0x004fd600000000ff */
[----:B------:R0:W-:Y:S04]  /*85af0*/  @P4 STG.E.U8 desc[UR6][R130.64], R4 ;  /* 0x0000000482004986 */ /* 0x0001e8000c101106 */
[----:B0-----:R-:W2:Y:S01]  /*85b00*/  LDL.LU.64 R130, [R1+0x1e90] ;  /* 0x001e900001827983 */ /* 0x001ea20000300a00 */
[----:B------:R-:W-:Y:S02]  /*85b10*/  LOP3.LUT P4, RZ, R2, 0x800000, RZ, 0xc0, !PT ;  /* 0x0080000002ff7812 */ /* 0x000fe4000788c0ff */
[----:B------:R-:W-:-:S11]  /*85b20*/  PRMT R4, R128, 0x7771, RZ ;  /* 0x0000777180047816 */ /* 0x000fd600000000ff */
        /* <DEDUP_REMOVED lines=15> */
[----:B------:R0:W-:Y:S02]  /*85c20*/  @P4 STG.E.U8 desc[UR6][R166.64], R4 ;  /* 0x00000004a6004986 */ /* 0x0001e4000c101106 */
[----:B0-----:R-:W-:-:S05]  /*85c30*/  PRMT R4, R130, 0x7771, RZ ;  /* 0x0000777182047816 */ /* 0x001fca00000000ff */
[----:B------:R0:W-:Y:S02]  /*85c40*/  @P5 STG.E.U8 desc[UR6][R168.64], R4 ;  /* 0x00000004a8005986 */ /* 0x0001e4000c101106 */
[----:B0-----:R-:W-:-:S05]  /*85c50*/  PRMT R4, R131, 0x7770, RZ ;  /* 0x0000777083047816 */ /* 0x001fca00000000ff */
[----:B---3--:R0:W-:Y:S02]  /*85c60*/  @P6 STG.E.U8 desc[UR6][R170.64], R4 ;  /* 0x00000004aa006986 */ /* 0x0081e4000c101106 */
[----:B0-----:R-:W-:-:S05]  /*85c70*/  PRMT R4, R131, 0x7771, RZ ;  /* 0x0000777183047816 */ /* 0x001fca00000000ff */
[----:B----4-:R0:W-:Y:S02]  /*85c80*/  @P0 STG.E.U8 desc[UR6][R172.64], R4 ;  /* 0x00000004ac000986 */ /* 0x0101e4000c101106 */
[C---:B0-----:R-:W-:Y:S02]  /*85c90*/  PRMT R4, R128.reuse, 0x7772, RZ ;  /* 0x0000777280047816 */ /* 0x041fe400000000ff */
[----:B------:R-:W-:-:S03]  /*85ca0*/  PRMT R128, R128, 0x7773, RZ ;  /* 0x0000777380807816 */ /* 0x000fc600000000ff */
[----:B------:R0:W-:Y:S04]  /*85cb0*/  @P1 STG.E.U8 desc[UR6][R174.64], R4 ;  /* 0x00000004ae001986 */ /* 0x0001e8000c101106 */
[----:B------:R-:W-:Y:S01]  /*85cc0*/  @P2 STG.E.U8 desc[UR6][R176.64], R128 ;  /* 0x00000080b0002986 */ /* 0x000fe2000c101106 */
[----:B0-----:R-:W-:-:S05]  /*85cd0*/  PRMT R4, R129, 0x7772, RZ ;  /* 0x0000777281047816 */ /* 0x001fca00000000ff */
[----:B------:R0:W-:Y:S04]  /*85ce0*/  @P3 STG.E.U8 desc[UR6][R178.64], R4 ;  /* 0x00000004b2003986 */ /* 0x0001e8000c101106 */
[----:B0-----:R-:W2:Y:S04]  /*85cf0*/  LDL.LU.64 R178, [R1+0x4c8] ;  /* 0x0004c80001b27983 */ /* 0x001ea80000300a00 */
[----:B------:R-:W3:Y:S01]  /*85d00*/  LDL.LU.64 R172, [R1+0x4c0] ;  /* 0x0004c00001ac7983 */ /* 0x000ee20000300a00 */
[C---:B------:R-:W-:Y:S02]  /*85d10*/  LOP3.LUT P0, RZ, R244.reuse, 0x80000, RZ, 0xc0, !PT ;  /* 0x00080000f4ff7812 */ /* 0x040fe4000780c0ff */
[C---:B------:R-:W-:Y:S01]  /*85d20*/  LOP3.LUT P1, RZ, R244.reuse, 0x40000, RZ, 0xc0, !PT ;  /* 0x00040000f4ff7812 */ /* 0x040fe2000782c0ff */
[----:B------:R-:W4:Y:S01]  /*85d30*/  LDL.LU.64 R174, [R1+0x4b0] ;  /* 0x0004b00001ae7983 */ /* 0x000f220000300a00 */
[----:B------:R-:W-:-:S02]  /*85d40*/  LOP3.LUT P2, RZ, R244, 0x20000, RZ, 0xc0, !PT ;  /* 0x00020000f4ff7812 */ /* 0x000fc4000784c0ff */
[----:B------:R-:W-:Y:S01]  /*85d50*/  PRMT R129, R129, 0x7773, RZ ;  /* 0x0000777381817816 */ /* 0x000fe200000000ff */
[----:B------:R-:W4:Y:S01]  /*85d60*/  LDL.LU.64 R176, [R1+0x4a8] ;  /* 0x0004a80001b07983 */ /* 0x000f220000300a00 */
[C---:B------:R-:W-:Y:S02]  /*85d70*/  PRMT R4, R130.reuse, 0x7772, RZ ;  /* 0x0000777282047816 */ /* 0x040fe400000000ff */
        /* <DEDUP_REMOVED lines=12> */
[----:B--2---:R0:W-:Y:S04]  /*85e40*/  @P0 STG.E.U8 desc[UR6][R178.64], R129 ;  /* 0x00000081b2000986 */ /* 0x0041e8000c101106 */
[----:B---3--:R-:W-:Y:S04]  /*85e50*/  @P1 STG.E.U8 desc[UR6][R172.64], R4 ;  /* 0x00000004ac001986 */ /* 0x008fe8000c101106 */
[----:B------:R1:W-:Y:S04]  /*85e60*/  @P2 STG.E.U8 desc[UR6][R124.64], R130 ;  /* 0x000000827c002986 */ /* 0x0003e8000c101106 */
[----:B0-----:R-:W2:Y:S04]  /*85e70*/  LDL.LU.64 R178, [R1+0x498] ;  /* 0x0004980001b27983 */ /* 0x001ea80000300a00 */
[----:B------:R-:W3:Y:S04]  /*85e80*/  LDL.LU.64 R156, [R1+0x490] ;  /* 0x00049000019c7983 */ /* 0x000ee80000300a00 */
[----:B------:R-:W3:Y:S04]  /*85e90*/  LDL.LU.64 R158, [R1+0x488] ;  /* 0x00048800019e7983 */ /* 0x000ee80000300a00 */
[----:B------:R-:W3:Y:S04]  /*85ea0*/  LDL.LU.64 R160, [R1+0x480] ;  /* 0x0004800001a07983 */ /* 0x000ee80000300a00 */
[----:B-1----:R-:W2:Y:S01]  /*85eb0*/  LDL.LU.64 R124, [R1+0x1e88] ;  /* 0x001e8800017c7983 */ /* 0x002ea20000300a00 */
[----:B------:R-:W-:-:S02]  /*85ec0*/  @P4 LOP3.LUT R2, R2, 0x8000, RZ, 0xfc, !PT ;  /* 0x0000800002024812 */ /* 0x000fc400078efcff */
[----:B------:R-:W-:Y:S01]  /*85ed0*/  LOP3.LUT P4, RZ, R244, 0x800, RZ, 0xc0, !PT ;  /* 0x00000800f4ff7812 */ /* 0x000fe2000788c0ff */
[----:B------:R-:W3:Y:S01]  /*85ee0*/  LDL.LU.64 R162, [R1+0x478] ;  /* 0x0004780001a27983 */ /* 0x000ee20000300a00 */
[----:B------:R-:W-:Y:S02]  /*85ef0*/  LOP3.LUT R2, R2, 0xfffeffff, RZ, 0xc0, !PT ;  /* 0xfffeffff02027812 */ /* 0x000fe400078ec0ff */
[----:B------:R-:W-:Y:S01]  /*85f00*/  LOP3.LUT P3, RZ, R244, 0x10000, RZ, 0xc0, !PT ;  /* 0x00010000f4ff7812 */ /* 0x000fe2000786c0ff */
[----:B------:R-:W3:Y:S01]  /*85f10*/  LDL.LU.64 R164, [R1+0x470] ;  /* 0x0004700001a47983 */ /* 0x000ee20000300a00 */
[----:B------:R-:W-:-:S07]  /*85f20*/  PRMT R4, R131, 0x7772, RZ ;  /* 0x0000777283047816 */ /* 0x000fce00000000ff */
[----:B------:R-:W-:Y:S01]  /*85f30*/  @P4 LOP3.LUT R2, R2, 0x10000, RZ, 0xfc, !PT ;  /* 0x0001000002024812 */ /* 0x000fe200078efcff */
[----:B------:R-:W3:Y:S01]  /*85f40*/  LDL.LU.64 R166, [R1+0x468] ;  /* 0x0004680001a67983 */ /* 0x000ee20000300a00 */
[----:B------:R-:W-:Y:S02]  /*85f50*/  LOP3.LUT P4, RZ, R244, 0x1000, RZ, 0xc0, !PT ;  /* 0x00001000f4ff7812 */ /* 0x000fe4000788c0ff */
[----:B------:R-:W-:Y:S02]  /*85f60*/  LOP3.LUT R2, R2, 0xfffdffff, RZ, 0xc0, !PT ;  /* 0xfffdffff02027812 */ /* 0x000fe400078ec0ff */
[----:B------:R-:W-:Y:S01]  /*85f70*/  PRMT R131, R131, 0x7773, RZ ;  /* 0x0000777383837816 */ /* 0x000fe200000000ff */
[----:B----4-:R2:W-:Y:S04]  /*85f80*/  @P3 STG.E.U8 desc[UR6][R174.64], R4 ;  /* 0x00000004ae003986 */ /* 0x0105e8000c101106 */
[----:B------:R-:W4:Y:S04]  /*85f90*/  LDL.LU.64 R168, [R1+0x460] ;  /* 0x0004600001a87983 */ /* 0x000f280000300a00 */
[----:B------:R-:W-:Y:S01]  /*85fa0*/  @P4 LOP3.LUT R2, R2, 0x20000, RZ, 0xfc, !PT ;  /* 0x0002000002024812 */ /* 0x000fe200078efcff */
        /* <DEDUP_REMOVED lines=8> */
[----:B------:R-:W-:-:S13]  /*86030*/  LOP3.LUT P4, RZ, R244, 0x8000, RZ, 0xc0, !PT ;  /* 0x00008000f4ff7812 */ /* 0x000fda000788c0ff */
[----:B------:R-:W-:Y:S01]  /*86040*/  @P4 STG.E.U8 desc[UR6][R176.64], R131 ;  /* 0x00000083b0004986 */ /* 0x000fe2000c101106 */
[----:B------:R-:W-:Y:S02]  /*86050*/  LOP3.LUT P4, RZ, R2, 0x80000, RZ, 0xc0, !PT ;  /* 0x0008000002ff7812 */ /* 0x000fe4000788c0ff */
[----:B--2---:R-:W-:-:S11]  /*86060*/  PRMT R4, R124, 0x7770, RZ ;  /* 0x000077707c047816 */ /* 0x004fd600000000ff */
[----:B------:R0:W-:Y:S04]  /*86070*/  @P4 STG.E.U8 desc[UR6][R126.64], R4 ;  /* 0x000000047e004986 */ /* 0x0001e8000c101106 */
[----:B0-----:R-:W2:Y:S01]  /*86080*/  LDL.LU.64 R126, [R1+0x1e80] ;  /* 0x001e8000017e7983 */ /* 0x001ea20000300a00 */
[----:B------:R-:W-:Y:S02]  /*86090*/  LOP3.LUT P4, RZ, R2, 0x40000, RZ, 0xc0, !PT ;  /* 0x0004000002ff7812 */ /* 0x000fe4000788c0ff */
[----:B------:R-:W-:Y:S01]  /*860a0*/  PRMT R4, R124, 0x7771, RZ ;  /* 0x000077717c047816 */ /* 0x000fe200000000ff */
[----:B------:R-:W4:Y:S04]  /*860b0*/  LDL.LU.64 R174, [R1+0x448] ;  /* 0x0004480001ae7983 */ /* 0x000f280000300a00 */
[----:B------:R-:W4:Y:S06]  /*860c0*/  LDL.LU.64 R176, [R1+0x440] ;  /* 0x0004400001b07983 */ /* 0x000f2c0000300a00 */
[----:B------:R0:W-:Y:S04]  /*860d0*/  @P4 STG.E.U8 desc[UR6][R178.64], R4 ;  /* 0x00000004b2004986 */ /* 0x0001e8000c101106 */
[----:B0-----:R-:W4:Y:S01]  /*860e0*/  LDL.LU.64 R178, [R1+0x438] ;  /* 0x0004380001b27983 */ /* 0x001f220000300a00 */
[----:B------:R-:W-:-:S02]  /*860f0*/  LOP3.LUT P4, RZ, R2, 0x20000, RZ, 0xc0, !PT ;  /* 0x0002000002ff7812 */ /* 0x000fc4000788c0ff */
[----:B------:R-:W-:-:S11]  /*86100*/  PRMT R4, R125, 0x7770, RZ ;  /* 0x000077707d047816 */ /* 0x000fd600000000ff */
[----:B---3--:R0:W-:Y:S01]  /*86110*/  @P4 STG.E.U8 desc[UR6][R156.64], R4 ;  /* 0x000000049c004986 */ /* 0x0081e2000c101106 */
        /* <DEDUP_REMOVED lines=20> */
[----:B------:R0:W-:Y:S02]  /*86260*/  @P4 STG.E.U8 desc[UR6][R166.64], R4 ;  /* 0x00000004a6004986 */ /* 0x0001e4000c101106 */
[C---:B0-----:R-:W-:Y:S02]  /*86270*/  PRMT R4, R124.reuse, 0x7772, RZ ;  /* 0x000077727c047816 */ /* 0x041fe400000000ff */
[----:B------:R-:W-:-:S03]  /*86280*/  PRMT R124, R124, 0x7773, RZ ;  /* 0x000077737c7c7816 */ /* 0x000fc600000000ff */
[----:B----4-:R0:W-:Y:S04]  /*86290*/  @P5 STG.E.U8 desc[UR6][R168.64], R4 ;  /* 0x00000004a8005986 */ /* 0x0101e8000c101106 */
[----:B------:R-:W-:Y:S01]  /*862a0*/  @P6 STG.E.U8 desc[UR6][R170.64], R124 ;  /* 0x0000007caa006986 */ /* 0x000fe2000c101106 */
[C---:B0-----:R-:W-:Y:S02]  /*862b0*/  PRMT R4, R125.reuse, 0x7772, RZ ;  /* 0x000077727d047816 */ /* 0x041fe400000000ff */
[----:B------:R-:W-:-:S03]  /*862c0*/  PRMT R125, R125, 0x7773, RZ ;  /* 0x000077737d7d7816 */ /* 0x000fc600000000ff */
[----:B------:R0:W-:Y:S01]  /*862d0*/  @P0 STG.E.U8 desc[UR6][R172.64], R4 ;  /* 0x00000004ac000986 */ /* 0x0001e2000c101106 */
[----:B------:R-:W-:-:S03]  /*862e0*/  LOP3.LUT P0, RZ, R244, 0x1, RZ, 0xc0, !PT ;  /* 0x00000001f4ff7812 */ /* 0x000fc6000780c0ff */
[----:B------:R1:W-:Y:S01]  /*862f0*/  @P1 STG.E.U8 desc[UR6][R174.64], R125 ;  /* 0x0000007dae001986 */ /* 0x0003e2000c101106 */
[----:B0-----:R-:W-:-:S03]  /*86300*/  PRMT R4, R126, 0x7772, RZ ;  /* 0x000077727e047816 */ /* 0x001fc600000000ff */
[----:B------:R-:W2:Y:S01]  /*86310*/  LDL.LU.64 R172, [R1+0x428] ;  /* 0x0004280001ac7983 */ /* 0x000ea20000300a00 */
[----:B------:R-:W-:-:S03]  /*86320*/  PRMT R126, R126, 0x7773, RZ ;  /* 0x000077737e7e7816 */ /* 0x000fc600000000ff */
[----:B------:R0:W-:Y:S04]  /*86330*/  @P2 STG.E.U8 desc[UR6][R176.64], R4 ;  /* 0x00000004b0002986 */ /* 0x0001e8000c101106 */
[----:B-1----:R-:W3:Y:S04]  /*86340*/  LDL.LU.64 R174, [R1+0x420] ;  /* 0x0004200001ae7983 */ /* 0x002ee80000300a00 */
[----:B------:R1:W-:Y:S01]  /*86350*/  @P3 STG.E.U8 desc[UR6][R178.64], R126 ;  /* 0x0000007eb2003986 */ /* 0x0003e2000c101106 */
[----:B0-----:R-:W-:-:S03]  /*86360*/  PRMT R4, R127, 0x7772, RZ ;  /* 0x000077727f047816 */ /* 0x001fc600000000ff */
[----:B------:R-:W4:Y:S04]  /*86370*/  LDL.LU.64 R176, [R1+0x410] ;  /* 0x0004100001b07983 */ /* 0x000f280000300a00 */
[----:B------:R0:W-:Y:S04]  /*86380*/  @P0 STG.E.U8 desc[UR6][R120.64], R4 ;  /* 0x0000000478000986 */ /* 0x0001e8000c101106 */
[----:B-1----:R-:W4:Y:S04]  /*86390*/  LDL.LU.64 R178, [R1+0x408] ;  /* 0x0004080001b27983 */ /* 0x002f280000300a00 */
[----:B------:R-:W4:Y:S04]  /*863a0*/  LDL.LU.64 R158, [R1+0x400] ;  /* 0x00040000019e7983 */ /* 0x000f280000300a00 */
[----:B0-----:R-:W3:Y:S01]  /*863b0*/  LDL.LU.64 R120, [R1+0x1e78] ;  /* 0x001e780001787983 */ /* 0x001ee20000300a00 */
[----:B------:R-:W-:-:S02]  /*863c0*/  LOP3.LUT P1, RZ, R245, 0x80000000, RZ, 0xc0, !PT ;  /* 0x80000000f5ff7812 */ /* 0x000fc4000782c0ff */
[C---:B------:R-:W-:Y:S01]  /*863d0*/  LOP3.LUT P2, RZ, R245.reuse, 0x40000000, RZ, 0xc0, !PT ;  /* 0x40000000f5ff7812 */ /* 0x040fe2000784c0ff */
[----:B------:R-:W4:Y:S01]  /*863e0*/  LDL.LU.64 R160, [R1+0x3f8] ;  /* 0x0003f80001a07983 */ /* 0x000f220000300a00 */
[----:B------:R-:W-:Y:S02]  /*863f0*/  LOP3.LUT P3, RZ, R245, 0x20000000, RZ, 0xc0, !PT ;  /* 0x20000000f5ff7812 */ /* 0x000fe4000786c0ff */
[----:B------:R-:W-:Y:S01]  /*86400*/  PRMT R127, R127, 0x7773, RZ ;  /* 0x000077737f7f7816 */ /* 0x000fe200000000ff */
        /* <DEDUP_REMOVED lines=11> */
[----:B------:R-:W-:-:S11]  /*864c0*/  LOP3.LUT R2, R2, 0xffffffbf, RZ, 0xc0, !PT ;  /* 0xffffffbf02027812 */ /* 0x000fd600078ec0ff */
[----:B------:R-:W-:Y:S01]  /*864d0*/  @P4 LOP3.LUT R2, R2, 0x40, RZ, 0xfc, !PT ;  /* 0x0000004002024812 */ /* 0x000fe200078efcff */
[----:B--2---:R-:W-:Y:S01]  /*864e0*/  @P1 STG.E.U8 desc[UR6][R172.64], R127 ;  /* 0x0000007fac001986 */ /* 0x004fe2000c101106 */
[----:B---3--:R-:W-:-:S05]  /*864f0*/  PRMT R4, R120, 0x7770, RZ ;  /* 0x0000777078047816 */ /* 0x008fca00000000ff */
[----:B------:R0:W-:Y:S02]  /*86500*/  @P2 STG.E.U8 desc[UR6][R174.64], R4 ;  /* 0x00000004ae002986 */ /* 0x0001e4000c101106 */
[----:B0-----:R-:W-:-:S05]  /*86510*/  PRMT R4, R120, 0x7771, RZ ;  /* 0x0000777178047816 */ /* 0x001fca00000000ff */
[----:B------:R0:W-:Y:S04]  /*86520*/  @P3 STG.E.U8 desc[UR6][R122.64], R4 ;  /* 0x000000047a003986 */ /* 0x0001e8000c101106 */
[----:B0-----:R-:W2:Y:S01]  /*86530*/  LDL.LU.64 R122, [R1+0x1e70] ;  /* 0x001e7000017a7983 */ /* 0x001ea20000300a00 */
[----:B------:R-:W-:Y:S02]  /*86540*/  LOP3.LUT P4, RZ, R245, 0x800000, RZ, 0xc0, !PT ;  /* 0x00800000f5ff7812 */ /* 0x000fe4000788c0ff */
[----:B------:R-:W-:Y:S01]  /*86550*/  LOP3.LUT R2, R2, 0xffffff7f, RZ, 0xc0, !PT ;  /* 0xffffff7f02027812 */ /* 0x000fe200078ec0ff */
[----:B------:R-:W3:Y:S01]  /*86560*/  LDL.LU.64 R170, [R1+0x3c8] ;  /* 0x0003c80001aa7983 */ /* 0x000ee20000300a00 */
[----:B------:R-:W-:-:S03]  /*86570*/  PRMT R4, R121, 0x7770, RZ ;  /* 0x0000777079047816 */ /* 0x000fc600000000ff */
[----:B------:R-:W3:Y:S04]  /*86580*/  LDL.LU.64 R172, [R1+0x3c0] ;  /* 0x0003c00001ac7983 */ /* 0x000ee80000300a00 */
[----:B------:R-:W3:Y:S02]  /*86590*/  LDL.LU.64 R174, [R1+0x3b8] ;  /* 0x0003b80001ae7983 */ /* 0x000ee40000300a00 */
        /* <DEDUP_REMOVED lines=14> */
[----:B----4-:R0:W-:Y:S01]  /*86680*/  @P4 STG.E.U8 desc[UR6][R176.64], R4 ;  /* 0x00000004b0004986 */ /* 0x0101e2000c101106 */
[C---:B------:R-:W-:Y:S02]  /*86690*/  LOP3.LUT P4, RZ, R2.reuse, 0x800, RZ, 0xc0, !PT ;  /* 0x0000080002ff7812 */ /* 0x040fe4000788c0ff */
[----:B0-----:R-:W-:Y:S01]  /*866a0*/  PRMT R4, R121, 0x7771, RZ ;  /* 0x0000777179047816 */ /* 0x001fe200000000ff */
[----:B------:R-:W4:Y:S10]  /*866b0*/  LDL.LU.64 R176, [R1+0x3b0] ;  /* 0x0003b00001b07983 */ /* 0x000f340000300a00 */
[----:B------:R0:W-:Y:S01]  /*866c0*/  @P4 STG.E.U8 desc[UR6][R178.64], R4 ;  /* 0x00000004b2004986 */ /* 0x0001e2000c101106 */
[----:B------:R-:W-:-:S03]  /*866d0*/  LOP3.LUT P4, RZ, R2, 0x400, RZ, 0xc0, !PT ;  /* 0x0000040002ff7812 */ /* 0x000fc6000788c0ff */
[----:B0-----:R-:W4:Y:S01]  /*866e0*/  LDL.LU.64 R178, [R1+0x3a8] ;  /* 0x0003a80001b27983 */ /* 0x001f220000300a00 */
[----:B--2---:R-:W-:-:S09]  /*866f0*/  PRMT R4, R122, 0x7770, RZ ;  /* 0x000077707a047816 */ /* 0x004fd200000000ff */
        /* <DEDUP_REMOVED lines=20> */
[C---:B------:R-:W-:Y:S02]  /*86840*/  LOP3.LUT P5, RZ, R245.reuse, 0x80000, RZ, 0xc0, !PT ;  /* 0x00080000f5ff7812 */ /* 0x040fe400078ac0ff */
[C---:B------:R-:W-:Y:S02]  /*86850*/  LOP3.LUT P6, RZ, R245.reuse, 0x40000, RZ, 0xc0, !PT ;  /* 0x00040000f5ff7812 */ /* 0x040fe400078cc0ff */
[C---:B------:R-:W-:Y:S02]  /*86860*/  LOP3.LUT P0, RZ, R245.reuse, 0x20000, RZ, 0xc0, !PT ;  /* 0x00020000f5ff7812 */ /* 0x040fe4000780c0ff */
[----:B------:R-:W-:-:S02]  /*86870*/  LOP3.LUT P1, RZ, R245, 0x10000, RZ, 0xc0, !PT ;  /* 0x00010000f5ff7812 */ /* 0x000fc4000782c0ff */
[----:B------:R-:W-:Y:S02]  /*86880*/  PRMT R121, R121, 0x7773, RZ ;  /* 0x0000777379797816 */ /* 0x000fe400000000ff */
[C---:B------:R-:W-:Y:S02]  /*86890*/  PRMT R4, R122.reuse, 0x7772, RZ ;  /* 0x000077727a047816 */ /* 0x040fe400000000ff */
[C---:B------:R-:W-:Y:S01]  /*868a0*/  LOP3.LUT P2, RZ, R245.reuse, 0x8000, RZ, 0xc0, !PT ;  /* 0x00008000f5ff7812 */ /* 0x040fe2000784c0ff */
[----:B---3--:R-:W-:Y:S01]  /*868b0*/  @P5 STG.E.U8 desc[UR6][R170.64], R121 ;  /* 0x00000079aa005986 */ /* 0x008fe2000c101106 */
[C---:B------:R-:W-:Y:S02]  /*868c0*/  LOP3.LUT P3, RZ, R245.reuse, 0x4000, RZ, 0xc0, !PT ;  /* 0x00004000f5ff7812 */ /* 0x040fe4000786c0ff */
[----:B------:R-:W-:Y:S01]  /*868d0*/  PRMT R122, R122, 0x7773, RZ ;  /* 0x000077737a7a7816 */ /* 0x000fe200000000ff */
[----:B------:R0:W-:Y:S04]  /*868e0*/  @P6 STG.E.U8 desc[UR6][R172.64], R4 ;  /* 0x00000004ac006986 */ /* 0x0001e8000c101106 */
[----:B------:R-:W-:Y:S01]  /*868f0*/  @P0 STG.E.U8 desc[UR6][R174.64], R122 ;  /* 0x0000007aae000986 */ /* 0x000fe2000c101106 */
[----:B------:R-:W-:-:S02]  /*86900*/  LOP3.LUT P0, RZ, R245, 0x2000, RZ, 0xc0, !PT ;  /* 0x00002000f5ff7812 */ /* 0x000fc4000780c0ff */
[C---:B0-----:R-:W-:Y:S02]  /*86910*/  PRMT R4, R123.reuse, 0x7772, RZ ;  /* 0x000077727b047816 */ /* 0x041fe400000000ff */
[----:B------:R-:W-:-:S03]  /*86920*/  PRMT R123, R123, 0x7773, RZ ;  /* 0x000077737b7b7816 */ /* 0x000fc600000000ff */
[----:B----4-:R2:W-:Y:S04]  /*86930*/  @P1 STG.E.U8 desc[UR6][R176.64], R4 ;  /* 0x00000004b0001986 */ /* 0x0105e8000c101106 */
[----:B------:R-:W-:Y:S01]  /*86940*/  @P2 STG.E.U8 desc[UR6][R178.64], R123 ;  /* 0x0000007bb2002986 */ /* 0x000fe2000c101106 */
[----:B------:R-:W-:Y:S02]  /*86950*/  LOP3.LUT P4, RZ, R245, 0x2, RZ, 0xc0, !PT ;  /* 0x00000002f5ff7812 */ /* 0x000fe4000788c0ff */
[----:B------:R-:W-:-:S11]  /*86960*/  LOP3.LUT R3, R3, 0xefffffff, RZ, 0xc0, !PT ;  /* 0xefffffff03037812 */ /* 0x000fd600078ec0ff */
[----:B------:R-:W-:Y:S02]  /*86970*/  @P4 LOP3.LUT R3, R3, 0x10000000, RZ, 0xfc, !PT ;  /* 0x1000000003034812 */ /* 0x000fe400078efcff */
[----:B------:R-:W-:Y:S02]  /*86980*/  LOP3.LUT P4, RZ, R245, 0x4, RZ, 0xc0, !PT ;  /* 0x00000004f5ff7812 */ /* 0x000fe4000788c0ff */
[----:B------:R-:W-:-:S11]  /*86990*/  LOP3.LUT R3, R3, 0xdfffffff, RZ, 0xc0, !PT ;  /* 0xdfffffff03037812 */ /* 0x000fd600078ec0ff */
[----:B------:R-:W-:Y:S02]  /*869a0*/  @P4 LOP3.LUT R3, R3, 0x20000000, RZ, 0xfc, !PT ;  /* 0x2000000003034812 */ /* 0x000fe400078efcff */
[----:B------:R-:W-:Y:S02]  /*869b0*/  LOP3.LUT P4, RZ, R245, 0x8, RZ, 0xc0, !PT ;  /* 0x00000008f5ff7812 */ /* 0x000fe4000788c0ff */
[----:B--2---:R-:W-:-:S05]  /*869c0*/  PRMT R4, R116, 0x7770, RZ ;  /* 0x0000777074047816 */ /* 0x004fca00000000ff */
[----:B------:R0:W-:Y:S04]  /*869d0*/  @P3 STG.E.U8 desc[UR6][R246.64], R4 ;  /* 0x00000004f6003986 */ /* 0x0001e8000c101106 */
[----:B0-----:R-:W2:Y:S01]  /*869e0*/  LDL.LU.64 R246, [R1+0x1e60] ;  /* 0x001e600001f67983 */ /* 0x001ea20000300a00 */
[----:B------:R-:W-:-:S03]  /*869f0*/  PRMT R4, R116, 0x7771, RZ ;  /* 0x0000777174047816 */ /* 0x000fc600000000ff */
[----:B------:R-:W3:Y:S04]  /*86a00*/  LDL.LU.64 R170, [R1+0x390] ;  /* 0x0003900001aa7983 */ /* 0x000ee80000300a00 */
[----:B------:R-:W4:Y:S04]  /*86a10*/  LDL.LU.64 R172, [R1+0x388] ;  /* 0x0003880001ac7983 */ /* 0x000f280000300a00 */
[----:B------:R-:W2:Y:S04]  /*86a20*/  LDL.LU.64 R174, [R1+0x380] ;  /* 0x0003800001ae7983 */ /* 0x000ea80000300a00 */
[----:B------:R-:W2:Y:S04]  /*86a30*/  LDL.LU.64 R176, [R1+0x378] ;  /* 0x0003780001b07983 */ /* 0x000ea80000300a00 */
[----:B------:R-:W2:Y:S04]  /*86a40*/  LDL.LU.64 R178, [R1+0x370] ;  /* 0x0003700001b27983 */ /* 0x000ea80000300a00 */
[----:B------:R-:W2:Y:S04]  /*86a50*/  LDL.LU.64 R158, [R1+0x368] ;  /* 0x00036800019e7983 */ /* 0x000ea80000300a00 */
[----:B------:R0:W-:Y:S04]  /*86a60*/  @P0 STG.E.U8 desc[UR6][R118.64], R4 ;  /* 0x0000000476000986 */ /* 0x0001e8000c101106 */
[----:B0-----:R-:W2:Y:S04]  /*86a70*/  LDL.LU.64 R118, [R1+0x1e58] ;  /* 0x001e580001767983 */ /* 0x001ea80000300a00 */
[----:B------:R-:W2:Y:S04]  /*86a80*/  LDL.LU.64 R160, [R1+0x360] ;  /* 0x0003600001a07983 */ /* 0x000ea80000300a00 */
[----:B------:R-:W2:Y:S04]  /*86a90*/  LDL.LU.64 R162, [R1+0x358] ;  /* 0x0003580001a27983 */ /* 0x000ea80000300a00 */
[----:B------:R-:W2:Y:S01]  /*86aa0*/  LDL.LU.64 R164, [R1+0x350] ;  /* 0x0003500001a47983 */ /* 0x000ea20000300a00 */
[----:B------:R-:W-:-:S02]  /*86ab0*/  LOP3.LUT R3, R3, 0xbfffffff, RZ, 0xc0, !PT ;  /* 0xbfffffff03037812 */ /* 0x000fc400078ec0ff */
[----:B------:R-:W-:Y:S01]  /*86ac0*/  LOP3.LUT R2, R2, 0xfffffffe, RZ, 0xc0, !PT ;  /* 0xfffffffe02027812 */ /* 0x000fe200078ec0ff */
[----:B------:R-:W2:Y:S01]  /*86ad0*/  LDL.LU.64 R166, [R1+0x340] ;  /* 0x0003400001a67983 */ /* 0x000ea20000300a00 */
[----:B------:R-:W-:Y:S02]  /*86ae0*/  @P4 LOP3.LUT R3, R3, 0x40000000, RZ, 0xfc, !PT ;  /* 0x4000000003034812 */ /* 0x000fe400078efcff */
[----:B------:R-:W-:Y:S01]  /*86af0*/  LOP3.LUT P4, RZ, R245, 0x10, RZ, 0xc0, !PT ;  /* 0x00000010f5ff7812 */ /* 0x000fe2000788c0ff */
[----:B------:R-:W2:Y:S01]  /*86b00*/  LDL.LU.64 R168, [R1+0x338] ;  /* 0x0003380001a87983 */ /* 0x000ea20000300a00 */
[----:B------:R-:W-:-:S11]  /*86b10*/  LOP3.LUT R3, R3, 0x7fffffff, RZ, 0xc0, !PT ;  /* 0x7fffffff03037812 */ /* 0x000fd600078ec0ff */
[----:B------:R-:W-:Y:S02]  /*86b20*/  @P4 LOP3.LUT R3, R3, 0x80000000, RZ, 0xfc, !PT ;  /* 0x8000000003034812 */ /* 0x000fe400078efcff */
[----:B------:R-:W-:-:S13]  /*86b30*/  LOP3.LUT P4, RZ, R245, 0x20, RZ, 0xc0, !PT ;  /* 0x00000020f5ff7812 */ /* 0x000fda000788c0ff */
[----:B------:R-:W-:Y:S02]  /*86b40*/  @P4 LOP3.LUT R2, R2, 0x1, RZ, 0xfc, !PT ;  /* 0x0000000102024812 */ /* 0x000fe400078efcff */
[----:B------:R-:W-:Y:S02]  /*86b50*/  LOP3.LUT P4, RZ, R245, 0x40, RZ, 0xc0, !PT ;  /* 0x00000040f5ff7812 */ /* 0x000fe4000788c0ff */
[----:B------:R-:W-:-:S11]  /*86b60*/  LOP3.LUT R2, R2, 0xfffffffd, RZ, 0xc0, !PT ;  /* 0xfffffffd02027812 */ /* 0x000fd600078ec0ff */
[----:B------:R-:W-:Y:S02]  /*86b70*/  @P4 LOP3.LUT R2, R2, 0x2, RZ, 0xfc, !PT ;  /* 0x0000000202024812 */ /* 0x000fe400078efcff */
[C---:B------:R-:W-:Y:S02]  /*86b80*/  LOP3.LUT P4, RZ, R245.reuse, 0x80, RZ, 0xc0, !PT ;  /* 0x00000080f5ff7812 */ /* 0x040fe4000788c0ff */
[----:B------:R-:W-:Y:S02]  /*86b90*/  LOP3.LUT R2, R2, 0xfffffffb, RZ, 0xc0, !PT ;  /* 0xfffffffb02027812 */ /* 0x000fe400078ec0ff */
[C---:B------:R-:W-:Y:S02]  /*86ba0*/  LOP3.LUT P1, RZ, R245.reuse, 0x1000, RZ, 0xc0, !PT ;  /* 0x00001000f5ff7812 */ /* 0x040fe4000782c0ff */
[----:B------:R-:W-:Y:S02]  /*86bb0*/  LOP3.LUT P2, RZ, R245, 0x800, RZ, 0xc0, !PT ;  /* 0x00000800f5ff7812 */ /* 0x000fe4000784c0ff */
[----:B------:R-:W-:-:S05]  /*86bc0*/  PRMT R4, R117, 0x7770, RZ ;  /* 0x0000777075047816 */ /* 0x000fca00000000ff */
[----:B------:R-:W-:Y:S02]  /*86bd0*/  @P4 LOP3.LUT R2, R2, 0x4, RZ, 0xfc, !PT ;  /* 0x0000000402024812 */ /* 0x000fe400078efcff */
[C---:B------:R-:W-:Y:S02]  /*86be0*/  LOP3.LUT P4, RZ, R245.reuse, 0x100, RZ, 0xc0, !PT ;  /* 0x00000100f5ff7812 */ /* 0x040fe4000788c0ff */
[----:B------:R-:W-:Y:S02]  /*86bf0*/  LOP3.LUT P3, RZ, R245, 0x400, RZ, 0xc0, !PT ;  /* 0x00000400f5ff7812 */ /* 0x000fe4000786c0ff */
[----:B------:R-:W-:-:S09]  /*86c00*/  LOP3.LUT R2, R2, 0xfffffff7, RZ, 0xc0, !PT ;  /* 0xfffffff702027812 */ /* 0x000fd200078ec0ff */
[----:B------:R-:W-:Y:S02]  /*86c10*/  @P4 LOP3.LUT R2, R2, 0x8, RZ, 0xfc, !PT ;  /* 0x0000000802024812 */ /* 0x000fe400078efcff */
[----:B------:R-:W-:Y:S01]  /*86c20*/  LOP3.LUT P4, RZ, R245, 0x200, RZ, 0xc0, !PT ;  /* 0x00000200f5ff7812 */ /* 0x000fe2000788c0ff */
[----:B---3--:R0:W-:Y:S02]  /*86c30*/  @P1 STG.E.U8 desc[UR6][R170.64], R4 ;  /* 0x00000004aa001986 */ /* 0x0081e4000c101106 */
[----:B0-----:R-:W-:Y:S02]  /*86c40*/  PRMT R4, R117, 0x7771, RZ ;  /* 0x0000777175047816 */ /* 0x001fe400000000ff */
[----:B------:R-:W3:Y:S04]  /*86c50*/  LDL.LU.64 R170, [R1+0x330] ;  /* 0x0003300001aa7983 */ /* 0x000ee80000300a00 */
[----:B----4-:R0:W-:Y:S04]  /*86c60*/  @P2 STG.E.U8 desc[UR6][R172.64], R4 ;  /* 0x00000004ac002986 */ /* 0x0101e8000c101106 */
[----:B0-----:R-:W4:Y:S01]  /*86c70*/  LDL.LU.64 R172, [R1+0x328] ;  /* 0x0003280001ac7983 */ /* 0x001f220000300a00 */
[----:B--2---:R-:W-:-:S05]  /*86c80*/  PRMT R4, R118, 0x7770, RZ ;  /* 0x0000777076047816 */ /* 0x004fca00000000ff */
[----:B------:R0:W-:Y:S02]  /*86c90*/  @P3 STG.E.U8 desc[UR6][R174.64], R4 ;  /* 0x00000004ae003986 */ /* 0x0001e4000c101106 */
[----:B0-----:R-:W-:Y:S02]  /*86ca0*/  PRMT R4, R118, 0x7771, RZ ;  /* 0x0000777176047816 */ /* 0x001fe400000000ff */
[----:B------:R-:W2:Y:S04]  /*86cb0*/  LDL.LU.64 R174, [R1+0x320] ;  /* 0x0003200001ae7983 */ /* 0x000ea80000300a00 */
        /* <DEDUP_REMOVED lines=10> */
[----:B0-----:R-:W-:-:S11]  /*86d60*/  PRMT R4, R116, 0x7772, RZ ;  /* 0x0000777274047816 */ /* 0x001fd600000000ff */
[----:B------:R-:W-:Y:S01]  /*86d70*/  @P4 STG.E.U8 desc[UR6][R160.64], R4 ;  /* 0x00000004a0004986 */ /* 0x000fe2000c101106 */
[----:B------:R-:W-:Y:S02]  /*86d80*/  LOP3.LUT P4, RZ, R2, 0x1, RZ, 0xc0, !PT ;  /* 0x0000000102ff7812 */ /* 0x000fe4000788c0ff */
[----:B------:R-:W-:Y:S02]  /*86d90*/  PRMT R116, R116, 0x7773, RZ ;  /* 0x0000777374747816 */ /* 0x000fe400000000ff */
[----:B------:R-:W-:-:S09]  /*86da0*/  PRMT R2, R117, 0x7772, RZ ;  /* 0x0000777275027816 */ /* 0x000fd200000000ff */
[----:B------:R-:W-:Y:S01]  /*86db0*/  @P4 STG.E.U8 desc[UR6][R162.64], R116 ;  /* 0x00000074a2004986 */ /* 0x000fe2000c101106 */
[----:B------:R-:W-:Y:S02]  /*86dc0*/  LOP3.LUT P4, RZ, R3, 0x80000000, RZ, 0xc0, !PT ;  /* 0x8000000003ff7812 */ /* 0x000fe4000788c0ff */
[----:B------:R-:W-:-:S11]  /*86dd0*/  PRMT R117, R117, 0x7773, RZ ;  /* 0x0000777375757816 */ /* 0x000fd600000000ff */
[----:B------:R-:W-:Y:S01]  /*86de0*/  @P4 STG.E.U8 desc[UR6][R164.64], R2 ;  /* 0x00000002a4004986 */ /* 0x000fe2000c101106 */
[----:B------:R-:W-:-:S13]  /*86df0*/  LOP3.LUT P4, RZ, R3, 0x40000000, RZ, 0xc0, !PT ;  /* 0x4000000003ff7812 */ /* 0x000fda000788c0ff */
[----:B------:R0:W-:Y:S04]  /*86e00*/  @P4 STG.E.U8 desc[UR6][R112.64], R117 ;  /* 0x0000007570004986 */ /* 0x0001e8000c101106 */
[----:B0-----:R-:W2:Y:S01]  /*86e10*/  LDL.LU.64 R112, [R1+0x1e50] ;  /* 0x001e500001707983 */ /* 0x001ea20000300a00 */
[----:B------:R-:W-:Y:S02]  /*86e20*/  LOP3.LUT P4, RZ, R3, 0x20000000, RZ, 0xc0, !PT ;  /* 0x2000000003ff7812 */ /* 0x000fe4000788c0ff */
[----:B------:R-:W-:Y:S02]  /*86e30*/  PRMT R2, R118, 0x7772, RZ ;  /* 0x0000777276027816 */ /* 0x000fe400000000ff */
[----:B------:R-:W-:Y:S02]  /*86e40*/  LOP3.LUT P5, RZ, R245, 0x1, RZ, 0xc0, !PT ;  /* 0x00000001f5ff7812 */ /* 0x000fe400078ac0ff */
[----:B------:R-:W-:-:S07]  /*86e50*/  LOP3.LUT P6, RZ, R246, 0x80000000, RZ, 0xc0, !PT ;  /* 0x80000000f6ff7812 */ /* 0x000fce00078cc0ff */
[----:B------:R0:W-:Y:S01]  /*86e60*/  @P4 STG.E.U8 desc[UR6][R166.64], R2 ;  /* 0x00000002a6004986 */ /* 0x0001e2000c101106 */
[----:B------:R-:W-:Y:S02]  /*86e70*/  LOP3.LUT P4, RZ, R3, 0x10000000, RZ, 0xc0, !PT ;  /* 0x1000000003ff7812 */ /* 0x000fe4000788c0ff */
[----:B------:R-:W-:Y:S02]  /*86e80*/  LOP3.LUT P0, RZ, R246, 0x40000000, RZ, 0xc0, !PT ;  /* 0x40000000f6ff7812 */ /* 0x000fe4000780c0ff */
[----:B------:R-:W-:Y:S02]  /*86e90*/  PRMT R118, R118, 0x7773, RZ ;  /* 0x0000777376767816 */ /* 0x000fe400000000ff */
[----:B------:R-:W-:Y:S02]  /*86ea0*/  LOP3.LUT P1, RZ, R246, 0x20000000, RZ, 0xc0, !PT ;  /* 0x20000000f6ff7812 */ /* 0x000fe4000782c0ff */
[----:B0-----:R-:W-:-:S05]  /*86eb0*/  PRMT R2, R119, 0x7772, RZ ;  /* 0x0000777277027816 */ /* 0x001fca00000000ff */
[----:B------:R-:W-:Y:S01]  /*86ec0*/  @P4 STG.E.U8 desc[UR6][R168.64], R118 ;  /* 0x00000076a8004986 */ /* 0x000fe2000c101106 */
[----:B------:R-:W-:Y:S02]  /*86ed0*/  PRMT R119, R119, 0x7773, RZ ;  /* 0x0000777377777816 */ /* 0x000fe400000000ff */
[C---:B------:R-:W-:Y:S02]  /*86ee0*/  LOP3.LUT P2, RZ, R246.reuse, 0x10000000, RZ, 0xc0, !PT ;  /* 0x10000000f6ff7812 */ /* 0x040fe4000784c0ff */
[----:B------:R-:W-:Y:S01]  /*86ef0*/  LOP3.LUT P3, RZ, R246, 0x8000000, RZ, 0xc0, !PT ;  /* 0x08000000f6ff7812 */ /* 0x000fe2000786c0ff */
[----:B---3--:R2:W-:Y:S04]  /*86f00*/  @P5 STG.E.U8 desc[UR6][R170.64], R2 ;  /* 0x00000002aa005986 */ /* 0x0085e8000c101106 */
[----:B----4-:R-:W-:Y:S01]  /*86f10*/  @P6 STG.E.U8 desc[UR6][R172.64], R119 ;  /* 0x00000077ac006986 */ /* 0x010fe2000c101106 */
[----:B--2---:R-:W-:-:S05]  /*86f20*/  PRMT R2, R112, 0x7770, RZ ;  /* 0x0000777070027816 */ /* 0x004fca00000000ff */
[----:B------:R0:W-:Y:S02]  /*86f30*/  @P0 STG.E.U8 desc[UR6][R174.64], R2 ;  /* 0x00000002ae000986 */ /* 0x0001e4000c101106 */
[----:B0-----:R-:W-:-:S05]  /*86f40*/  PRMT R2, R112, 0x7771, RZ ;  /* 0x0000777170027816 */ /* 0x001fca00000000ff */
        /* <DEDUP_REMOVED lines=32> */
[----:B------:R-:W-:Y:S02]  /*87150*/  LOP3.LUT R3, R3, 0xfdffffff, RZ, 0xc0, !PT ;  /* 0xfdffffff03037812 */ /* 0x000fe400078ec0ff */
[----:B------:R-:W-:-:S09]  /*87160*/  LOP3.LUT P0, RZ, R246, 0x4000000, RZ, 0xc0, !PT ;  /* 0x04000000f6ff7812 */ /* 0x000fd2000780c0ff */
[----:B------:R-:W-:Y:S02]  /*87170*/  @P4 LOP3.LUT R3, R3, 0x2000000, RZ, 0xfc, !PT ;  /* 0x0200000003034812 */ /* 0x000fe400078efcff */
[C---:B------:R-:W-:Y:S02]  /*87180*/  LOP3.LUT P4, RZ, R246.reuse, 0x100000, RZ, 0xc0, !PT ;  /* 0x00100000f6ff7812 */ /* 0x040fe4000788c0ff */
[----:B------:R-:W-:Y:S02]  /*87190*/  LOP3.LUT R3, R3, 0xfbffffff, RZ, 0xc0, !PT ;  /* 0xfbffffff03037812 */ /* 0x000fe400078ec0ff */
[C---:B------:R-:W-:Y:S02]  /*871a0*/  LOP3.LUT P1, RZ, R246.reuse, 0x2000000, RZ, 0xc0, !PT ;  /* 0x02000000f6ff7812 */ /* 0x040fe4000782c0ff */
[----:B------:R-:W-:-:S07]  /*871b0*/  LOP3.LUT P2, RZ, R246, 0x1000000, RZ, 0xc0, !PT ;  /* 0x01000000f6ff7812 */ /* 0x000fce000784c0ff */
[----:B------:R-:W-:Y:S02]  /*871c0*/  @P4 LOP3.LUT R3, R3, 0x4000000, RZ, 0xfc, !PT ;  /* 0x0400000003034812 */ /* 0x000fe400078efcff */
[C---:B------:R-:W-:Y:S02]  /*871d0*/  LOP3.LUT P4, RZ, R246.reuse, 0x200000, RZ, 0xc0, !PT ;  /* 0x00200000f6ff7812 */ /* 0x040fe4000788c0ff */
[----:B------:R-:W-:Y:S02]  /*871e0*/  LOP3.LUT P3, RZ, R246, 0x800000, RZ, 0xc0, !PT ;  /* 0x00800000f6ff7812 */ /* 0x000fe4000786c0ff */
[----:B------:R-:W-:-:S09]  /*871f0*/  LOP3.LUT R3, R3, 0xf7ffffff, RZ, 0xc0, !PT ;  /* 0xf7ffffff03037812 */ /* 0x000fd200078ec0ff */
[----:B------:R-:W-:Y:S02]  /*87200*/  @P4 LOP3.LUT R3, R3, 0x8000000, RZ, 0xfc, !PT ;  /* 0x0800000003034812 */ /* 0x000fe400078efcff */
[----:B------:R-:W-:Y:S02]  /*87210*/  LOP3.LUT P4, RZ, R246, 0x400000, RZ, 0xc0, !PT ;  /* 0x00400000f6ff7812 */ /* 0x000fe4000788c0ff */
[----:B--2---:R-:W-:-:S05]  /*87220*/  PRMT R2, R114, 0x7770, RZ ;  /* 0x0000777072027816 */ /* 0x004fca00000000ff */
[----:B---3--:R0:W-:Y:S02]  /*87230*/  @P0 STG.E.U8 desc[UR6][R166.64], R2 ;  /* 0x00000002a6000986 */ /* 0x0081e4000c101106 */
[----:B0-----:R-:W-:Y:S02]  /*87240*/  PRMT R2, R114, 0x7771, RZ ;  /* 0x0000777172027816 */ /* 0x001fe400000000ff */
[----:B------:R-:W2:Y:S04]  /*87250*/  LDL.LU.64 R166, [R1+0x2a0] ;  /* 0x0002a00001a67983 */ /* 0x000ea80000300a00 */
[----:B----4-:R0:W-:Y:S02]  /*87260*/  @P1 STG.E.U8 desc[UR6][R168.64], R2 ;  /* 0x00000002a8001986 */ /* 0x0101e4000c101106 */
[----:B0-----:R-:W-:-:S02]  /*87270*/  PRMT R2, R115, 0x7770, RZ ;  /* 0x0000777073027816 */ /* 0x001fc400000000ff */
[----:B------:R-:W3:Y:S04]  /*87280*/  LDL.LU.64 R168, [R1+0x298] ;  /* 0x0002980001a87983 */ /* 0x000ee80000300a00 */
[----:B------:R0:W-:Y:S02]  /*87290*/  @P2 STG.E.U8 desc[UR6][R170.64], R2 ;  /* 0x00000002aa002986 */ /* 0x0001e4000c101106 */
[----:B0-----:R-:W-:Y:S02]  /*872a0*/  PRMT R2, R115, 0x7771, RZ ;  /* 0x0000777173027816 */ /* 0x001fe400000000ff */
[----:B------:R-:W4:Y:S04]  /*872b0*/  LDL.LU.64 R170, [R1+0x290] ;  /* 0x0002900001aa7983 */ /* 0x000f280000300a00 */
[----:B------:R0:W-:Y:S02]  /*872c0*/  @P3 STG.E.U8 desc[UR6][R172.64], R2 ;  /* 0x00000002ac003986 */ /* 0x0001e4000c101106 */
[----:B0-----:R-:W-:-:S02]  /*872d0*/  PRMT R2, R112, 0x7772, RZ ;  /* 0x0000777270027816 */ /* 0x001fc400000000ff */
[----:B------:R-:W4:Y:S04]  /*872e0*/  LDL.LU.64 R172, [R1+0x288] ;  /* 0x0002880001ac7983 */ /* 0x000f280000300a00 */
[----:B------:R0:W-:Y:S01]  /*872f0*/  @P4 STG.E.U8 desc[UR6][R174.64], R2 ;  /* 0x00000002ae004986 */ /* 0x0001e2000c101106 */
[----:B------:R-:W-:Y:S02]  /*87300*/  LOP3.LUT P4, RZ, R3, 0x8000000, RZ, 0xc0, !PT ;  /* 0x0800000003ff7812 */ /* 0x000fe4000788c0ff */
[----:B------:R-:W-:Y:S02]  /*87310*/  PRMT R112, R112, 0x7773, RZ ;  /* 0x0000777370707816 */ /* 0x000fe400000000ff */
[----:B0-----:R-:W-:Y:S01]  /*87320*/  PRMT R2, R113, 0x7772, RZ ;  /* 0x0000777271027816 */ /* 0x001fe200000000ff */
[----:B------:R-:W4:Y:S08]  /*87330*/  LDL.LU.64 R174, [R1+0x280] ;  /* 0x0002800001ae7983 */ /* 0x000f300000300a00 */
[----:B------:R0:W-:Y:S01]  /*87340*/  @P4 STG.E.U8 desc[UR6][R176.64], R112 ;  /* 0x00000070b0004986 */ /* 0x0001e2000c101106 */
[----:B------:R-:W-:-:S02]  /*87350*/  LOP3.LUT P4, RZ, R3, 0x4000000, RZ, 0xc0, !PT ;  /* 0x0400000003ff7812 */ /* 0x000fc4000788c0ff */
[----:B------:R-:W-:Y:S01]  /*87360*/  PRMT R113, R113, 0x7773, RZ ;  /* 0x0000777371717816 */ /* 0x000fe200000000ff */
[----:B0-----:R-:W4:Y:S10]  /*87370*/  LDL.LU.64 R176, [R1+0x278] ;  /* 0x0002780001b07983 */ /* 0x001f340000300a00 */
[----:B------:R0:W-:Y:S01]  /*87380*/  @P4 STG.E.U8 desc[UR6][R178.64], R2 ;  /* 0x00000002b2004986 */ /* 0x0001e2000c101106 */
[----:B------:R-:W-:-:S02]  /*87390*/  LOP3.LUT P4, RZ, R3, 0x2000000, RZ, 0xc0, !PT ;  /* 0x0200000003ff7812 */ /* 0x000fc4000788c0ff */
[----:B0-----:R-:W-:Y:S01]  /*873a0*/  PRMT R2, R114, 0x7772, RZ ;  /* 0x0000777272027816 */ /* 0x001fe200000000ff */
[----:B------:R-:W4:Y:S10]  /*873b0*/  LDL.LU.64 R178, [R1+0x270] ;  /* 0x0002700001b27983 */ /* 0x000f340000300a00 */
[----:B------:R-:W-:Y:S01]  /*873c0*/  @P4 STG.E.U8 desc[UR6][R160.64], R113 ;  /* 0x00000071a0004986 */ /* 0x000fe2000c101106 */
[----:B------:R-:W-:-:S02]  /*873d0*/  LOP3.LUT P4, RZ, R3, 0x1000000, RZ, 0xc0, !PT ;  /* 0x0100000003ff7812 */ /* 0x000fc4000788c0ff */
[----:B------:R-:W-:-:S11]  /*873e0*/  PRMT R114, R114, 0x7773, RZ ;  /* 0x0000777372727816 */ /* 0x000fd600000000ff */
[----:B------:R0:W-:Y:S01]  /*873f0*/  @P4 STG.E.U8 desc[UR6][R108.64], R2 ;  /* 0x000000026c004986 */ /* 0x0001e2000c101106 */
[----:B------:R-:W-:-:S03]  /*87400*/  LOP3.LUT P4, RZ, R3, 0x800000, RZ, 0xc0, !PT ;  /* 0x0080000003ff7812 */ /* 0x000fc6000788c0ff */
[----:B0-----:R-:W2:Y:S10]  /*87410*/  LDL.LU.64 R108, [R1+0x1e40] ;  /* 0x001e4000016c7983 */ /* 0x001eb40000300a00 */
[----:B------:R-:W-:Y:S01]  /*87420*/  @P4 STG.E.U8 desc[UR6][R162.64], R114 ;  /* 0x00000072a2004986 */ /* 0x000fe2000c101106 */
[----:B------:R-:W-:-:S02]  /*87430*/  LOP3.LUT P4, RZ, R3, 0x400000, RZ, 0xc0, !PT ;  /* 0x0040000003ff7812 */ /* 0x000fc4000788c0ff */
[----:B------:R-:W-:-:S11]  /*87440*/  PRMT R2, R115, 0x7772, RZ ;  /* 0x0000777273027816 */ /* 0x000fd600000000ff */
[----:B------:R0:W-:Y:S04]  /*87450*/  @P4 STG.E.U8 desc[UR6][R110.64], R2 ;  /* 0x000000026e004986 */ /* 0x0001e8000c101106 */
[----:B0-----:R-:W4:Y:S01]  /*87460*/  LDL.LU.64 R110, [R1+0x1e38] ;  /* 0x001e3800016e7983 */ /* 0x001f220000300a00 */
[----:B------:R-:W-:Y:S02]  /*87470*/  LOP3.LUT P4, RZ, R3, 0x200000, RZ, 0xc0, !PT ;  /* 0x0020000003ff7812 */ /* 0x000fe4000788c0ff */
[----:B------:R-:W-:Y:S02]  /*87480*/  PRMT R115, R115, 0x7773, RZ ;  /* 0x0000777373737816 */ /* 0x000fe400000000ff */
[----:B------:R-:W-:-:S09]  /*87490*/  LOP3.LUT P5, RZ, R246, 0x2000, RZ, 0xc0, !PT ;  /* 0x00002000f6ff7812 */ /* 0x000fd200078ac0ff */
[----:B------:R-:W-:Y:S01]  /*874a0*/  @P4 STG.E.U8 desc[UR6][R164.64], R115 ;  /* 0x00000073a4004986 */ /* 0x000fe2000c101106 */
[----:B------:R-:W-:Y:S02]  /*874b0*/  LOP3.LUT P4, RZ, R3, 0x100000, RZ, 0xc0, !PT ;  /* 0x0010000003ff7812 */ /* 0x000fe4000788c0ff */
[C---:B------:R-:W-:Y:S02]  /*874c0*/  LOP3.LUT P6, RZ, R246.reuse, 0x1000, RZ, 0xc0, !PT ;  /* 0x00001000f6ff7812 */ /* 0x040fe400078cc0ff */
[C---:B------:R-:W-:Y:S02]  /*874d0*/  LOP3.LUT P0, RZ, R246.reuse, 0x800, RZ, 0xc0, !PT ;  /* 0x00000800f6ff7812 */ /* 0x040fe4000780c0ff */
[C---:B------:R-:W-:Y:S02]  /*874e0*/  LOP3.LUT P1, RZ, R246.reuse, 0x400, RZ, 0xc0, !PT ;  /* 0x00000400f6ff7812 */ /* 0x040fe4000782c0ff */
[C---:B------:R-:W-:Y:S02]  /*874f0*/  LOP3.LUT P2, RZ, R246.reuse, 0x200, RZ, 0xc0, !PT ;  /* 0x00000200f6ff7812 */ /* 0x040fe4000784c0ff */
[----:B------:R-:W-:-:S02]  /*87500*/  LOP3.LUT P3, RZ, R246, 0x100, RZ, 0xc0, !PT ;  /* 0x00000100f6ff7812 */ /* 0x000fc4000786c0ff */
[----:B------:R-:W-:Y:S02]  /*87510*/  LOP3.LUT R3, R3, 0xffffefff, RZ, 0xc0, !PT ;  /* 0xffffefff03037812 */ /* 0x000fe400078ec0ff */
[----:B--2---:R-:W-:-:S05]  /*87520*/  PRMT R2, R108, 0x7770, RZ ;  /* 0x000077706c027816 */ /* 0x004fca00000000ff */
[----:B------:R0:W-:Y:S02]  /*87530*/  @P4 STG.E.U8 desc[UR6][R166.64], R2 ;  /* 0x00000002a6004986 */ /* 0x0001e4000c101106 */
[----:B0-----:R-:W-:-:S05]  /*87540*/  PRMT R2, R108, 0x7771, RZ ;  /* 0x000077716c027816 */ /* 0x001fca00000000ff */
[----:B---3--:R0:W-:Y:S02]  /*87550*/  @P5 STG.E.U8 desc[UR6][R168.64], R2 ;  /* 0x00000002a8005986 */ /* 0x0081e4000c101106 */
[C---:B0-----:R-:W-:Y:S02]  /*87560*/  PRMT R2, R109.reuse, 0x7770, RZ ;  /* 0x000077706d027816 */ /* 0x041fe400000000ff */
[----:B------:R-:W2:Y:S04]  /*87570*/  LDL.LU.64 R168, [R1+0x268] ;  /* 0x0002680001a87983 */ /* 0x000ea80000300a00 */
[----:B----4-:R0:W-:Y:S02]  /*87580*/  @P6 STG.E.U8 desc[UR6][R170.64], R2 ;  /* 0x00000002aa006986 */ /* 0x0101e4000c101106 */
[----:B0-----:R-:W-:-:S02]  /*87590*/  PRMT R2, R109, 0x7771, RZ ;  /* 0x000077716d027816 */ /* 0x001fc400000000ff */
[----:B------:R-:W3:Y:S04]  /*875a0*/  LDL.LU.64 R170, [R1+0x260] ;  /* 0x0002600001aa7983 */ /* 0x000ee80000300a00 */
        /* <DEDUP_REMOVED lines=8> */
[----:B------:R-:W-:-:S05]  /*87630*/  PRMT R2, R111, 0x7770, RZ ;  /* 0x000077706f027816 */ /* 0x000fca00000000ff */
[----:B------:R0:W-:Y:S04]  /*87640*/  @P3 STG.E.U8 desc[UR6][R178.64], R2 ;  /* 0x00000002b2003986 */ /* 0x0001e8000c101106 */
[----:B0-----:R-:W4:Y:S04]  /*87650*/  LDL.LU.64 R178, [R1+0x238] ;  /* 0x0002380001b27983 */ /* 0x001f280000300a00 */
[----:B------:R-:W4:Y:S01]  /*87660*/  LDL.LU.64 R158, [R1+0x230] ;  /* 0x00023000019e7983 */ /* 0x000f220000300a00 */
[----:B------:R-:W-:Y:S02]  /*87670*/  LOP3.LUT P4, RZ, R247, 0x8000000, RZ, 0xc0, !PT ;  /* 0x08000000f7ff7812 */ /* 0x000fe4000788c0ff */
[C---:B------:R-:W-:Y:S01]  /*87680*/  LOP3.LUT P0, RZ, R246.reuse, 0x80, RZ, 0xc0, !PT ;  /* 0x00000080f6ff7812 */ /* 0x040fe2000780c0ff */
[----:B------:R-:W4:Y:S01]  /*87690*/  LDL.LU.64 R160, [R1+0x220] ;  /* 0x0002200001a07983 */ /* 0x000f220000300a00 */
[----:B------:R-:W-:-:S02]  /*876a0*/  LOP3.LUT P1, RZ, R246, 0x40, RZ, 0xc0, !PT ;  /* 0x00000040f6ff7812 */ /* 0x000fc4000782c0ff */
[----:B------:R-:W-:Y:S01]  /*876b0*/  PRMT R2, R111, 0x7771, RZ ;  /* 0x000077716f027816 */ /* 0x000fe200000000ff */
[----:B------:R-:W4:Y:S01]  /*876c0*/  LDL.LU.64 R162, [R1+0x218] ;  /* 0x0002180001a27983 */ /* 0x000f220000300a00 */
[C---:B------:R-:W-:Y:S02]  /*876d0*/  LOP3.LUT P2, RZ, R246.reuse, 0x20, RZ, 0xc0, !PT ;  /* 0x00000020f6ff7812 */ /* 0x040fe4000784c0ff */
[----:B------:R-:W-:Y:S01]  /*876e0*/  LOP3.LUT P3, RZ, R246, 0x10, RZ, 0xc0, !PT ;  /* 0x00000010f6ff7812 */ /* 0x000fe2000786c0ff */
[----:B------:R-:W4:Y:S02]  /*876f0*/  LDL.LU.64 R164, [R1+0x210] ;  /* 0x0002100001a47983 */ /* 0x000f240000300a00 */
[----:B------:R-:W-:Y:S02]  /*87700*/  @P4 LOP3.LUT R3, R3, 0x1000, RZ, 0xfc, !PT ;  /* 0x0000100003034812 */ /* 0x000fe400078efcff */
[----:B------:R-:W-:Y:S01]  /*87710*/  LOP3.LUT P4, RZ, R247, 0x10000000, RZ, 0xc0, !PT ;  /* 0x10000000f7ff7812 */ /* 0x000fe2000788c0ff */
[----:B------:R-:W4:Y:S01]  /*87720*/  LDL.LU.64 R166, [R1+0x208] ;  /* 0x0002080001a67983 */ /* 0x000f220000300a00 */
        /* <DEDUP_REMOVED lines=21> */
[----:B--2---:R0:W-:Y:S02]  /*87880*/  @P0 STG.E.U8 desc[UR6][R168.64], R2 ;  /* 0x00000002a8000986 */ /* 0x0041e4000c101106 */
[C---:B0-----:R-:W-:Y:S02]  /*87890*/  PRMT R2, R108.reuse, 0x7772, RZ ;  /* 0x000077726c027816 */ /* 0x041fe400000000ff */
[----:B------:R-:W2:Y:S01]  /*878a0*/  LDL.LU.64 R168, [R1+0x200] ;  /* 0x0002000001a87983 */ /* 0x000ea20000300a00 */
[----:B------:R-:W-:-:S03]  /*878b0*/  PRMT R108, R108, 0x7773, RZ ;  /* 0x000077736c6c7816 */ /* 0x000fc600000000ff */
[----:B---3--:R0:W-:Y:S02]  /*878c0*/  @P1 STG.E.U8 desc[UR6][R170.64], R2 ;  /* 0x00000002aa001986 */ /* 0x0081e4000c101106 */
[C---:B0-----:R-:W-:Y:S02]  /*878d0*/  PRMT R2, R109.reuse, 0x7772, RZ ;  /* 0x000077726d027816 */ /* 0x041fe400000000ff */
[----:B------:R-:W3:Y:S01]  /*878e0*/  LDL.LU.64 R170, [R1+0x1f8] ;  /* 0x0001f80001aa7983 */ /* 0x000ee20000300a00 */
[----:B------:R-:W-:-:S03]  /*878f0*/  PRMT R109, R109, 0x7773, RZ ;  /* 0x000077736d6d7816 */ /* 0x000fc600000000ff */
[----:B----4-:R0:W-:Y:S04]  /*87900*/  @P2 STG.E.U8 desc[UR6][R172.64], R108 ;  /* 0x0000006cac002986 */ /* 0x0101e8000c101106 */
[----:B0-----:R-:W4:Y:S04]  /*87910*/  LDL.LU.64 R172, [R1+0x1f0] ;  /* 0x0001f00001ac7983 */ /* 0x001f280000300a00 */
[----:B------:R0:W-:Y:S04]  /*87920*/  @P3 STG.E.U8 desc[UR6][R174.64], R2 ;  /* 0x00000002ae003986 */ /* 0x0001e8000c101106 */
[----:B------:R-:W-:Y:S01]  /*87930*/  @P4 STG.E.U8 desc[UR6][R176.64], R109 ;  /* 0x0000006db0004986 */ /* 0x000fe2000c101106 */
[----:B------:R-:W-:-:S02]  /*87940*/  LOP3.LUT P4, RZ, R3, 0x80000, RZ, 0xc0, !PT ;  /* 0x0008000003ff7812 */ /* 0x000fc4000788c0ff */
[----:B0-----:R-:W-:-:S11]  /*87950*/  PRMT R2, R110, 0x7772, RZ ;  /* 0x000077726e027816 */ /* 0x001fd600000000ff */
[----:B------:R0:W-:Y:S01]  /*87960*/  @P4 STG.E.U8 desc[UR6][R104.64], R2 ;  /* 0x0000000268004986 */ /* 0x0001e2000c101106 */
[----:B------:R-:W-:-:S03]  /*87970*/  LOP3.LUT P4, RZ, R3, 0x40000, RZ, 0xc0, !PT ;  /* 0x0004000003ff7812 */ /* 0x000fc6000788c0ff */
[----:B0-----:R-:W2:Y:S01]  /*87980*/  LDL.LU.64 R104, [R1+0x1e30] ;  /* 0x001e300001687983 */ /* 0x001ea20000300a00 */
[----:B------:R-:W-:Y:S02]  /*87990*/  PRMT R110, R110, 0x7773, RZ ;  /* 0x000077736e6e7816 */ /* 0x000fe400000000ff */
[----:B------:R-:W-:Y:S01]  /*879a0*/  PRMT R2, R111, 0x7772, RZ ;  /* 0x000077726f027816 */ /* 0x000fe200000000ff */
[----:B------:R-:W4:Y:S06]  /*879b0*/  LDL.LU.64 R174, [R1+0x1e8] ;  /* 0x0001e80001ae7983 */ /* 0x000f2c0000300a00 */
[----:B------:R0:W-:Y:S01]  /*879c0*/  @P4 STG.E.U8 desc[UR6][R178.64], R110 ;  /* 0x0000006eb2004986 */ /* 0x0001e2000c101106 */
[----:B------:R-:W-:-:S02]  /*879d0*/  LOP3.LUT P4, RZ, R3, 0x20000, RZ, 0xc0, !PT ;  /* 0x0002000003ff7812 */ /* 0x000fc4000788c0ff */
[----:B------:R-:W-:Y:S01]  /*879e0*/  PRMT R111, R111, 0x7773, RZ ;  /* 0x000077736f6f7816 */ /* 0x000fe200000000ff */
[----:B------:R-:W4:Y:S04]  /*879f0*/  LDL.LU.64 R176, [R1+0x1e0] ;  /* 0x0001e00001b07983 */ /* 0x000f280000300a00 */
[----:B0-----:R-:W4:Y:S06]  /*87a00*/  LDL.LU.64 R178, [R1+0x1d8] ;  /* 0x0001d80001b27983 */ /* 0x001f2c0000300a00 */
        /* <DEDUP_REMOVED lines=20> */
[----:B---3--:R-:W-:-:S05]  /*87b50*/  PRMT R2, R106, 0x7770, RZ ;  /* 0x000077706a027816 */ /* 0x008fca00000000ff */
[----:B------:R0:W-:Y:S02]  /*87b60*/  @P5 STG.E.U8 desc[UR6][R168.64], R2 ;  /* 0x00000002a8005986 */ /* 0x0001e4000c101106 */
[----:B0-----:R-:W-:-:S05]  /*87b70*/  PRMT R2, R106, 0x7771, RZ ;  /* 0x000077716a027816 */ /* 0x001fca00000000ff */
[----:B------:R0:W-:Y:S02]  /*87b80*/  @P6 STG.E.U8 desc[UR6][R170.64], R2 ;  /* 0x00000002aa006986 */ /* 0x0001e4000c101106 */
[C---:B0-----:R-:W-:Y:S02]  /*87b90*/  PRMT R2, R107.reuse, 0x7770, RZ ;  /* 0x000077706b027816 */ /* 0x041fe400000000ff */
[----:B------:R-:W2:Y:S04]  /*87ba0*/  LDL.LU.64 R170, [R1+0x1d0] ;  /* 0x0001d00001aa7983 */ /* 0x000ea80000300a00 */
[----:B----4-:R0:W-:Y:S02]  /*87bb0*/  @P0 STG.E.U8 desc[UR6][R172.64], R2 ;  /* 0x00000002ac000986 */ /* 0x0101e4000c101106 */
[----:B0-----:R-:W-:-:S02]  /*87bc0*/  PRMT R2, R107, 0x7771, RZ ;  /* 0x000077716b027816 */ /* 0x001fc400000000ff */
[----:B------:R-:W3:Y:S04]  /*87bd0*/  LDL.LU.64 R172, [R1+0x1c8] ;  /* 0x0001c80001ac7983 */ /* 0x000ee80000300a00 */
[----:B------:R0:W-:Y:S04]  /*87be0*/  @P1 STG.E.U8 desc[UR6][R174.64], R2 ;  /* 0x00000002ae001986 */ /* 0x0001e8000c101106 */
[----:B0-----:R-:W4:Y:S01]  /*87bf0*/  LDL.LU.64 R174, [R1+0x1c0] ;  /* 0x0001c00001ae7983 */ /* 0x001f220000300a00 */
[----:B------:R-:W-:Y:S02]  /*87c00*/  LOP3.LUT P2, RZ, R247, 0x400000, RZ, 0xc0, !PT ;  /* 0x00400000f7ff7812 */ /* 0x000fe4000784c0ff */
[----:B------:R-:W-:-:S02]  /*87c10*/  PRMT R2, R104, 0x7772, RZ ;  /* 0x0000777268027816 */ /* 0x000fc400000000ff */
[C---:B------:R-:W-:Y:S02]  /*87c20*/  LOP3.LUT P3, RZ, R247.reuse, 0x200000, RZ, 0xc0, !PT ;  /* 0x00200000f7ff7812 */ /* 0x040fe4000786c0ff */
[----:B------:R-:W-:Y:S02]  /*87c30*/  LOP3.LUT P0, RZ, R247, 0x100000, RZ, 0xc0, !PT ;  /* 0x00100000f7ff7812 */ /* 0x000fe4000780c0ff */
[----:B------:R-:W-:-:S05]  /*87c40*/  PRMT R104, R104, 0x7773, RZ ;  /* 0x0000777368687816 */ /* 0x000fca00000000ff */
[----:B------:R0:W-:Y:S01]  /*87c50*/  @P2 STG.E.U8 desc[UR6][R176.64], R2 ;  /* 0x00000002b0002986 */ /* 0x0001e2000c101106 */
[C---:B------:R-:W-:Y:S02]  /*87c60*/  LOP3.LUT P1, RZ, R247.reuse, 0x80000, RZ, 0xc0, !PT ;  /* 0x00080000f7ff7812 */ /* 0x040fe4000782c0ff */
[C---:B------:R-:W-:Y:S01]  /*87c70*/  LOP3.LUT P2, RZ, R247.reuse, 0x40000, RZ, 0xc0, !PT ;  /* 0x00040000f7ff7812 */ /* 0x040fe2000784c0ff */
[----:B------:R1:W-:Y:S04]  /*87c80*/  @P3 STG.E.U8 desc[UR6][R178.64], R104 ;  /* 0x00000068b2003986 */ /* 0x0003e8000c101106 */
[----:B0-----:R-:W4:Y:S01]  /*87c90*/  LDL.LU.64 R176, [R1+0x1b0] ;  /* 0x0001b00001b07983 */ /* 0x001f220000300a00 */
[----:B------:R-:W-:Y:S02]  /*87ca0*/  LOP3.LUT P3, RZ, R247, 0x20000, RZ, 0xc0, !PT ;  /* 0x00020000f7ff7812 */ /* 0x000fe4000786c0ff */
[C---:B------:R-:W-:Y:S01]  /*87cb0*/  PRMT R2, R105.reuse, 0x7772, RZ ;  /* 0x0000777269027816 */ /* 0x040fe200000000ff */
[----:B-1----:R-:W4:Y:S01]  /*87cc0*/  LDL.LU.64 R178, [R1+0x1a8] ;  /* 0x0001a80001b27983 */ /* 0x002f220000300a00 */
[----:B------:R-:W-:-:S03]  /*87cd0*/  PRMT R105, R105, 0x7773, RZ ;  /* 0x0000777369697816 */ /* 0x000fc600000000ff */
        /* <DEDUP_REMOVED lines=10> */
[----:B------:R-:W-:Y:S01]  /*87d80*/  @P4 LOP3.LUT R3, R3, 0x20, RZ, 0xfc, !PT ;  /* 0x0000002003034812 */ /* 0x000fe200078efcff */
[----:B--2---:R0:W-:Y:S02]  /*87d90*/  @P0 STG.E.U8 desc[UR6][R170.64], R2 ;  /* 0x00000002aa000986 */ /* 0x0041e4000c101106 */
[C---:B0-----:R-:W-:Y:S02]  /*87da0*/  PRMT R2, R106.reuse, 0x7772, RZ ;  /* 0x000077726a027816 */ /* 0x041fe400000000ff */
[----:B------:R-:W-:Y:S01]  /*87db0*/  PRMT R106, R106, 0x7773, RZ ;  /* 0x000077736a6a7816 */ /* 0x000fe200000000ff */
[----:B---3--:R-:W-:Y:S04]  /*87dc0*/  @P1 STG.E.U8 desc[UR6][R172.64], R105 ;  /* 0x00000069ac001986 */ /* 0x008fe8000c101106 */
[----:B----4-:R-:W-:Y:S04]  /*87dd0*/  @P2 STG.E.U8 desc[UR6][R174.64], R2 ;  /* 0x00000002ae002986 */ /* 0x010fe8000c101106 */
[----:B------:R0:W-:Y:S04]  /*87de0*/  @P3 STG.E.U8 desc[UR6][R100.64], R106 ;  /* 0x0000006a64003986 */ /* 0x0001e8000c101106 */
[----:B0-----:R-:W2:Y:S01]  /*87df0*/  LDL.LU.64 R100, [R1+0x1e20] ;  /* 0x001e200001647983 */ /* 0x001ea20000300a00 */
[----:B------:R-:W-:-:S02]  /*87e00*/  LOP3.LUT P4, RZ, R247, 0x400, RZ, 0xc0, !PT ;  /* 0x00000400f7ff7812 */ /* 0x000fc4000788c0ff */
[----:B------:R-:W-:Y:S01]  /*87e10*/  LOP3.LUT R3, R3, 0xffffffbf, RZ, 0xc0, !PT ;  /* 0xffffffbf03037812 */ /* 0x000fe200078ec0ff */
[----:B------:R-:W3:Y:S01]  /*87e20*/  LDL.LU.64 R168, [R1+0x170] ;  /* 0x0001700001a87983 */ /* 0x000ee20000300a00 */
[----:B------:R-:W-:-:S09]  /*87e30*/  PRMT R2, R107, 0x7772, RZ ;  /* 0x000077726b027816 */ /* 0x000fd200000000ff */
[----:B------:R-:W-:Y:S01]  /*87e40*/  @P4 LOP3.LUT R3, R3, 0x40, RZ, 0xfc, !PT ;  /* 0x0000004003034812 */ /* 0x000fe200078efcff */
[----:B------:R-:W4:Y:S01]  /*87e50*/  LDL.LU.64 R170, [R1+0x168] ;  /* 0x0001680001aa7983 */ /* 0x000f220000300a00 */
[----:B------:R-:W-:Y:S02]  /*87e60*/  LOP3.LUT P4, RZ, R247, 0x800, RZ, 0xc0, !PT ;  /* 0x00000800f7ff7812 */ /* 0x000fe4000788c0ff */
[----:B------:R-:W-:Y:S01]  /*87e70*/  LOP3.LUT R3, R3, 0xffffff7f, RZ, 0xc0, !PT ;  /* 0xffffff7f03037812 */ /* 0x000fe200078ec0ff */
[----:B------:R-:W4:Y:S01]  /*87e80*/  LDL.LU.64 R172, [R1+0x160] ;  /* 0x0001600001ac7983 */ /* 0x000f220000300a00 */
[----:B------:R-:W-:-:S03]  /*87e90*/  PRMT R107, R107, 0x7773, RZ ;  /* 0x000077736b6b7816 */ /* 0x000fc600000000ff */
[----:B------:R-:W4:Y:S06]  /*87ea0*/  LDL.LU.64 R174, [R1+0x158] ;  /* 0x0001580001ae7983 */ /* 0x000f2c0000300a00 */
        /* <DEDUP_REMOVED lines=14> */
[----:B------:R0:W-:Y:S01]  /*87f90*/  @P4 STG.E.U8 desc[UR6][R176.64], R2 ;  /* 0x00000002b0004986 */ /* 0x0001e2000c101106 */
[----:B------:R-:W-:-:S03]  /*87fa0*/  LOP3.LUT P4, RZ, R3, 0x800, RZ, 0xc0, !PT ;  /* 0x0000080003ff7812 */ /* 0x000fc6000788c0ff */
[----:B0-----:R-:W4:Y:S10]  /*87fb0*/  LDL.LU.64 R176, [R1+0xaf8] ;  /* 0x000af80001b07983 */ /* 0x001f340000300a00 */
[----:B------:R-:W-:Y:S01]  /*87fc0*/  @P4 STG.E.U8 desc[UR6][R178.64], R107 ;  /* 0x0000006bb2004986 */ /* 0x000fe2000c101106 */
[----:B------:R-:W-:-:S02]  /*87fd0*/  LOP3.LUT P4, RZ, R3, 0x400, RZ, 0xc0, !PT ;  /* 0x0000040003ff7812 */ /* 0x000fc4000788c0ff */
[----:B--2---:R-:W-:-:S11]  /*87fe0*/  PRMT R2, R100, 0x7770, RZ ;  /* 0x0000777064027816 */ /* 0x004fd600000000ff */
[----:B------:R0:W-:Y:S04]  /*87ff0*/  @P4 STG.E.U8 desc[UR6][R102.64], R2 ;  /* 0x0000000266004986 */ /* 0x0001e8000c101106 */
[----:B0-----:R-:W2:Y:S04]  /*88000*/  LDL.LU.64 R102, [R1+0x1e18] ;  /* 0x001e180001667983 */ /* 0x001ea80000300a00 */
[----:B------:R-:W4:Y:S01]  /*88010*/  LDL.LU.64 R178, [R1+0xb08] ;  /* 0x000b080001b27983 */ /* 0x000f220000300a00 */
        /* <DEDUP_REMOVED lines=32> */
[----:B0-----:R-:W2:Y:S01]  /*88220*/  LDL.LU.64 R248, [R1+0x1e10] ;  /* 0x001e100001f87983 */ /* 0x001ea20000300a00 */
[----:B------:R-:W-:Y:S02]  /*88230*/  LOP3.LUT P0, RZ, R247, 0x2, RZ, 0xc0, !PT ;  /* 0x00000002f7ff7812 */ /* 0x000fe4000780c0ff */
[----:B------:R-:W-:Y:S01]  /*88240*/  PRMT R101, R101, 0x7773, RZ ;  /* 0x0000777365657816 */ /* 0x000fe200000000ff */
[----:B------:R-:W3:Y:S01]  /*88250*/  LDL.LU.64 R172, [R1+0xb18] ;  /* 0x000b180001ac7983 */ /* 0x000ee20000300a00 */
[C---:B------:R-:W-:Y:S02]  /*88260*/  PRMT R2, R102.reuse, 0x7772, RZ ;  /* 0x0000777266027816 */ /* 0x040fe400000000ff */
[----:B------:R-:W-:Y:S01]  /*88270*/  PRMT R102, R102, 0x7773, RZ ;  /* 0x0000777366667816 */ /* 0x000fe200000000ff */
[----:B------:R0:W-:Y:S04]  /*88280*/  @P2 STG.E.U8 desc[UR6][R176.64], R101 ;  /* 0x00000065b0002986 */ /* 0x0001e8000c101106 */
[----:B------:R-:W4:Y:S04]  /*88290*/  LDL.LU.64 R174, [R1+0xb20] ;  /* 0x000b200001ae7983 */ /* 0x000f280000300a00 */
[----:B------:R1:W-:Y:S04]  /*882a0*/  @P3 STG.E.U8 desc[UR6][R178.64], R2 ;  /* 0x00000002b2003986 */ /* 0x0003e8000c101106 */
[----:B0-----:R-:W4:Y:S04]  /*882b0*/  LDL.LU.64 R176, [R1+0xb28] ;  /* 0x000b280001b07983 */ /* 0x001f280000300a00 */
[----:B------:R0:W-:Y:S04]  /*882c0*/  @P0 STG.E.U8 desc[UR6][R96.64], R102 ;  /* 0x0000006660000986 */ /* 0x0001e8000c101106 */
[----:B-1----:R-:W4:Y:S04]  /*882d0*/  LDL.LU.64 R178, [R1+0xb38] ;  /* 0x000b380001b27983 */ /* 0x002f280000300a00 */
[----:B0-----:R-:W4:Y:S01]  /*882e0*/  LDL.LU.64 R96, [R1+0x1e08] ;  /* 0x001e080001607983 */ /* 0x001f220000300a00 */
[----:B------:R-:W-:-:S02]  /*882f0*/  LOP3.LUT R5, R5, 0xefffffff, RZ, 0xc0, !PT ;  /* 0xefffffff05057812 */ /* 0x000fc400078ec0ff */
[----:B------:R-:W-:Y:S01]  /*88300*/  LOP3.LUT R3, R3, 0xfffffffe, RZ, 0xc0, !PT ;  /* 0xfffffffe03037812 */ /* 0x000fe200078ec0ff */
[----:B------:R-:W4:Y:S01]  /*88310*/  LDL.LU.64 R156, [R1+0xb40] ;  /* 0x000b4000019c7983 */ /* 0x000f220000300a00 */
[----:B------:R-:W-:Y:S02]  /*88320*/  LOP3.LUT P1, RZ, R247, 0x1, RZ, 0xc0, !PT ;  /* 0x00000001f7ff7812 */ /* 0x000fe4000782c0ff */
[C---:B------:R-:W-:Y:S01]  /*88330*/  PRMT R2, R103.reuse, 0x7772, RZ ;  /* 0x0000777267027816 */ /* 0x040fe200000000ff */
[----:B------:R-:W4:Y:S01]  /*88340*/  LDL.LU.64 R158, [R1+0xb50] ;  /* 0x000b5000019e7983 */ /* 0x000f220000300a00 */
[----:B------:R-:W-:-:S03]  /*88350*/  PRMT R103, R103, 0x7773, RZ ;  /* 0x0000777367677816 */ /* 0x000fc600000000ff */
[----:B------:R-:W4:Y:S04]  /*88360*/  LDL.LU.64 R160, [R1+0xb58] ;  /* 0x000b580001a07983 */ /* 0x000f280000300a00 */
        /* <DEDUP_REMOVED lines=26> */
[----:B------:R-:W-:Y:S02]  /*88510*/  LOP3.LUT P3, RZ, R248, 0x40000000, RZ, 0xc0, !PT ;  /* 0x40000000f8ff7812 */ /* 0x000fe4000786c0ff */
[----:B------:R-:W-:Y:S01]  /*88520*/  LOP3.LUT R3, R3, 0xfffffff7, RZ, 0xc0, !PT ;  /* 0xfffffff703037812 */ /* 0x000fe200078ec0ff */
[----:B---3--:R4:W-:Y:S08]  /*88530*/  @P1 STG.E.U8 desc[UR6][R172.64], R2 ;  /* 0x00000002ac001986 */ /* 0x0089f0000c101106 */
[----:B------:R-:W-:-:S02]  /*88540*/  @P4 LOP3.LUT R3, R3, 0x8, RZ, 0xfc, !PT ;  /* 0x0000000803034812 */ /* 0x000fc400078efcff */
[----:B------:R-:W-:Y:S02]  /*88550*/  LOP3.LUT P4, RZ, R248, 0x20000000, RZ, 0xc0, !PT ;  /* 0x20000000f8ff7812 */ /* 0x000fe4000788c0ff */
[C---:B----4-:R-:W-:Y:S01]  /*88560*/  PRMT R2, R96.reuse, 0x7770, RZ ;  /* 0x0000777060027816 */ /* 0x050fe200000000ff */
[----:B------:R-:W-:Y:S04]  /*88570*/  @P2 STG.E.U8 desc[UR6][R174.64], R103 ;  /* 0x00000067ae002986 */ /* 0x000fe8000c101106 */
[----:B------:R0:W-:Y:S02]  /*88580*/  @P3 STG.E.U8 desc[UR6][R176.64], R2 ;  /* 0x00000002b0003986 */ /* 0x0001e4000c101106 */
[----:B0-----:R-:W-:-:S05]  /*88590*/  PRMT R2, R96, 0x7771, RZ ;  /* 0x0000777160027816 */ /* 0x001fca00000000ff */
[----:B------:R0:W-:Y:S04]  /*885a0*/  @P4 STG.E.U8 desc[UR6][R98.64], R2 ;  /* 0x0000000262004986 */ /* 0x0001e8000c101106 */
[----:B0-----:R-:W2:Y:S01]  /*885b0*/  LDL.LU.64 R98, [R1+0x1e00] ;  /* 0x001e000001627983 */ /* 0x001ea20000300a00 */
[----:B------:R-:W-:Y:S02]  /*885c0*/  LOP3.LUT P4, RZ, R3, 0x8, RZ, 0xc0, !PT ;  /* 0x0000000803ff7812 */ /* 0x000fe4000788c0ff */
[----:B------:R-:W-:Y:S01]  /*885d0*/  PRMT R2, R97, 0x7770, RZ ;  /* 0x0000777061027816 */ /* 0x000fe200000000ff */
[----:B------:R-:W3:Y:S04]  /*885e0*/  LDL.LU.64 R172, [R1+0xb90] ;  /* 0x000b900001ac7983 */ /* 0x000ee80000300a00 */
[----:B------:R-:W4:Y:S04]  /*885f0*/  LDL.LU.64 R174, [R1+0xb98] ;  /* 0x000b980001ae7983 */ /* 0x000f280000300a00 */
[----:B------:R-:W4:Y:S04]  /*88600*/  LDL.LU.64 R176, [R1+0xba0] ;  /* 0x000ba00001b07983 */ /* 0x000f280000300a00 */
[----:B------:R0:W-:Y:S04]  /*88610*/  @P4 STG.E.U8 desc[UR6][R178.64], R2 ;  /* 0x00000002b2004986 */ /* 0x0001e8000c101106 */
[----:B0-----:R-:W4:Y:S01]  /*88620*/  LDL.LU.64 R178, [R1+0xbb0] ;  /* 0x000bb00001b27983 */ /* 0x001f220000300a00 */
[----:B------:R-:W-:-:S02]  /*88630*/  LOP3.LUT P4, RZ, R3, 0x4, RZ, 0xc0, !PT ;  /* 0x0000000403ff7812 */ /* 0x000fc4000788c0ff */
[----:B------:R-:W-:-:S11]  /*88640*/  PRMT R2, R97, 0x7771, RZ ;  /* 0x0000777161027816 */ /* 0x000fd600000000ff */
        /* <DEDUP_REMOVED lines=23> */
[----:B------:R-:W-:Y:S02]  /*887c0*/  PRMT R96, R96, 0x7773, RZ ;  /* 0x0000777360607816 */ /* 0x000fe400000000ff */
[----:B0-----:R-:W-:-:S09]  /*887d0*/  PRMT R2, R97, 0x7772, RZ ;  /* 0x0000777261027816 */ /* 0x001fd200000000ff */
[----:B------:R-:W-:Y:S01]  /*887e0*/  @P4 STG.E.U8 desc[UR6][R168.64], R96 ;  /* 0x00000060a8004986 */ /* 0x000fe2000c101106 */
[----:B------:R-:W-:-:S03]  /*887f0*/  PRMT R97, R97, 0x7773, RZ ;  /* 0x0000777361617816 */ /* 0x000fc600000000ff */
[----:B------:R0:W-:Y:S04]  /*88800*/  @P5 STG.E.U8 desc[UR6][R170.64], R2 ;  /* 0x00000002aa005986 */ /* 0x0001e8000c101106 */
[----:B---3--:R-:W-:Y:S01]  /*88810*/  @P6 STG.E.U8 desc[UR6][R172.64], R97 ;  /* 0x00000061ac006986 */ /* 0x008fe2000c101106 */
        /* <DEDUP_REMOVED lines=37> */
[C---:B------:R-:W-:Y:S01]  /*88a70*/  LOP3.LUT P2, RZ, R248.reuse, 0x1000, RZ, 0xc0, !PT ;  /* 0x00001000f8ff7812 */ /* 0x040fe2000784c0ff */
[----:B------:R-:W3:Y:S01]  /*88a80*/  LDL.LU.64 R168, [R1+0xc30] ;  /* 0x000c300001a87983 */ /* 0x000ee20000300a00 */
[C---:B------:R-:W-:Y:S02]  /*88a90*/  LOP3.LUT P3, RZ, R248.reuse, 0x800, RZ, 0xc0, !PT ;  /* 0x00000800f8ff7812 */ /* 0x040fe4000786c0ff */
[----:B------:R-:W-:Y:S01]  /*88aa0*/  PRMT R2, R93, 0x7770, RZ ;  /* 0x000077705d027816 */ /* 0x000fe200000000ff */
[----:B------:R-:W3:Y:S04]  /*88ab0*/  LDL.LU.64 R170, [R1+0xc38] ;  /* 0x000c380001aa7983 */ /* 0x000ee80000300a00 */
        /* <DEDUP_REMOVED lines=12> */
[----:B----4-:R0:W-:Y:S10]  /*88b80*/  @P2 STG.E.U8 desc[UR6][R172.64], R2 ;  /* 0x00000002ac002986 */ /* 0x0101f4000c101106 */
[----:B------:R-:W-:-:S02]  /*88b90*/  @P4 LOP3.LUT R5, R5, 0x8000000, RZ, 0xfc, !PT ;  /* 0x0800000005054812 */ /* 0x000fc400078efcff */
[----:B------:R-:W-:Y:S01]  /*88ba0*/  LOP3.LUT P4, RZ, R248, 0x400, RZ, 0xc0, !PT ;  /* 0x00000400f8ff7812 */ /* 0x000fe2000788c0ff */
[----:B0-----:R-:W4:Y:S01]  /*88bb0*/  LDL.LU.64 R172, [R1+0xc40] ;  /* 0x000c400001ac7983 */ /* 0x001f220000300a00 */
[----:B------:R-:W-:-:S05]  /*88bc0*/  PRMT R2, R93, 0x7771, RZ ;  /* 0x000077715d027816 */ /* 0x000fca00000000ff */
        /* <DEDUP_REMOVED lines=19> */
[----:B------:R-:W-:-:S11]  /*88d00*/  PRMT R92, R92, 0x7773, RZ ;  /* 0x000077735c5c7816 */ /* 0x000fd600000000ff */
[----:B---3--:R-:W-:Y:S01]  /*88d10*/  @P4 STG.E.U8 desc[UR6][R164.64], R92 ;  /* 0x0000005ca4004986 */ /* 0x008fe2000c101106 */
[----:B------:R-:W-:Y:S02]  /*88d20*/  LOP3.LUT P4, RZ, R5, 0x400000, RZ, 0xc0, !PT ;  /* 0x0040000005ff7812 */ /* 0x000fe4000788c0ff */
[----:B0-----:R-:W-:-:S11]  /*88d30*/  PRMT R2, R93, 0x7772, RZ ;  /* 0x000077725d027816 */ /* 0x001fd600000000ff */
[----:B------:R0:W-:Y:S04]  /*88d40*/  @P4 STG.E.U8 desc[UR6][R88.64], R2 ;  /* 0x0000000258004986 */ /* 0x0001e8000c101106 */
[----:B0-----:R-:W3:Y:S01]  /*88d50*/  LDL.LU.64 R88, [R1+0x1de8] ;  /* 0x001de80001587983 */ /* 0x001ee20000300a00 */
[----:B------:R-:W-:Y:S02]  /*88d60*/  LOP3.LUT P4, RZ, R5, 0x200000, RZ, 0xc0, !PT ;  /* 0x0020000005ff7812 */ /* 0x000fe4000788c0ff */
[----:B------:R-:W-:Y:S02]  /*88d70*/  PRMT R93, R93, 0x7773, RZ ;  /* 0x000077735d5d7816 */ /* 0x000fe400000000ff */
[C---:B------:R-:W-:Y:S02]  /*88d80*/  LOP3.LUT P5, RZ, R248.reuse, 0x2, RZ, 0xc0, !PT ;  /* 0x00000002f8ff7812 */ /* 0x040fe400078ac0ff */
[----:B------:R-:W-:-:S07]  /*88d90*/  LOP3.LUT P6, RZ, R248, 0x1, RZ, 0xc0, !PT ;  /* 0x00000001f8ff7812 */ /* 0x000fce00078cc0ff */
[----:B------:R-:W-:Y:S01]  /*88da0*/  @P4 STG.E.U8 desc[UR6][R166.64], R93 ;  /* 0x0000005da6004986 */ /* 0x000fe2000c101106 */
[----:B------:R-:W-:Y:S02]  /*88db0*/  LOP3.LUT P4, RZ, R5, 0x100000, RZ, 0xc0, !PT ;  /* 0x0010000005ff7812 */ /* 0x000fe4000788c0ff */
[C---:B------:R-:W-:Y:S02]  /*88dc0*/  PRMT R2, R94.reuse, 0x7772, RZ ;  /* 0x000077725e027816 */ /* 0x040fe400000000ff */
[C---:B------:R-:W-:Y:S02]  /*88dd0*/  LOP3.LUT P0, RZ, R249.reuse, 0x80000000, RZ, 0xc0, !PT ;  /* 0x80000000f9ff7812 */ /* 0x040fe4000780c0ff */
[----:B------:R-:W-:Y:S02]  /*88de0*/  LOP3.LUT P1, RZ, R249, 0x40000000, RZ, 0xc0, !PT ;  /* 0x40000000f9ff7812 */ /* 0x000fe4000782c0ff */
[----:B------:R-:W-:-:S05]  /*88df0*/  PRMT R94, R94, 0x7773, RZ ;  /* 0x000077735e5e7816 */ /* 0x000fca00000000ff */
[----:B------:R0:W-:Y:S01]  /*88e00*/  @P4 STG.E.U8 desc[UR6][R168.64], R2 ;  /* 0x00000002a8004986 */ /* 0x0001e2000c101106 */
[----:B------:R-:W-:-:S03]  /*88e10*/  LOP3.LUT P2, RZ, R249, 0x20000000, RZ, 0xc0, !PT ;  /* 0x20000000f9ff7812 */ /* 0x000fc6000784c0ff */
[----:B------:R-:W-:Y:S01]  /*88e20*/  @P5 STG.E.U8 desc[UR6][R170.64], R94 ;  /* 0x0000005eaa005986 */ /* 0x000fe2000c101106 */
[C---:B0-----:R-:W-:Y:S02]  /*88e30*/  PRMT R2, R95.reuse, 0x7772, RZ ;  /* 0x000077725f027816 */ /* 0x041fe400000000ff */
[----:B------:R-:W-:-:S03]  /*88e40*/  PRMT R95, R95, 0x7773, RZ ;  /* 0x000077735f5f7816 */ /* 0x000fc600000000ff */
[----:B----4-:R3:W-:Y:S01]  /*88e50*/  @P6 STG.E.U8 desc[UR6][R172.64], R2 ;  /* 0x00000002ac006986 */ /* 0x0107e2000c101106 */
[----:B------:R-:W-:-:S03]  /*88e60*/  LOP3.LUT P3, RZ, R249, 0x10000000, RZ, 0xc0, !PT ;  /* 0x10000000f9ff7812 */ /* 0x000fc6000786c0ff */
[----:B------:R-:W-:Y:S01]  /*88e70*/  @P0 STG.E.U8 desc[UR6][R174.64], R95 ;  /* 0x0000005fae000986 */ /* 0x000fe2000c101106 */
[----:B------:R-:W-:Y:S02]  /*88e80*/  LOP3.LUT P4, RZ, R249, 0x8000, RZ, 0xc0, !PT ;  /* 0x00008000f9ff7812 */ /* 0x000fe4000788c0ff */
[----:B------:R-:W-:-:S11]  /*88e90*/  LOP3.LUT R5, R5, 0xffffefff, RZ, 0xc0, !PT ;  /* 0xffffefff05057812 */ /* 0x000fd600078ec0ff */
[----:B------:R-:W-:Y:S02]  /*88ea0*/  @P4 LOP3.LUT R5, R5, 0x1000, RZ, 0xfc, !PT ;  /* 0x0000100005054812 */ /* 0x000fe400078efcff */
[----:B------:R-:W-:Y:S02]  /*88eb0*/  LOP3.LUT P4, RZ, R249, 0x10000, RZ, 0xc0, !PT ;  /* 0x00010000f9ff7812 */ /* 0x000fe4000788c0ff */
        /* <DEDUP_REMOVED lines=17> */
[----:B------:R-:W-:-:S04]  /*88fd0*/  LOP3.LUT R5, R5, 0xffffdfff, RZ, 0xc0, !PT ;  /* 0xffffdfff05057812 */ /* 0x000fc800078ec0ff */
        /* <DEDUP_REMOVED lines=16> */
[----:B------:R-:W-:Y:S02]  /*890e0*/  LOP3.LUT P1, RZ, R249, 0x4000000, RZ, 0xc0, !PT ;  /* 0x04000000f9ff7812 */ /* 0x000fe4000782c0ff */
[----:B------:R-:W-:Y:S02]  /*890f0*/  PRMT R2, R89, 0x7771, RZ ;  /* 0x0000777159027816 */ /* 0x000fe400000000ff */
[----:B------:R-:W-:-:S05]  /*89100*/  LOP3.LUT P2, RZ, R249, 0x2000000, RZ, 0xc0, !PT ;  /* 0x02000000f9ff7812 */ /* 0x000fca000784c0ff */
[----:B------:R-:W-:Y:S02]  /*89110*/  @P4 LOP3.LUT R5, R5, 0x40000, RZ, 0xfc, !PT ;  /* 0x0004000005054812 */ /* 0x000fe400078efcff */
[C---:B------:R-:W-:Y:S02]  /*89120*/  LOP3.LUT P4, RZ, R249.reuse, 0x400000, RZ, 0xc0, !PT ;  /* 0x00400000f9ff7812 */ /* 0x040fe4000788c0ff */
[----:B------:R-:W-:Y:S02]  /*89130*/  LOP3.LUT P3, RZ, R249, 0x1000000, RZ, 0xc0, !PT ;  /* 0x01000000f9ff7812 */ /* 0x000fe4000786c0ff */
[----:B------:R-:W-:-:S09]  /*89140*/  LOP3.LUT R5, R5, 0xfff7ffff, RZ, 0xc0, !PT ;  /* 0xfff7ffff05057812 */ /* 0x000fd200078ec0ff */
[----:B------:R-:W-:Y:S02]  /*89150*/  @P4 LOP3.LUT R5, R5, 0x80000, RZ, 0xfc, !PT ;  /* 0x0008000005054812 */ /* 0x000fe400078efcff */
[----:B------:R-:W-:Y:S01]  /*89160*/  LOP3.LUT P4, RZ, R249, 0x800000, RZ, 0xc0, !PT ;  /* 0x00800000f9ff7812 */ /* 0x000fe2000788c0ff */
[----:B---3--:R2:W-:Y:S02]  /*89170*/  @P0 STG.E.U8 desc[UR6][R168.64], R2 ;  /* 0x00000002a8000986 */ /* 0x0085e4000c101106 */
[C---:B--2---:R-:W-:Y:S02]  /*89180*/  PRMT R2, R90.reuse, 0x7770, RZ ;  /* 0x000077705a027816 */ /* 0x044fe400000000ff */
        /* <DEDUP_REMOVED lines=22> */
[----:B------:R0:W-:Y:S01]  /*892f0*/  @P4 STG.E.U8 desc[UR6][R162.64], R2 ;  /* 0x00000002a2004986 */ /* 0x0001e2000c101106 */
[----:B------:R-:W-:-:S13]  /*89300*/  LOP3.LUT P4, RZ, R5, 0x10000, RZ, 0xc0, !PT ;  /* 0x0001000005ff7812 */ /* 0x000fda000788c0ff */
[----:B------:R-:W-:Y:S01]  /*89310*/  @P4 STG.E.U8 desc[UR6][R164.64], R89 ;  /* 0x00000059a4004986 */ /* 0x000fe2000c101106 */
[----:B------:R-:W-:Y:S02]  /*89320*/  LOP3.LUT P4, RZ, R5, 0x8000, RZ, 0xc0, !PT ;  /* 0x0000800005ff7812 */ /* 0x000fe4000788c0ff */
[C---:B0-----:R-:W-:Y:S02]  /*89330*/  PRMT R2, R90.reuse, 0x7772, RZ ;  /* 0x000077725a027816 */ /* 0x041fe400000000ff */
[----:B------:R-:W-:-:S09]  /*89340*/  PRMT R90, R90, 0x7773, RZ ;  /* 0x000077735a5a7816 */ /* 0x000fd200000000ff */
[----:B------:R0:W-:Y:S01]  /*89350*/  @P4 STG.E.U8 desc[UR6][R84.64], R2 ;  /* 0x0000000254004986 */ /* 0x0001e2000c101106 */
[----:B------:R-:W-:-:S03]  /*89360*/  LOP3.LUT P4, RZ, R5, 0x4000, RZ, 0xc0, !PT ;  /* 0x0000400005ff7812 */ /* 0x000fc6000788c0ff */
[----:B0-----:R-:W3:Y:S10]  /*89370*/  LDL.LU.64 R84, [R1+0x1dd8] ;  /* 0x001dd80001547983 */ /* 0x001ef40000300a00 */
[----:B------:R-:W-:Y:S01]  /*89380*/  @P4 STG.E.U8 desc[UR6][R166.64], R90 ;  /* 0x0000005aa6004986 */ /* 0x000fe2000c101106 */
[----:B------:R-:W-:-:S02]  /*89390*/  LOP3.LUT P4, RZ, R5, 0x2000, RZ, 0xc0, !PT ;  /* 0x0000200005ff7812 */ /* 0x000fc4000788c0ff */
[----:B------:R-:W-:-:S11]  /*893a0*/  PRMT R2, R91, 0x7772, RZ ;  /* 0x000077725b027816 */ /* 0x000fd600000000ff */
[----:B------:R0:W-:Y:S04]  /*893b0*/  @P4 STG.E.U8 desc[UR6][R86.64], R2 ;  /* 0x0000000256004986 */ /* 0x0001e8000c101106 */
[----:B0-----:R-:W4:Y:S01]  /*893c0*/  LDL.LU.64 R86, [R1+0x1dd0] ;  /* 0x001dd00001567983 */ /* 0x001f220000300a00 */
[----:B------:R-:W-:Y:S02]  /*893d0*/  LOP3.LUT P4, RZ, R5, 0x1000, RZ, 0xc0, !PT ;  /* 0x0000100005ff7812 */ /* 0x000fe4000788c0ff */
[C---:B------:R-:W-:Y:S02]  /*893e0*/  LOP3.LUT P5, RZ, R249.reuse, 0x4000, RZ, 0xc0, !PT ;  /* 0x00004000f9ff7812 */ /* 0x040fe400078ac0ff */
[----:B------:R-:W-:Y:S02]  /*893f0*/  LOP3.LUT P6, RZ, R249, 0x2000, RZ, 0xc0, !PT ;  /* 0x00002000f9ff7812 */ /* 0x000fe400078cc0ff */
[----:B------:R-:W-:-:S02]  /*89400*/  PRMT R91, R91, 0x7773, RZ ;  /* 0x000077735b5b7816 */ /* 0x000fc400000000ff */
[C---:B------:R-:W-:Y:S02]  /*89410*/  LOP3.LUT P0, RZ, R249.reuse, 0x1000, RZ, 0xc0, !PT ;  /* 0x00001000f9ff7812 */ /* 0x040fe4000780c0ff */
[C---:B------:R-:W-:Y:S02]  /*89420*/  LOP3.LUT P1, RZ, R249.reuse, 0x800, RZ, 0xc0, !PT ;  /* 0x00000800f9ff7812 */ /* 0x040fe4000782c0ff */
[C---:B------:R-:W-:Y:S02]  /*89430*/  LOP3.LUT P2, RZ, R249.reuse, 0x400, RZ, 0xc0, !PT ;  /* 0x00000400f9ff7812 */ /* 0x040fe4000784c0ff */
[----:B------:R-:W-:Y:S01]  /*89440*/  LOP3.LUT P3, RZ, R249, 0x200, RZ, 0xc0, !PT ;  /* 0x00000200f9ff7812 */ /* 0x000fe2000786c0ff */
[----:B--2---:R-:W-:Y:S01]  /*89450*/  @P4 STG.E.U8 desc[UR6][R168.64], R91 ;  /* 0x0000005ba8004986 */ /* 0x004fe2000c101106 */
[----:B---3--:R-:W-:-:S05]  /*89460*/  PRMT R2, R84, 0x7770, RZ ;  /* 0x0000777054027816 */ /* 0x008fca00000000ff */
[----:B------:R0:W-:Y:S02]  /*89470*/  @P5 STG.E.U8 desc[UR6][R170.64], R2 ;  /* 0x00000002aa005986 */ /* 0x0001e4000c101106 */
[----:B0-----:R-:W-:-:S05]  /*89480*/  PRMT R2, R84, 0x7771, RZ ;  /* 0x0000777154027816 */ /* 0x001fca00000000ff */
[----:B----4-:R0:W-:Y:S02]  /*89490*/  @P6 STG.E.U8 desc[UR6][R172.64], R2 ;  /* 0x00000002ac006986 */ /* 0x0101e4000c101106 */
[----:B0-----:R-:W-:-:S05]  /*894a0*/  PRMT R2, R85, 0x7770, RZ ;  /* 0x0000777055027816 */ /* 0x001fca00000000ff */
        /* <DEDUP_REMOVED lines=13> */
[----:B------:R-:W4:Y:S01]  /*89580*/  LDL.LU.64 R176, [R1+0xd48] ;  /* 0x000d480001b07983 */ /* 0x000f220000300a00 */
[----:B------:R-:W-:-:S02]  /*89590*/  LOP3.LUT P6, RZ, R249, 0x100, RZ, 0xc0, !PT ;  /* 0x00000100f9ff7812 */ /* 0x000fc400078cc0ff */
[----:B------:R-:W-:Y:S02]  /*895a0*/  PRMT R2, R87, 0x7770, RZ ;  /* 0x0000777057027816 */ /* 0x000fe400000000ff */
[----:B------:R-:W-:Y:S02]  /*895b0*/  LOP3.LUT R5, R5, 0xffffffdf, RZ, 0xc0, !PT ;  /* 0xffffffdf05057812 */ /* 0x000fe400078ec0ff */
[C---:B------:R-:W-:Y:S02]  /*895c0*/  LOP3.LUT P2, RZ, R249.reuse, 0x80, RZ, 0xc0, !PT ;  /* 0x00000080f9ff7812 */ /* 0x040fe4000784c0ff */
[C---:B------:R-:W-:Y:S02]  /*895d0*/  LOP3.LUT P3, RZ, R249.reuse, 0x40, RZ, 0xc0, !PT ;  /* 0x00000040f9ff7812 */ /* 0x040fe4000786c0ff */
[C---:B------:R-:W-:Y:S02]  /*895e0*/  LOP3.LUT P0, RZ, R249.reuse, 0x20, RZ, 0xc0, !PT ;  /* 0x00000020f9ff7812 */ /* 0x040fe4000780c0ff */
[----:B------:R-:W-:Y:S01]  /*895f0*/  LOP3.LUT P1, RZ, R249, 0x10, RZ, 0xc0, !PT ;  /* 0x00000010f9ff7812 */ /* 0x000fe2000782c0ff */
[----:B---3--:R0:W-:Y:S04]  /*89600*/  @P6 STG.E.U8 desc[UR6][R178.64], R2 ;  /* 0x00000002b2006986 */ /* 0x0081e8000c101106 */
[----:B0-----:R-:W3:Y:S04]  /*89610*/  LDL.LU.64 R178, [R1+0xd58] ;  /* 0x000d580001b27983 */ /* 0x001ee80000300a00 */
[----:B------:R-:W3:Y:S01]  /*89620*/  LDL.LU.64 R160, [R1+0xd68] ;  /* 0x000d680001a07983 */ /* 0x000ee20000300a00 */
[----:B--2---:R-:W-:-:S02]  /*89630*/  LOP3.LUT P4, RZ, R250, 0x10000000, RZ, 0xc0, !PT ;  /* 0x10000000faff7812 */ /* 0x004fc4000788c0ff */
[----:B------:R-:W-:Y:S01]  /*89640*/  PRMT R2, R87, 0x7771, RZ ;  /* 0x0000777157027816 */ /* 0x000fe200000000ff */
[----:B------:R-:W2:Y:S10]  /*89650*/  LDL.LU.64 R162, [R1+0xd78] ;  /* 0x000d780001a27983 */ /* 0x000eb40000300a00 */
[----:B------:R-:W-:Y:S01]  /*89660*/  @P4 LOP3.LUT R5, R5, 0x20, RZ, 0xfc, !PT ;  /* 0x0000002005054812 */ /* 0x000fe200078efcff */
[----:B----4-:R0:W-:Y:S01]  /*89670*/  @P2 STG.E.U8 desc[UR6][R168.64], R2 ;  /* 0x00000002a8002986 */ /* 0x0101e2000c101106 */
[----:B------:R-:W-:-:S02]  /*89680*/  LOP3.LUT P4, RZ, R250, 0x20000000, RZ, 0xc0, !PT ;  /* 0x20000000faff7812 */ /* 0x000fc4000788c0ff */
[----:B------:R-:W-:Y:S01]  /*89690*/  LOP3.LUT R5, R5, 0xffffffbf, RZ, 0xc0, !PT ;  /* 0xffffffbf05057812 */ /* 0x000fe200078ec0ff */
[----:B------:R-:W4:Y:S04]  /*896a0*/  LDL.LU.64 R164, [R1+0xd80] ;  /* 0x000d800001a47983 */ /* 0x000f280000300a00 */
[----:B------:R-:W4:Y:S01]  /*896b0*/  LDL.LU.64 R166, [R1+0xd88] ;  /* 0x000d880001a67983 */ /* 0x000f220000300a00 */
[----:B0-----:R-:W-:-:S03]  /*896c0*/  PRMT R2, R84, 0x7772, RZ ;  /* 0x0000777254027816 */ /* 0x001fc600000000ff */
[----:B------:R-:W4:Y:S02]  /*896d0*/  LDL.LU.64 R168, [R1+0xd90] ;  /* 0x000d900001a87983 */ /* 0x000f240000300a00 */
        /* <DEDUP_REMOVED lines=15> */
[----:B------:R0:W-:Y:S01]  /*897d0*/  @P3 STG.E.U8 desc[UR6][R170.64], R2 ;  /* 0x00000002aa003986 */ /* 0x0001e2000c101106 */
[----:B------:R-:W-:-:S09]  /*897e0*/  PRMT R84, R84, 0x7773, RZ ;  /* 0x0000777354547816 */ /* 0x000fd200000000ff */
[----:B------:R-:W-:Y:S02]  /*897f0*/  @P4 LOP3.LUT R5, R5, 0x800, RZ, 0xfc, !PT ;  /* 0x0000080005054812 */ /* 0x000fe400078efcff */
[----:B------:R-:W-:Y:S02]  /*89800*/  LOP3.LUT P4, RZ, R249, 0x8, RZ, 0xc0, !PT ;  /* 0x00000008f9ff7812 */ /* 0x000fe4000788c0ff */
[C---:B0-----:R-:W-:Y:S01]  /*89810*/  PRMT R2, R85.reuse, 0x7772, RZ ;  /* 0x0000777255027816 */ /* 0x041fe200000000ff */
[----:B------:R-:W4:Y:S01]  /*89820*/  LDL.LU.64 R170, [R1+0xd98] ;  /* 0x000d980001aa7983 */ /* 0x000f220000300a00 */
[----:B------:R-:W-:-:S03]  /*89830*/  PRMT R85, R85, 0x7773, RZ ;  /* 0x0000777355557816 */ /* 0x000fc600000000ff */
[----:B------:R0:W-:Y:S04]  /*89840*/  @P0 STG.E.U8 desc[UR6][R172.64], R84 ;  /* 0x00000054ac000986 */ /* 0x0001e8000c101106 */
[----:B------:R1:W-:Y:S04]  /*89850*/  @P1 STG.E.U8 desc[UR6][R174.64], R2 ;  /* 0x00000002ae001986 */ /* 0x0003e8000c101106 */
[----:B------:R-:W-:Y:S01]  /*89860*/  @P4 STG.E.U8 desc[UR6][R176.64], R85 ;  /* 0x00000055b0004986 */ /* 0x000fe2000c101106 */
[----:B------:R-:W-:-:S03]  /*89870*/  LOP3.LUT P4, RZ, R5, 0x800, RZ, 0xc0, !PT ;  /* 0x0000080005ff7812 */ /* 0x000fc6000788c0ff */
[----:B0-----:R-:W4:Y:S01]  /*89880*/  LDL.LU.64 R172, [R1+0xda0] ;  /* 0x000da00001ac7983 */ /* 0x001f220000300a00 */
[----:B-1----:R-:W-:-:S03]  /*89890*/  PRMT R2, R86, 0x7772, RZ ;  /* 0x0000777256027816 */ /* 0x002fc600000000ff */
[----:B------:R-:W4:Y:S06]  /*898a0*/  LDL.LU.64 R174, [R1+0xda8] ;  /* 0x000da80001ae7983 */ /* 0x000f2c0000300a00 */
[----:B------:R0:W-:Y:S01]  /*898b0*/  @P4 STG.E.U8 desc[UR6][R80.64], R2 ;  /* 0x0000000250004986 */ /* 0x0001e2000c101106 */
[----:B------:R-:W-:Y:S02]  /*898c0*/  LOP3.LUT P4, RZ, R5, 0x400, RZ, 0xc0, !PT ;  /* 0x0000040005ff7812 */ /* 0x000fe4000788c0ff */
[----:B------:R-:W-:Y:S01]  /*898d0*/  PRMT R86, R86, 0x7773, RZ ;  /* 0x0000777356567816 */ /* 0x000fe200000000ff */
[----:B0-----:R-:W2:Y:S01]  /*898e0*/  LDL.LU.64 R80, [R1+0x1dc0] ;  /* 0x001dc00001507983 */ /* 0x001ea20000300a00 */
[----:B------:R-:W-:-:S02]  /*898f0*/  PRMT R2, R87, 0x7772, RZ ;  /* 0x0000777257027816 */ /* 0x000fc400000000ff */
[----:B------:R-:W-:Y:S01]  /*89900*/  PRMT R87, R87, 0x7773, RZ ;  /* 0x0000777357577816 */ /* 0x000fe200000000ff */
[----:B------:R-:W4:Y:S06]  /*89910*/  LDL.LU.64 R176, [R1+0xdb0] ;  /* 0x000db00001b07983 */ /* 0x000f2c0000300a00 */
[----:B---3--:R0:W-:Y:S01]  /*89920*/  @P4 STG.E.U8 desc[UR6][R178.64], R86 ;  /* 0x00000056b2004986 */ /* 0x0081e2000c101106 */
[----:B------:R-:W-:-:S03]  /*89930*/  LOP3.LUT P4, RZ, R5, 0x200, RZ, 0xc0, !PT ;  /* 0x0000020005ff7812 */ /* 0x000fc6000788c0ff */
[----:B0-----:R-:W3:Y:S10]  /*89940*/  LDL.LU.64 R178, [R1+0xdb8] ;  /* 0x000db80001b27983 */ /* 0x001ef40000300a00 */
        /* <DEDUP_REMOVED lines=14> */
[----:B----4-:R0:W-:Y:S01]  /*89a30*/  @P4 STG.E.U8 desc[UR6][R164.64], R2 ;  /* 0x00000002a4004986 */ /* 0x0101e2000c101106 */
[----:B------:R-:W-:Y:S02]  /*89a40*/  LOP3.LUT P4, RZ, R5, 0x20, RZ, 0xc0, !PT ;  /* 0x0000002005ff7812 */ /* 0x000fe4000788c0ff */
[----:B0-----:R-:W-:-:S11]  /*89a50*/  PRMT R2, R81, 0x7770, RZ ;  /* 0x0000777051027816 */ /* 0x001fd600000000ff */
[----:B------:R0:W-:Y:S02]  /*89a60*/  @P4 STG.E.U8 desc[UR6][R166.64], R2 ;  /* 0x00000002a6004986 */ /* 0x0001e4000c101106 */
[----:B0-----:R-:W-:-:S05]  /*89a70*/  PRMT R2, R81, 0x7771, RZ ;  /* 0x0000777151027816 */ /* 0x001fca00000000ff */
[----:B------:R3:W-:Y:S02]  /*89a80*/  @P5 STG.E.U8 desc[UR6][R168.64], R2 ;  /* 0x00000002a8005986 */ /* 0x0007e4000c101106 */
[----:B---3--:R-:W-:-:S05]  /*89a90*/  PRMT R2, R82, 0x7770, RZ ;  /* 0x0000777052027816 */ /* 0x008fca00000000ff */
[----:B------:R0:W-:Y:S02]  /*89aa0*/  @P6 STG.E.U8 desc[UR6][R170.64], R2 ;  /* 0x00000002aa006986 */ /* 0x0001e4000c101106 */
[----:B0-----:R-:W-:-:S05]  /*89ab0*/  PRMT R2, R82, 0x7771, RZ ;  /* 0x0000777152027816 */ /* 0x001fca00000000ff */
[----:B------:R0:W-:Y:S02]  /*89ac0*/  @P2 STG.E.U8 desc[UR6][R172.64], R2 ;  /* 0x00000002ac002986 */ /* 0x0001e4000c101106 */
[----:B0-----:R-:W-:-:S05]  /*89ad0*/  PRMT R2, R83, 0x7770, RZ ;  /* 0x0000777053027816 */ /* 0x001fca00000000ff */
[----:B------:R0:W-:Y:S02]  /*89ae0*/  @P3 STG.E.U8 desc[UR6][R174.64], R2 ;  /* 0x00000002ae003986 */ /* 0x0001e4000c101106 */
[----:B0-----:R-:W-:Y:S02]  /*89af0*/  PRMT R2, R83, 0x7771, RZ ;  /* 0x0000777153027816 */ /* 0x001fe400000000ff */
[----:B------:R-:W2:Y:S04]  /*89b00*/  LDL.LU.64 R174, [R1+0xdc0] ;  /* 0x000dc00001ae7983 */ /* 0x000ea80000300a00 */
[----:B------:R0:W-:Y:S04]  /*89b10*/  @P0 STG.E.U8 desc[UR6][R176.64], R2 ;  /* 0x00000002b0000986 */ /* 0x0001e8000c101106 */
[----:B0-----:R-:W3:Y:S04]  /*89b20*/  LDL.LU.64 R176, [R1+0xdd0] ;  /* 0x000dd00001b07983 */ /* 0x001ee80000300a00 */
[----:B------:R-:W4:Y:S04]  /*89b30*/  LDL.LU.64 R168, [R1+0xdd8] ;  /* 0x000dd80001a87983 */ /* 0x000f280000300a00 */
[----:B------:R-:W4:Y:S01]  /*89b40*/  LDL.LU.64 R170, [R1+0xde0] ;  /* 0x000de00001aa7983 */ /* 0x000f220000300a00 */
[----:B------:R-:W-:-:S02]  /*89b50*/  LOP3.LUT P1, RZ, R250, 0x400000, RZ, 0xc0, !PT ;  /* 0x00400000faff7812 */ /* 0x000fc4000782c0ff */
[----:B------:R-:W-:-:S11]  /*89b60*/  PRMT R2, R80, 0x7772, RZ ;  /* 0x0000777250027816 */ /* 0x000fd600000000ff */
[----:B------:R0:W-:Y:S01]  /*89b70*/  @P1 STG.E.U8 desc[UR6][R178.64], R2 ;  /* 0x00000002b2001986 */ /* 0x0001e2000c101106 */
[C---:B------:R-:W-:Y:S02]  /*89b80*/  LOP3.LUT P1, RZ, R250.reuse, 0x4000, RZ, 0xc0, !PT ;  /* 0x00004000faff7812 */ /* 0x040fe4000782c0ff */
[----:B------:R-:W-:Y:S02]  /*89b90*/  LOP3.LUT R5, R5, 0xfffffffb, RZ, 0xc0, !PT ;  /* 0xfffffffb05057812 */ /* 0x000fe400078ec0ff */
[C---:B------:R-:W-:Y:S02]  /*89ba0*/  LOP3.LUT P2, RZ, R250.reuse, 0x200000, RZ, 0xc0, !PT ;  /* 0x00200000faff7812 */ /* 0x040fe4000784c0ff */
[----:B------:R-:W-:Y:S01]  /*89bb0*/  LOP3.LUT P3, RZ, R250, 0x100000, RZ, 0xc0, !PT ;  /* 0x00100000faff7812 */ /* 0x000fe2000786c0ff */
[----:B0-----:R-:W4:Y:S06]  /*89bc0*/  LDL.LU.64 R178, [R1+0xdf8] ;  /* 0x000df80001b27983 */ /* 0x001f2c0000300a00 */
[----:B------:R-:W-:-:S02]  /*89bd0*/  @P1 LOP3.LUT R5, R5, 0x4, RZ, 0xfc, !PT ;  /* 0x0000000405051812 */ /* 0x000fc400078efcff */
[C---:B------:R-:W-:Y:S01]  /*89be0*/  LOP3.LUT P1, RZ, R250.reuse, 0x8000, RZ, 0xc0, !PT ;  /* 0x00008000faff7812 */ /* 0x040fe2000782c0ff */
[----:B------:R-:W4:Y:S01]  /*89bf0*/  LDL.LU.64 R172, [R1+0xe00] ;  /* 0x000e000001ac7983 */ /* 0x000f220000300a00 */
[----:B------:R-:W-:Y:S02]  /*89c00*/  LOP3.LUT R5, R5, 0xfffffff7, RZ, 0xc0, !PT ;  /* 0xfffffff705057812 */ /* 0x000fe400078ec0ff */
[----:B------:R-:W-:Y:S01]  /*89c10*/  LOP3.LUT P5, RZ, R250, 0x80000, RZ, 0xc0, !PT ;  /* 0x00080000faff7812 */ /* 0x000fe200078ac0ff */
[----:B------:R-:W4:Y:S08]  /*89c20*/  LDL.LU.64 R162, [R1+0xe10] ;  /* 0x000e100001a27983 */ /* 0x000f300000300a00 */
[----:B------:R-:W-:-:S02]  /*89c30*/  @P1 LOP3.LUT R5, R5, 0x8, RZ, 0xfc, !PT ;  /* 0x0000000805051812 */ /* 0x000fc400078efcff */
[C---:B------:R-:W-:Y:S02]  /*89c40*/  LOP3.LUT P1, RZ, R250.reuse, 0x10000, RZ, 0xc0, !PT ;  /* 0x00010000faff7812 */ /* 0x040fe4000782c0ff */
[----:B------:R-:W-:Y:S02]  /*89c50*/  LOP3.LUT R5, R5, 0xffffffef, RZ, 0xc0, !PT ;  /* 0xffffffef05057812 */ /* 0x000fe400078ec0ff */
[----:B------:R-:W-:Y:S02]  /*89c60*/  LOP3.LUT P4, RZ, R250, 0x40000, RZ, 0xc0, !PT ;  /* 0x00040000faff7812 */ /* 0x000fe4000788c0ff */
[----:B------:R-:W-:Y:S02]  /*89c70*/  PRMT R80, R80, 0x7773, RZ ;  /* 0x0000777350507816 */ /* 0x000fe400000000ff */
[----:B------:R-:W-:-:S05]  /*89c80*/  PRMT R2, R81, 0x7772, RZ ;  /* 0x0000777251027816 */ /* 0x000fca00000000ff */
[----:B------:R-:W-:Y:S02]  /*89c90*/  @P1 LOP3.LUT R5, R5, 0x10, RZ, 0xfc, !PT ;  /* 0x0000001005051812 */ /* 0x000fe400078efcff */
[----:B------:R-:W-:Y:S02]  /*89ca0*/  LOP3.LUT P1, RZ, R250, 0x20000, RZ, 0xc0, !PT ;  /* 0x00020000faff7812 */ /* 0x000fe4000782c0ff */
[----:B------:R-:W-:Y:S01]  /*89cb0*/  PRMT R81, R81, 0x7773, RZ ;  /* 0x0000777351517816 */ /* 0x000fe200000000ff */
[----:B--2---:R0:W-:Y:S04]  /*89cc0*/  @P2 STG.E.U8 desc[UR6][R174.64], R80 ;  /* 0x00000050ae002986 */ /* 0x0041e8000c101106 */
[----:B0-----:R-:W2:Y:S04]  /*89cd0*/  LDL.LU.64 R174, [R1+0xdf0] ;  /* 0x000df00001ae7983 */ /* 0x001ea80000300a00 */
[----:B---3--:R0:W-:Y:S04]  /*89ce0*/  @P3 STG.E.U8 desc[UR6][R176.64], R2 ;  /* 0x00000002b0003986 */ /* 0x0081e8000c101106 */
[----:B----4-:R-:W-:Y:S01]  /*89cf0*/  @P5 STG.E.U8 desc[UR6][R168.64], R81 ;  /* 0x00000051a8005986 */ /* 0x010fe2000c101106 */
[----:B0-----:R-:W-:-:S03]  /*89d00*/  PRMT R2, R82, 0x7772, RZ ;  /* 0x0000777252027816 */ /* 0x001fc600000000ff */
[----:B------:R-:W3:Y:S01]  /*89d10*/  LDL.LU.64 R176, [R1+0xdc8] ;  /* 0x000dc80001b07983 */ /* 0x000ee20000300a00 */
[----:B------:R-:W-:-:S03]  /*89d20*/  PRMT R82, R82, 0x7773, RZ ;  /* 0x0000777352527816 */ /* 0x000fc600000000ff */
[----:B------:R-:W-:Y:S04]  /*89d30*/  @P4 STG.E.U8 desc[UR6][R170.64], R2 ;  /* 0x00000002aa004986 */ /* 0x000fe8000c101106 */
[----:B------:R-:W4:Y:S04]  /*89d40*/  LDL.LU.64 R164, [R1+0xd60] ;  /* 0x000d600001a47983 */ /* 0x000f280000300a00 */
[----:B------:R-:W4:Y:S04]  /*89d50*/  LDL.LU.64 R166, [R1+0xd38] ;  /* 0x000d380001a67983 */ /* 0x000f280000300a00 */
[----:B------:R0:W-:Y:S04]  /*89d60*/  @P1 STG.E.U8 desc[UR6][R76.64], R82 ;  /* 0x000000524c001986 */ /* 0x0001e8000c101106 */
[----:B0-----:R-:W2:Y:S01]  /*89d70*/  LDL.LU.64 R76, [R1+0x1db0] ;  /* 0x001db000014c7983 */ /* 0x001ea20000300a00 */
        /* <DEDUP_REMOVED lines=9> */
[----:B------:R-:W-:-:S04]  /*89e10*/  @P0 LOP3.LUT R5, R5, 0x2, RZ, 0xfc, !PT ;  /* 0x0000000205050812 */ /* 0x000fc800078efcff */
[----:B------:R-:W-:Y:S02]  /*89e20*/  LOP3.LUT P1, RZ, R5, 0x10, RZ, 0xc0, !PT ;  /* 0x0000001005ff7812 */ /* 0x000fe4000782c0ff */
[C---:B------:R-:W-:Y:S02]  /*89e30*/  PRMT R2, R83.reuse, 0x7772, RZ ;  /* 0x0000777253027816 */ /* 0x040fe400000000ff */
[----:B------:R-:W-:-:S09]  /*89e40*/  PRMT R83, R83, 0x7773, RZ ;  /* 0x0000777353537816 */ /* 0x000fd200000000ff */
[----:B------:R0:W-:Y:S01]  /*89e50*/  @P1 STG.E.U8 desc[UR6][R178.64], R2 ;  /* 0x00000002b2001986 */ /* 0x0001e2000c101106 */
[----:B------:R-:W-:-:S03]  /*89e60*/  LOP3.LUT P1, RZ, R5, 0x8, RZ, 0xc0, !PT ;  /* 0x0000000805ff7812 */ /* 0x000fc6000782c0ff */
[----:B0-----:R-:W4:Y:S10]  /*89e70*/  LDL.LU.64 R178, [R1+0xcb8] ;  /* 0x000cb80001b27983 */ /* 0x001f340000300a00 */
[----:B------:R0:W-:Y:S01]  /*89e80*/  @P1 STG.E.U8 desc[UR6][R172.64], R83 ;  /* 0x00000053ac001986 */ /* 0x0001e2000c101106 */
[----:B------:R-:W-:-:S03]  /*89e90*/  LOP3.LUT P1, RZ, R5, 0x4, RZ, 0xc0, !PT ;  /* 0x0000000405ff7812 */ /* 0x000fc6000782c0ff */
[----:B------:R-:W4:Y:S04]  /*89ea0*/  LDL.LU.64 R170, [R1+0xc90] ;  /* 0x000c900001aa7983 */ /* 0x000f280000300a00 */
[----:B0-----:R-:W4:Y:S01]  /*89eb0*/  LDL.LU.64 R172, [R1+0xc28] ;  /* 0x000c280001ac7983 */ /* 0x001f220000300a00 */
[----:B--2---:R-:W-:-:S05]  /*89ec0*/  PRMT R2, R76, 0x7770, RZ ;  /* 0x000077704c027816 */ /* 0x004fca00000000ff */
[----:B------:R0:W-:Y:S04]  /*89ed0*/  @P1 STG.E.U8 desc[UR6][R78.64], R2 ;  /* 0x000000024e001986 */ /* 0x0001e8000c101106 */
[----:B0-----:R-:W2:Y:S01]  /*89ee0*/  LDL.LU.64 R78, [R1+0x1da8] ;  /* 0x001da800014e7983 */ /* 0x001ea20000300a00 */
[C---:B------:R-:W-:Y:S02]  /*89ef0*/  LOP3.LUT P6, RZ, R250.reuse, 0x2000, RZ, 0xc0, !PT ;  /* 0x00002000faff7812 */ /* 0x040fe400078cc0ff */
[----:B------:R-:W-:Y:S02]  /*89f00*/  LOP3.LUT P0, RZ, R250, 0x1000, RZ, 0xc0, !PT ;  /* 0x00001000faff7812 */ /* 0x000fe4000780c0ff */
[----:B------:R-:W-:Y:S02]  /*89f10*/  PRMT R2, R76, 0x7771, RZ ;  /* 0x000077714c027816 */ /* 0x000fe400000000ff */
[----:B------:R-:W-:-:S07]  /*89f20*/  PRMT R3, R77, 0x7770, RZ ;  /* 0x000077704d037816 */ /* 0x000fce00000000ff */
[----:B------:R-:W-:Y:S04]  /*89f30*/  @P6 STG.E.U8 desc[UR6][R162.64], R2 ;  /* 0x00000002a2006986 */ /* 0x000fe8000c101106 */
[----:B------:R0:W-:Y:S01]  /*89f40*/  @P0 STG.E.U8 desc[UR6][R174.64], R3 ;  /* 0x00000003ae000986 */ /* 0x0001e2000c101106 */
[----:B------:R-:W-:Y:S02]  /*89f50*/  LOP3.LUT P0, RZ, R5, 0x2, RZ, 0xc0, !PT ;  /* 0x0000000205ff7812 */ /* 0x000fe4000780c0ff */
[----:B------:R-:W-:Y:S02]  /*89f60*/  PRMT R4, R77, 0x7771, RZ ;  /* 0x000077714d047816 */ /* 0x000fe400000000ff */
[C---:B------:R-:W-:Y:S02]  /*89f70*/  LOP3.LUT P2, RZ, R250.reuse, 0x100, RZ, 0xc0, !PT ;  /* 0x00000100faff7812 */ /* 0x040fe4000784c0ff */
[----:B------:R-:W-:Y:S01]  /*89f80*/  LOP3.LUT P3, RZ, R250, 0x80, RZ, 0xc0, !PT ;  /* 0x00000080faff7812 */ /* 0x000fe2000786c0ff */
[----:B0-----:R-:W4:Y:S06]  /*89f90*/  LDL.LU.64 R174, [R1+0xc00] ;  /* 0x000c000001ae7983 */ /* 0x001f2c0000300a00 */
[----:B---3--:R0:W-:Y:S01]  /*89fa0*/  @P0 STG.E.U8 desc[UR6][R176.64], R4 ;  /* 0x00000004b0000986 */ /* 0x0081e2000c101106 */
[----:B------:R-:W-:-:S03]  /*89fb0*/  LOP3.LUT P0, RZ, R5, 0x1, RZ, 0xc0, !PT ;  /* 0x0000000105ff7812 */ /* 0x000fc6000780c0ff */
[----:B0-----:R-:W3:Y:S01]  /*89fc0*/  LDL.LU.64 R176, [R1+0xba8] ;  /* 0x000ba80001b07983 */ /* 0x001ee20000300a00 */
[----:B--2---:R-:W-:-:S09]  /*89fd0*/  PRMT R5, R78, 0x7770, RZ ;  /* 0x000077704e057816 */ /* 0x004fd200000000ff */
[----:B----4-:R-:W-:Y:S01]  /*89fe0*/  @P0 STG.E.U8 desc[UR6][R164.64], R5 ;  /* 0x00000005a4000986 */ /* 0x010fe2000c101106 */
[----:B------:R-:W-:Y:S02]  /*89ff0*/  LOP3.LUT P0, RZ, R8, 0x80000000, RZ, 0xc0, !PT ;  /* 0x8000000008ff7812 */ /* 0x000fe4000780c0ff */
[----:B------:R-:W-:Y:S02]  /*8a000*/  PRMT R6, R78, 0x7771, RZ ;  /* 0x000077714e067816 */ /* 0x000fe400000000ff */
[C---:B------:R-:W-:Y:S02]  /*8a010*/  PRMT R9, R79.reuse, 0x7770, RZ ;  /* 0x000077704f097816 */ /* 0x040fe400000000ff */
[----:B------:R-:W-:-:S07]  /*8a020*/  PRMT R2, R79, 0x7771, RZ ;  /* 0x000077714f027816 */ /* 0x000fce00000000ff */
[----:B------:R-:W-:Y:S04]  /*8a030*/  @P0 STG.E.U8 desc[UR6][R166.64], R6 ;  /* 0x00000006a6000986 */ /* 0x000fe8000c101106 */
[----:B------:R-:W-:Y:S04]  /*8a040*/  @P2 STG.E.U8 desc[UR6][R168.64], R9 ;  /* 0x00000009a8002986 */ /* 0x000fe8000c101106 */
[----:B------:R0:W-:Y:S04]  /*8a050*/  @P3 STG.E.U8 desc[UR6][R178.64], R2 ;  /* 0x00000002b2003986 */ /* 0x0001e8000c101106 */
[----:B0-----:R-:W2:Y:S01]  /*8a060*/  LDL.LU.64 R178, [R1+0xb80] ;  /* 0x000b800001b27983 */ /* 0x001ea20000300a00 */
[----:B------:R-:W-:-:S02]  /*8a070*/  LOP3.LUT P5, RZ, R250, 0x40, RZ, 0xc0, !PT ;  /* 0x00000040faff7812 */ /* 0x000fc400078ac0ff */
[C---:B------:R-:W-:Y:S02]  /*8a080*/  LOP3.LUT P4, RZ, R250.reuse, 0x20, RZ, 0xc0, !PT ;  /* 0x00000020faff7812 */ /* 0x040fe4000788c0ff */
[C---:B------:R-:W-:Y:S02]  /*8a090*/  LOP3.LUT P1, RZ, R250.reuse, 0x10, RZ, 0xc0, !PT ;  /* 0x00000010faff7812 */ /* 0x040fe4000782c0ff */
[C---:B------:R-:W-:Y:S02]  /*8a0a0*/  LOP3.LUT P6, RZ, R250.reuse, 0x8, RZ, 0xc0, !PT ;  /* 0x00000008faff7812 */ /* 0x040fe400078cc0ff */
[C---:B------:R-:W-:Y:S02]  /*8a0b0*/  LOP3.LUT P0, RZ, R250.reuse, 0x4, RZ, 0xc0, !PT ;  /* 0x00000004faff7812 */ /* 0x040fe4000780c0ff */
[----:B------:R-:W-:Y:S02]  /*8a0c0*/  LOP3.LUT P2, RZ, R250, 0x2, RZ, 0xc0, !PT ;  /* 0x00000002faff7812 */ /* 0x000fe4000784c0ff */
[----:B------:R-:W-:-:S02]  /*8a0d0*/  PRMT R3, R76, 0x7772, RZ ;  /* 0x000077724c037816 */ /* 0x000fc400000000ff */
[----:B------:R-:W-:Y:S02]  /*8a0e0*/  PRMT R76, R76, 0x7773, RZ ;  /* 0x000077734c4c7816 */ /* 0x000fe400000000ff */
[C---:B------:R-:W-:Y:S02]  /*8a0f0*/  PRMT R4, R77.reuse, 0x7772, RZ ;  /* 0x000077724d047816 */ /* 0x040fe400000000ff */
[----:B------:R-:W-:Y:S01]  /*8a100*/  PRMT R77, R77, 0x7773, RZ ;  /* 0x000077734d4d7816 */ /* 0x000fe200000000ff */
[----:B------:R0:W-:Y:S01]  /*8a110*/  @P5 STG.E.U8 desc[UR6][R170.64], R3 ;  /* 0x00000003aa005986 */ /* 0x0001e2000c101106 */
[C---:B------:R-:W-:Y:S02]  /*8a120*/  PRMT R5, R78.reuse, 0x7772, RZ ;  /* 0x000077724e057816 */ /* 0x040fe400000000ff */
[----:B------:R-:W-:Y:S01]  /*8a130*/  PRMT R78, R78, 0x7773, RZ ;  /* 0x000077734e4e7816 */ /* 0x000fe200000000ff */
[----:B------:R1:W-:Y:S04]  /*8a140*/  @P4 STG.E.U8 desc[UR6][R172.64], R76 ;  /* 0x0000004cac004986 */ /* 0x0003e8000c101106 */
[----:B------:R4:W-:Y:S04]  /*8a150*/  @P1 STG.E.U8 desc[UR6][R174.64], R4 ;  /* 0x00000004ae001986 */ /* 0x0009e8000c101106 */
[----:B0-----:R-:W2:Y:S04]  /*8a160*/  LDL.LU.64 R170, [R1+0xb00] ;  /* 0x000b000001aa7983 */ /* 0x001ea80000300a00 */
[----:B-1----:R-:W2:Y:S04]  /*8a170*/  LDL.LU.64 R172, [R1+0x148] ;  /* 0x0001480001ac7983 */ /* 0x002ea80000300a00 */
[----:B---3--:R0:W-:Y:S04]  /*8a180*/  @P6 STG.E.U8 desc[UR6][R176.64], R77 ;  /* 0x0000004db0006986 */ /* 0x0081e8000c101106 */
[----:B----4-:R-:W3:Y:S04]  /*8a190*/  LDL.LU.64 R174, [R1+0x138] ;  /* 0x0001380001ae7983 */ /* 0x010ee80000300a00 */
[----:B0-----:R-:W4:Y:S04]  /*8a1a0*/  LDL.LU.64 R176, [R1+0x130] ;  /* 0x0001300001b07983 */ /* 0x001f280000300a00 */
[----:B------:R-:W4:Y:S04]  /*8a1b0*/  LDL.LU.64 R160, [R1+0x128] ;  /* 0x0001280001a07983 */ /* 0x000f280000300a00 */
[----:B------:R-:W4:Y:S04]  /*8a1c0*/  LDL.LU.64 R162, [R1+0x120] ;  /* 0x0001200001a27983 */ /* 0x000f280000300a00 */
[----:B--2---:R-:W-:Y:S04]  /*8a1d0*/  @P0 STG.E.U8 desc[UR6][R178.64], R5 ;  /* 0x00000005b2000986 */ /* 0x004fe8000c101106 */
[----:B------:R0:W-:Y:S04]  /*8a1e0*/  @P2 STG.E.U8 desc[UR6][R72.64], R78 ;  /* 0x0000004e48002986 */ /* 0x0001e8000c101106 */
[----:B0-----:R-:W2:Y:S01]  /*8a1f0*/  LDL.LU.64 R72, [R1+0x1da0] ;  /* 0x001da00001487983 */ /* 0x001ea20000300a00 */
[----:B------:R-:W-:-:S02]  /*8a200*/  LOP3.LUT P4, RZ, R251, 0x8000000, RZ, 0xc0, !PT ;  /* 0x08000000fbff7812 */ /* 0x000fc4000788c0ff */
[----:B------:R-:W-:Y:S01]  /*8a210*/  LOP3.LUT P3, RZ, R250, 0x1, RZ, 0xc0, !PT ;  /* 0x00000001faff7812 */ /* 0x000fe2000786c0ff */
[----:B------:R-:W4:Y:S01]  /*8a220*/  LDL.LU.64 R178, [R1+0x118] ;  /* 0x0001180001b27983 */ /* 0x000f220000300a00 */
[----:B------:R-:W-:Y:S02]  /*8a230*/  P2R R76, PR, RZ, 0x10 ;  /* 0x00000010ff4c7803 */ /* 0x000fe40000000000 */
[C---:B------:R-:W-:Y:S01]  /*8a240*/  LOP3.LUT P4, RZ, R251.reuse, 0x10000000, RZ, 0xc0, !PT ;  /* 0x10000000fbff7812 */ /* 0x040fe2000788c0ff */
[----:B------:R-:W4:Y:S03]  /*8a250*/  LDL.LU.64 R164, [R1+0x110] ;  /* 0x0001100001a47983 */ /* 0x000f260000300a00 */
[----:B------:R-:W-:Y:S01]  /*8a260*/  P2R R9, PR, RZ, 0x10 ;  /* 0x00000010ff097803 */ /* 0x000fe20000000000 */
[----:B------:R-:W4:Y:S01]  /*8a270*/  LDL.LU.64 R166, [R1+0x108] ;  /* 0x0001080001a67983 */ /* 0x000f220000300a00 */
[----:B------:R-:W-:-:S02]  /*8a280*/  LOP3.LUT P4, RZ, R251, 0x20000000, RZ, 0xc0, !PT ;  /* 0x20000000fbff7812 */ /* 0x000fc4000788c0ff */
[C---:B------:R-:W-:Y:S01]  /*8a290*/  LOP3.LUT P5, RZ, R251.reuse, 0x80000000, RZ, 0xc0, !PT ;  /* 0x80000000fbff7812 */ /* 0x040fe200078ac0ff */
[----:B------:R-:W4:Y:S01]  /*8a2a0*/  LDL.LU.64 R168, [R1+0x100] ;  /* 0x0001000001a87983 */ /* 0x000f220000300a00 */
[----:B------:R-:W-:Y:S02]  /*8a2b0*/  P2R R6, PR, RZ, 0x10 ;  /* 0x00000010ff067803 */ /* 0x000fe40000000000 */
[----:B------:R-:W-:Y:S02]  /*8a2c0*/  LOP3.LUT P4, RZ, R251, 0x40000000, RZ, 0xc0, !PT ;  /* 0x40000000fbff7812 */ /* 0x000fe4000788c0ff */
[C---:B------:R-:W-:Y:S02]  /*8a2d0*/  PRMT R2, R79.reuse, 0x7772, RZ ;  /* 0x000077724f027816 */ /* 0x040fe400000000ff */
[----:B------:R-:W-:-:S03]  /*8a2e0*/  PRMT R79, R79, 0x7773, RZ ;  /* 0x000077734f4f7816 */ /* 0x000fc600000000ff */
[----:B------:R-:W-:Y:S04]  /*8a2f0*/  @P3 STG.E.U8 desc[UR6][R170.64], R2 ;  /* 0x00000002aa003986 */ /* 0x000fe8000c101106 */
[----:B------:R-:W-:Y:S01]  /*8a300*/  @P5 STG.E.U8 desc[UR6][R172.64], R79 ;  /* 0x0000004fac005986 */ /* 0x000fe2000c101106 */
[----:B--2---:R-:W-:-:S05]  /*8a310*/  PRMT R3, R72, 0x7770, RZ ;  /* 0x0000777048037816 */ /* 0x004fca00000000ff */
[----:B------:R0:W-:Y:S04]  /*8a320*/  @P4 STG.E.U8 desc[UR6][R74.64], R3 ;  /* 0x000000034a004986 */ /* 0x0001e8000c101106 */
[----:B0-----:R-:W2:Y:S01]  /*8a330*/  LDL.LU.64 R74, [R1+0x1d98] ;  /* 0x001d9800014a7983 */ /* 0x001ea20000300a00 */
[----:B------:R-:W-:Y:S02]  /*8a340*/  ISETP.NE.AND P4, PT, R6, RZ, PT ;  /* 0x000000ff0600720c */ /* 0x000fe40003f85270 */
[----:B------:R-:W-:Y:S01]  /*8a350*/  PRMT R4, R72, 0x7771, RZ ;  /* 0x0000777148047816 */ /* 0x000fe200000000ff */
[----:B------:R-:W2:Y:S01]  /*8a360*/  LDL.LU.64 R170, [R1+0xf8] ;  /* 0x0000f80001aa7983 */ /* 0x000ea20000300a00 */
[----:B------:R-:W-:Y:S02]  /*8a370*/  LOP3.LUT P6, RZ, R251, 0x400000, RZ, 0xc0, !PT ;  /* 0x00400000fbff7812 */ /* 0x000fe400078cc0ff */
[----:B------:R-:W-:Y:S01]  /*8a380*/  PRMT R5, R73, 0x7770, RZ ;  /* 0x0000777049057816 */ /* 0x000fe200000000ff */
[----:B------:R-:W2:Y:S06]  /*8a390*/  LDL.LU.64 R172, [R1+0xf0] ;  /* 0x0000f00001ac7983 */ /* 0x000eac0000300a00 */
[----:B---3--:R0:W-:Y:S01]  /*8a3a0*/  @P4 STG.E.U8 desc[UR6][R174.64], R4 ;  /* 0x00000004ae004986 */ /* 0x0081e2000c101106 */
[----:B------:R-:W-:-:S02]  /*8a3b0*/  ISETP.NE.AND P4, PT, R9, RZ, PT ;  /* 0x000000ff0900720c */ /* 0x000fc40003f85270 */
[----:B------:R-:W-:Y:S02]  /*8a3c0*/  P2R R81, PR, RZ, 0x40 ;  /* 0x00000040ff517803 */ /* 0x000fe40000000000 */
[----:B------:R-:W-:-:S04]  /*8a3d0*/  LOP3.LUT P6, RZ, R251, 0x800000, RZ, 0xc0, !PT ;  /* 0x00800000fbff7812 */ /* 0x000fc800078cc0ff */
[----:B------:R-:W-:Y:S02]  /*8a3e0*/  P2R R80, PR, RZ, 0x40 ;  /* 0x00000040ff507803 */ /* 0x000fe40000000000 */
[C---:B------:R-:W-:Y:S01]  /*8a3f0*/  LOP3.LUT P6, RZ, R251.reuse, 0x1000000, RZ, 0xc0, !PT ;  /* 0x01000000fbff7812 */ /* 0x040fe200078cc0ff */
[----:B0-----:R-:W3:Y:S01]  /*8a400*/  LDL.LU.64 R174, [R1+0xe8] ;  /* 0x0000e80001ae7983 */ /* 0x001ee20000300a00 */
[----:B------:R-:W-:-:S03]  /*8a410*/  LOP3.LUT P1, RZ, R251, 0x4000000, RZ, 0xc0, !PT ;  /* 0x04000000fbff7812 */ /* 0x000fc6000782c0ff */
[----:B----4-:R0:W-:Y:S01]  /*8a420*/  @P4 STG.E.U8 desc[UR6][R176.64], R5 ;  /* 0x00000005b0004986 */ /* 0x0101e2000c101106 */
[----:B------:R-:W-:Y:S02]  /*8a430*/  ISETP.NE.AND P4, PT, R76, RZ, PT ;  /* 0x000000ff4c00720c */ /* 0x000fe40003f85270 */
[----:B------:R-:W-:Y:S02]  /*8a440*/  P2R R77, PR, RZ, 0x40 ;  /* 0x00000040ff4d7803 */ /* 0x000fe40000000000 */
[----:B------:R-:W-:Y:S02]  /*8a450*/  LOP3.LUT P6, RZ, R251, 0x2000000, RZ, 0xc0, !PT ;  /* 0x02000000fbff7812 */ /* 0x000fe400078cc0ff */
[----:B------:R-:W-:Y:S01]  /*8a460*/  PRMT R6, R73, 0x7771, RZ ;  /* 0x0000777149067816 */ /* 0x000fe200000000ff */
[----:B0-----:R-:W4:Y:S06]  /*8a470*/  LDL.LU.64 R176, [R1+0xe0] ;  /* 0x0000e00001b07983 */ /* 0x001f2c0000300a00 */
[----:B------:R-:W-:Y:S01]  /*8a480*/  @P4 STG.E.U8 desc[UR6][R160.64], R6 ;  /* 0x00000006a0004986 */ /* 0x000fe2000c101106 */
[----:B--2---:R-:W-:-:S02]  /*8a490*/  PRMT R2, R74, 0x7770, RZ ;  /* 0x000077704a027816 */ /* 0x004fc400000000ff */
[----:B------:R-:W-:-:S03]  /*8a4a0*/  PRMT R9, R74, 0x7771, RZ ;  /* 0x000077714a097816 */ /* 0x000fc600000000ff */
[----:B------:R-:W-:Y:S04]  /*8a4b0*/  @P1 STG.E.U8 desc[UR6][R162.64], R2 ;  /* 0x00000002a2001986 */ /* 0x000fe8000c101106 */
[----:B------:R0:W-:Y:S04]  /*8a4c0*/  @P6 STG.E.U8 desc[UR6][R178.64], R9 ;  /* 0x00000009b2006986 */ /* 0x0001e8000c101106 */
[----:B0-----:R-:W2:Y:S01]  /*8a4d0*/  LDL.LU.64 R178, [R1+0xd8] ;  /* 0x0000d80001b27983 */ /* 0x001ea20000300a00 */
[----:B------:R-:W-:Y:S02]  /*8a4e0*/  ISETP.NE.AND P6, PT, R77, RZ, PT ;  /* 0x000000ff4d00720c */ /* 0x000fe40003fc5270 */
[----:B------:R-:W-:-:S02]  /*8a4f0*/  PRMT R3, R75, 0x7770, RZ ;  /* 0x000077704b037816 */ /* 0x000fc400000000ff */
[----:B------:R-:W-:-:S09]  /*8a500*/  PRMT R4, R75, 0x7771, RZ ;  /* 0x000077714b047816 */ /* 0x000fd200000000ff */
[----:B------:R0:W-:Y:S01]  /*8a510*/  @P6 STG.E.U8 desc[UR6][R164.64], R3 ;  /* 0x00000003a4006986 */ /* 0x0001e2000c101106 */
[----:B------:R-:W-:Y:S02]  /*8a520*/  ISETP.NE.AND P6, PT, R80, RZ, PT ;  /* 0x000000ff5000720c */ /* 0x000fe40003fc5270 */
[C---:B------:R-:W-:Y:S02]  /*8a530*/  LOP3.LUT P0, RZ, R251.reuse, 0x200000, RZ, 0xc0, !PT ;  /* 0x00200000fbff7812 */ /* 0x040fe4000780c0ff */
[C---:B------:R-:W-:Y:S02]  /*8a540*/  LOP3.LUT P2, RZ, R251.reuse, 0x100000, RZ, 0xc0, !PT ;  /* 0x00100000fbff7812 */ /* 0x040fe4000784c0ff */
[C---:B------:R-:W-:Y:S02]  /*8a550*/  LOP3.LUT P3, RZ, R251.reuse, 0x80000, RZ, 0xc0, !PT ;  /* 0x00080000fbff7812 */ /* 0x040fe4000786c0ff */
[----:B------:R-:W-:-:S05]  /*8a560*/  LOP3.LUT P5, RZ, R251, 0x40000, RZ, 0xc0, !PT ;  /* 0x00040000fbff7812 */ /* 0x000fca00078ac0ff */
[----:B------:R1:W-:Y:S01]  /*8a570*/  @P6 STG.E.U8 desc[UR6][R166.64], R4 ;  /* 0x00000004a6006986 */ /* 0x0003e2000c101106 */
[----:B------:R-:W-:Y:S02]  /*8a580*/  ISETP.NE.AND P6, PT, R81, RZ, PT ;  /* 0x000000ff5100720c */ /* 0x000fe40003fc5270 */
[C---:B------:R-:W-:Y:S02]  /*8a590*/  LOP3.LUT P4, RZ, R251.reuse, 0x20000, RZ, 0xc0, !PT ;  /* 0x00020000fbff7812 */ /* 0x040fe4000788c0ff */
[----:B------:R-:W-:Y:S02]  /*8a5a0*/  LOP3.LUT P1, RZ, R251, 0x10000, RZ, 0xc0, !PT ;  /* 0x00010000fbff7812 */ /* 0x000fe4000782c0ff */
[C---:B------:R-:W-:Y:S02]  /*8a5b0*/  PRMT R5, R72.reuse, 0x7772, RZ ;  /* 0x0000777248057816 */ /* 0x040fe400000000ff */
[----:B------:R-:W-:Y:S02]  /*8a5c0*/  PRMT R72, R72, 0x7773, RZ ;  /* 0x0000777348487816 */ /* 0x000fe400000000ff */
[----:B------:R-:W-:-:S02]  /*8a5d0*/  PRMT R2, R73, 0x7772, RZ ;  /* 0x0000777249027816 */ /* 0x000fc400000000ff */
[----:B------:R-:W-:Y:S01]  /*8a5e0*/  PRMT R73, R73, 0x7773, RZ ;  /* 0x0000777349497816 */ /* 0x000fe200000000ff */
[----:B------:R-:W-:Y:S01]  /*8a5f0*/  @P6 STG.E.U8 desc[UR6][R168.64], R5 ;  /* 0x00000005a8006986 */ /* 0x000fe2000c101106 */
[C---:B0-----:R-:W-:Y:S02]  /*8a600*/  PRMT R3, R74.reuse, 0x7772, RZ ;  /* 0x000077724a037816 */ /* 0x041fe400000000ff */
[----:B------:R-:W-:Y:S01]  /*8a610*/  PRMT R74, R74, 0x7773, RZ ;  /* 0x000077734a4a7816 */ /* 0x000fe200000000ff */
[----:B------:R-:W-:Y:S01]  /*8a620*/  @P0 STG.E.U8 desc[UR6][R170.64], R72 ;  /* 0x00000048aa000986 */ /* 0x000fe2000c101106 */
[----:B-1----:R-:W-:-:S03]  /*8a630*/  PRMT R4, R75, 0x7772, RZ ;  /* 0x000077724b047816 */ /* 0x002fc600000000ff */
[----:B------:R0:W-:Y:S04]  /*8a640*/  @P2 STG.E.U8 desc[UR6][R172.64], R2 ;  /* 0x00000002ac002986 */ /* 0x0001e8000c101106 */
[----:B---3--:R1:W-:Y:S04]  /*8a650*/  @P3 STG.E.U8 desc[UR6][R174.64], R73 ;  /* 0x00000049ae003986 */ /* 0x0083e8000c101106 */
[----:B----4-:R3:W-:Y:S04]  /*8a660*/  @P5 STG.E.U8 desc[UR6][R176.64], R3 ;  /* 0x00000003b0005986 */ /* 0x0107e8000c101106 */
[----:B0-----:R-:W4:Y:S04]  /*8a670*/  LDL.LU.64 R172, [R1+0xc8] ;  /* 0x0000c80001ac7983 */ /* 0x001f280000300a00 */
[----:B-1----:R-:W4:Y:S04]  /*8a680*/  LDL.LU.64 R174, [R1+0xc0] ;  /* 0x0000c00001ae7983 */ /* 0x002f280000300a00 */
[----:B---3--:R-:W3:Y:S04]  /*8a690*/  LDL.LU.64 R176, [R1+0xb0] ;  /* 0x0000b00001b07983 */ /* 0x008ee80000300a00 */
[----:B--2---:R0:W-:Y:S04]  /*8a6a0*/  @P4 STG.E.U8 desc[UR6][R178.64], R74 ;  /* 0x0000004ab2004986 */ /* 0x0041e8000c101106 */
[----:B------:R1:W-:Y:S04]  /*8a6b0*/  @P1 STG.E.U8 desc[UR6][R68.64], R4 ;  /* 0x0000000444001986 */ /* 0x0003e8000c101106 */
[----:B0-----:R-:W2:Y:S04]  /*8a6c0*/  LDL.LU.64 R178, [R1+0xa8] ;  /* 0x0000a80001b27983 */ /* 0x001ea80000300a00 */
[----:B-1----:R-:W3:Y:S01]  /*8a6d0*/  LDL.LU.64 R68, [R1+0x1d90] ;  /* 0x001d900001447983 */ /* 0x002ee20000300a00 */
[----:B------:R-:W-:-:S02]  /*8a6e0*/  LOP3.LUT P6, RZ, R251, 0x8000, RZ, 0xc0, !PT ;  /* 0x00008000fbff7812 */ /* 0x000fc400078cc0ff */
[C---:B------:R-:W-:Y:S01]  /*8a6f0*/  LOP3.LUT P0, RZ, R251.reuse, 0x4000, RZ, 0xc0, !PT ;  /* 0x00004000fbff7812 */ /* 0x040fe2000780c0ff */
[----:B------:R-:W2:Y:S01]  /*8a700*/  LDL.LU.64 R160, [R1+0xa0] ;  /* 0x0000a00001a07983 */ /* 0x000ea20000300a00 */
[----:B------:R-:W-:Y:S02]  /*8a710*/  LOP3.LUT P2, RZ, R251, 0x2000, RZ, 0xc0, !PT ;  /* 0x00002000fbff7812 */ /* 0x000fe4000784c0ff */
[----:B------:R-:W-:Y:S01]  /*8a720*/  PRMT R75, R75, 0x7773, RZ ;  /* 0x000077734b4b7816 */ /* 0x000fe200000000ff */
[----:B------:R-:W2:Y:S04]  /*8a730*/  LDL.LU.64 R162, [R1+0x98] ;  /* 0x0000980001a27983 */ /* 0x000ea80000300a00 */
[----:B------:R-:W2:Y:S04]  /*8a740*/  LDL.LU.64 R170, [R1+0x90] ;  /* 0x0000900001aa7983 */ /* 0x000ea80000300a00 */
[----:B------:R-:W2:Y:S04]  /*8a750*/  LDL.LU.64 R164, [R1+0x88] ;  /* 0x0000880001a47983 */ /* 0x000ea80000300a00 */
[----:B----4-:R0:W-:Y:S04]  /*8a760*/  @P6 STG.E.U8 desc[UR6][R172.64], R75 ;  /* 0x0000004bac006986 */ /* 0x0101e8000c101106 */
[----:B0-----:R-:W4:Y:S04]  /*8a770*/  LDL.LU.64 R172, [R1+0x80] ;  /* 0x0000800001ac7983 */ /* 0x001f280000300a00 */
[----:B------:R-:W4:Y:S01]  /*8a780*/  LDL.LU.64 R166, [R1+0x78] ;  /* 0x0000780001a67983 */ /* 0x000f220000300a00 */
[----:B------:R-:W-:-:S04]  /*8a790*/  LOP3.LUT P5, RZ, R251, 0x100, RZ, 0xc0, !PT ;  /* 0x00000100fbff7812 */ /* 0x000fc800078ac0ff */
[----:B------:R-:W-:Y:S02]  /*8a7a0*/  P2R R73, PR, RZ, 0x20 ;  /* 0x00000020ff497803 */ /* 0x000fe40000000000 */
[----:B------:R-:W-:-:S04]  /*8a7b0*/  LOP3.LUT P5, RZ, R251, 0x200, RZ, 0xc0, !PT ;  /* 0x00000200fbff7812 */ /* 0x000fc800078ac0ff */
[----:B------:R-:W-:Y:S02]  /*8a7c0*/  P2R R72, PR, RZ, 0x20 ;  /* 0x00000020ff487803 */ /* 0x000fe40000000000 */
[C---:B------:R-:W-:Y:S02]  /*8a7d0*/  LOP3.LUT P5, RZ, R251.reuse, 0x400, RZ, 0xc0, !PT ;  /* 0x00000400fbff7812 */ /* 0x040fe400078ac0ff */
[C---:B------:R-:W-:Y:S02]  /*8a7e0*/  LOP3.LUT P3, RZ, R251.reuse, 0x1000, RZ, 0xc0, !PT ;  /* 0x00001000fbff7812 */ /* 0x040fe4000786c0ff */
[----:B------:R-:W-:Y:S02]  /*8a7f0*/  P2R R9, PR, RZ, 0x20 ;  /* 0x00000020ff097803 */ /* 0x000fe40000000000 */
[----:B------:R-:W-:Y:S02]  /*8a800*/  LOP3.LUT P5, RZ, R251, 0x800, RZ, 0xc0, !PT ;  /* 0x00000800fbff7812 */ /* 0x000fe400078ac0ff */
[----:B---3--:R-:W-:-:S02]  /*8a810*/  PRMT R2, R68, 0x7770, RZ ;  /* 0x0000777044027816 */ /* 0x008fc400000000ff */
[----:B------:R-:W-:-:S03]  /*8a820*/  PRMT R5, R68, 0x7771, RZ ;  /* 0x0000777144057816 */ /* 0x000fc600000000ff */
[----:B------:R-:W-:Y:S04]  /*8a830*/  @P0 STG.E.U8 desc[UR6][R174.64], R2 ;  /* 0x00000002ae000986 */ /* 0x000fe8000c101106 */
[----:B------:R0:W-:Y:S04]  /*8a840*/  @P2 STG.E.U8 desc[UR6][R70.64], R5 ;  /* 0x0000000546002986 */ /* 0x0001e8000c101106 */
[----:B0-----:R-:W3:Y:S04]  /*8a850*/  LDL.LU.64 R70, [R1+0x1d88] ;  /* 0x001d880001467983 */ /* 0x001ee80000300a00 */
[----:B------:R-:W4:Y:S01]  /*8a860*/  LDL.LU.64 R168, [R1+0x70] ;  /* 0x0000700001a87983 */ /* 0x000f220000300a00 */
[----:B------:R-:W-:-:S02]  /*8a870*/  PRMT R3, R69, 0x7770, RZ ;  /* 0x0000777045037816 */ /* 0x000fc400000000ff */
[----:B------:R-:W-:Y:S01]  /*8a880*/  PRMT R6, R69, 0x7771, RZ ;  /* 0x0000777145067816 */ /* 0x000fe200000000ff */
[----:B------:R-:W4:Y:S04]  /*8a890*/  LDL.LU.64 R174, [R1+0x68] ;  /* 0x0000680001ae7983 */ /* 0x000f280000300a00 */
[----:B------:R0:W-:Y:S04]  /*8a8a0*/  @P3 STG.E.U8 desc[UR6][R176.64], R3 ;  /* 0x00000003b0003986 */ /* 0x0001e8000c101106 */
[----:B--2---:R1:W-:Y:S04]  /*8a8b0*/  @P5 STG.E.U8 desc[UR6][R178.64], R6 ;  /* 0x00000006b2005986 */ /* 0x0043e8000c101106 */
[----:B0-----:R-:W2:Y:S04]  /*8a8c0*/  LDL.LU.64 R176, [R1+0x60] ;  /* 0x0000600001b07983 */ /* 0x001ea80000300a00 */
[----:B-1----:R-:W2:Y:S01]  /*8a8d0*/  LDL.LU.64 R178, [R1+0x58] ;  /* 0x0000580001b27983 */ /* 0x002ea20000300a00 */
[----:B------:R-:W-:-:S02]  /*8a8e0*/  ISETP.NE.AND P5, PT, R9, RZ, PT ;  /* 0x000000ff0900720c */ /* 0x000fc40003fa5270 */
        /* <DEDUP_REMOVED lines=8> */
[----:B------:R-:W-:-:S02]  /*8a970*/  PRMT R3, R68, 0x7772, RZ ;  /* 0x0000777244037816 */ /* 0x000fc400000000ff */
[----:B------:R-:W-:Y:S02]  /*8a980*/  PRMT R68, R68, 0x7773, RZ ;  /* 0x0000777344447816 */ /* 0x000fe400000000ff */
[C---:B------:R-:W-:Y:S02]  /*8a990*/  LOP3.LUT P6, RZ, R251.reuse, 0x4, RZ, 0xc0, !PT ;  /* 0x00000004fbff7812 */ /* 0x040fe400078cc0ff */
[C---:B------:R-:W-:Y:S02]  /*8a9a0*/  LOP3.LUT P0, RZ, R251.reuse, 0x2, RZ, 0xc0, !PT ;  /* 0x00000002fbff7812 */ /* 0x040fe4000780c0ff */
[----:B------:R-:W-:Y:S02]  /*8a9b0*/  LOP3.LUT P2, RZ, R251, 0x1, RZ, 0xc0, !PT ;  /* 0x00000001fbff7812 */ /* 0x000fe4000784c0ff */
[----:B---3--:R-:W-:-:S05]  /*8a9c0*/  PRMT R4, R70, 0x7770, RZ ;  /* 0x0000777046047816 */ /* 0x008fca00000000ff */
[----:B------:R0:W-:Y:S01]  /*8a9d0*/  @P5 STG.E.U8 desc[UR6][R160.64], R4 ;  /* 0x00000004a0005986 */ /* 0x0001e2000c101106 */
[----:B------:R-:W-:Y:S02]  /*8a9e0*/  ISETP.NE.AND P5, PT, R72, RZ, PT ;  /* 0x000000ff4800720c */ /* 0x000fe40003fa5270 */
[----:B------:R-:W-:Y:S02]  /*8a9f0*/  PRMT R9, R70, 0x7771, RZ ;  /* 0x0000777146097816 */ /* 0x000fe400000000ff */
[----:B------:R-:W-:-:S09]  /*8aa00*/  PRMT R2, R71, 0x7770, RZ ;  /* 0x0000777047027816 */ /* 0x000fd200000000ff */
[----:B------:R-:W-:Y:S01]  /*8aa10*/  @P5 STG.E.U8 desc[UR6][R162.64], R9 ;  /* 0x00000009a2005986 */ /* 0x000fe2000c101106 */
[----:B------:R-:W-:Y:S02]  /*8aa20*/  ISETP.NE.AND P5, PT, R73, RZ, PT ;  /* 0x000000ff4900720c */ /* 0x000fe40003fa5270 */
[----:B------:R-:W-:-:S11]  /*8aa30*/  PRMT R5, R71, 0x7771, RZ ;  /* 0x0000777147057816 */ /* 0x000fd600000000ff */
[----:B------:R1:W-:Y:S04]  /*8aa40*/  @P5 STG.E.U8 desc[UR6][R170.64], R2 ;  /* 0x00000002aa005986 */ /* 0x0003e8000c101106 */
[----:B------:R-:W-:Y:S04]  /*8aa50*/  @P4 STG.E.U8 desc[UR6][R164.64], R5 ;  /* 0x00000005a4004986 */ /* 0x000fe8000c101106 */
[----:B----4-:R3:W-:Y:S01]  /*8aa60*/  @P1 STG.E.U8 desc[UR6][R172.64], R3 ;  /* 0x00000003ac001986 */ /* 0x0107e2000c101106 */
[----:B------:R-:W-:Y:S02]  /*8aa70*/  ISETP.NE.AND P1, PT, R74, RZ, PT ;  /* 0x000000ff4a00720c */ /* 0x000fe40003f25270 */
[----:B0-----:R-:W-:Y:S01]  /*8aa80*/  PRMT R4, R69, 0x7772, RZ ;  /* 0x0000777245047816 */ /* 0x001fe200000000ff */
[----:B-1----:R-:W4:Y:S10]  /*8aa90*/  LDL.LU.64 R170, [R1+0x48] ;  /* 0x0000480001aa7983 */ /* 0x002f340000300a00 */
[----:B------:R-:W-:Y:S01]  /*8aaa0*/  @P1 STG.E.U8 desc[UR6][R166.64], R68 ;  /* 0x00000044a6001986 */ /* 0x000fe2000c101106 */
[----:B------:R-:W-:-:S02]  /*8aab0*/  ISETP.NE.AND P1, PT, R76, RZ, PT ;  /* 0x000000ff4c00720c */ /* 0x000fc40003f25270 */
[----:B------:R-:W-:Y:S01]  /*8aac0*/  PRMT R69, R69, 0x7773, RZ ;  /* 0x0000777345457816 */ /* 0x000fe200000000ff */
[----:B---3--:R-:W3:Y:S10]  /*8aad0*/  LDL.LU.64 R172, [R1+0x40] ;  /* 0x0000400001ac7983 */ /* 0x008ef40000300a00 */
[----:B------:R-:W-:Y:S01]  /*8aae0*/  @P1 STG.E.U8 desc[UR6][R168.64], R4 ;  /* 0x00000004a8001986 */ /* 0x000fe2000c101106 */
[----:B------:R-:W-:-:S02]  /*8aaf0*/  ISETP.NE.AND P1, PT, R77, RZ, PT ;  /* 0x000000ff4d00720c */ /* 0x000fc40003f25270 */
[C---:B------:R-:W-:Y:S02]  /*8ab00*/  PRMT R2, R70.reuse, 0x7772, RZ ;  /* 0x0000777246027816 */ /* 0x040fe400000000ff */
[----:B------:R-:W-:Y:S02]  /*8ab10*/  PRMT R70, R70, 0x7773, RZ ;  /* 0x0000777346467816 */ /* 0x000fe400000000ff */
[----:B------:R-:W-:-:S07]  /*8ab20*/  PRMT R3, R71, 0x7772, RZ ;  /* 0x0000777247037816 */ /* 0x000fce00000000ff */
[----:B------:R0:W-:Y:S04]  /*8ab30*/  @P1 STG.E.U8 desc[UR6][R174.64], R69 ;  /* 0x00000045ae001986 */ /* 0x0001e8000c101106 */
[----:B--2---:R1:W-:Y:S04]  /*8ab40*/  @P6 STG.E.U8 desc[UR6][R176.64], R2 ;  /* 0x00000002b0006986 */ /* 0x0043e8000c101106 */
[----:B------:R2:W-:Y:S04]  /*8ab50*/  @P0 STG.E.U8 desc[UR6][R178.64], R70 ;  /* 0x00000046b2000986 */ /* 0x0005e8000c101106 */
[----:B0-----:R-:W3:Y:S04]  /*8ab60*/  LDL.LU.64 R174, [R1+0x30] ;  /* 0x0000300001ae7983 */ /* 0x001ee80000300a00 */
[----:B-1----:R-:W3:Y:S04]  /*8ab70*/  LDL.LU.64 R176, [R1+0x28] ;  /* 0x0000280001b07983 */ /* 0x002ee80000300a00 */
[----:B--2---:R-:W2:Y:S04]  /*8ab80*/  LDL.LU.64 R178, [R1+0x20] ;  /* 0x0000200001b27983 */ /* 0x004ea80000300a00 */
[----:B------:R0:W-:Y:S04]  /*8ab90*/  @P2 STG.E.U8 desc[UR6][R64.64], R3 ;  /* 0x0000000340002986 */ /* 0x0001e8000c101106 */
[----:B0-----:R-:W3:Y:S01]  /*8aba0*/  LDL.LU.64 R64, [R1+0x1d80] ;  /* 0x001d800001407983 */ /* 0x001ee20000300a00 */
[----:B------:R-:W-:-:S02]  /*8abb0*/  LOP3.LUT P3, RZ, R252, 0x80000000, RZ, 0xc0, !PT ;  /* 0x80000000fcff7812 */ /* 0x000fc4000786c0ff */
[C---:B------:R-:W-:Y:S02]  /*8abc0*/  LOP3.LUT P5, RZ, R252.reuse, 0x40000000, RZ, 0xc0, !PT ;  /* 0x40000000fcff7812 */ /* 0x040fe400078ac0ff */
[----:B------:R-:W-:Y:S02]  /*8abd0*/  LOP3.LUT P4, RZ, R252, 0x20000000, RZ, 0xc0, !PT ;  /* 0x20000000fcff7812 */ /* 0x000fe4000788c0ff */
[----:B------:R-:W-:-:S07]  /*8abe0*/  PRMT R71, R71, 0x7773, RZ ;  /* 0x0000777347477816 */ /* 0x000fce00000000ff */
[----:B----4-:R-:W-:Y:S01]  /*8abf0*/  @P3 STG.E.U8 desc[UR6][R170.64], R71 ;  /* 0x00000047aa003986 */ /* 0x010fe2000c101106 */
[C---:B---3--:R-:W-:Y:S02]  /*8ac00*/  PRMT R4, R64.reuse, 0x7770, RZ ;  /* 0x0000777040047816 */ /* 0x048fe400000000ff */
[----:B------:R-:W-:-:S03]  /*8ac10*/  PRMT R5, R64, 0x7771, RZ ;  /* 0x0000777140057816 */ /* 0x000fc600000000ff */
[----:B------:R-:W-:Y:S04]  /*8ac20*/  @P5 STG.E.U8 desc[UR6][R172.64], R4 ;  /* 0x00000004ac005986 */ /* 0x000fe8000c101106 */
[----:B------:R0:W-:Y:S04]  /*8ac30*/  @P4 STG.E.U8 desc[UR6][R66.64], R5 ;  /* 0x0000000542004986 */ /* 0x0001e8000c101106 */
[----:B0-----:R-:W3:Y:S01]  /*8ac40*/  LDL.LU.64 R66, [R1+0x1d78] ;  /* 0x001d780001427983 */ /* 0x001ee20000300a00 */
[----:B------:R-:W-:-:S04]  /*8ac50*/  LOP3.LUT P3, RZ, R252, 0x200000, RZ, 0xc0, !PT ;  /* 0x00200000fcff7812 */ /* 0x000fc8000786c0ff */
[----:B------:R-:W-:Y:S02]  /*8ac60*/  P2R R70, PR, RZ, 0x8 ;  /* 0x00000008ff467803 */ /* 0x000fe40000000000 */
[C---:B------:R-:W-:Y:S02]  /*8ac70*/  LOP3.LUT P3, RZ, R252.reuse, 0x400000, RZ, 0xc0, !PT ;  /* 0x00400000fcff7812 */ /* 0x040fe4000786c0ff */
[C---:B------:R-:W-:Y:S02]  /*8ac80*/  LOP3.LUT P1, RZ, R252.reuse, 0x10000000, RZ, 0xc0, !PT ;  /* 0x10000000fcff7812 */ /* 0x040fe4000782c0ff */
[----:B------:R-:W-:Y:S02]  /*8ac90*/  P2R R69, PR, RZ, 0x8 ;  /* 0x00000008ff457803 */ /* 0x000fe40000000000 */
[C---:B------:R-:W-:Y:S02]  /*8aca0*/  LOP3.LUT P3, RZ, R252.reuse, 0x800000, RZ, 0xc0, !PT ;  /* 0x00800000fcff7812 */ /* 0x040fe4000786c0ff */
[----:B------:R-:W-:-:S02]  /*8acb0*/  LOP3.LUT P6, RZ, R252, 0x8000000, RZ, 0xc0, !PT ;  /* 0x08000000fcff7812 */ /* 0x000fc400078cc0ff */
[C---:B------:R-:W-:Y:S02]  /*8acc0*/  LOP3.LUT P0, RZ, R252.reuse, 0x4000000, RZ, 0xc0, !PT ;  /* 0x04000000fcff7812 */ /* 0x040fe4000780c0ff */
[C---:B------:R-:W-:Y:S02]  /*8acd0*/  LOP3.LUT P2, RZ, R252.reuse, 0x2000000, RZ, 0xc0, !PT ;  /* 0x02000000fcff7812 */ /* 0x040fe4000784c0ff */
[----:B------:R-:W-:Y:S02]  /*8ace0*/  P2R R68, PR, RZ, 0x8 ;  /* 0x00000008ff447803 */ /* 0x000fe40000000000 */
[----:B------:R-:W-:Y:S02]  /*8acf0*/  LOP3.LUT P3, RZ, R252, 0x1000000, RZ, 0xc0, !PT ;  /* 0x01000000fcff7812 */ /* 0x000fe4000786c0ff */
[C---:B------:R-:W-:Y:S02]  /*8ad00*/  PRMT R2, R65.reuse, 0x7770, RZ ;  /* 0x0000777041027816 */ /* 0x040fe400000000ff */
[----:B------:R-:W-:-:S03]  /*8ad10*/  PRMT R6, R65, 0x7771, RZ ;  /* 0x0000777141067816 */ /* 0x000fc600000000ff */
[----:B------:R0:W-:Y:S04]  /*8ad20*/  @P1 STG.E.U8 desc[UR6][R174.64], R2 ;  /* 0x00000002ae001986 */ /* 0x0001e8000c101106 */
[----:B------:R-:W-:Y:S01]  /*8ad30*/  @P6 STG.E.U8 desc[UR6][R176.64], R6 ;  /* 0x00000006b0006986 */ /* 0x000fe2000c101106 */
[----:B0-----:R-:W-:Y:S02]  /*8ad40*/  PRMT R2, R64, 0x7772, RZ ;  /* 0x0000777240027816 */ /* 0x001fe400000000ff */
[----:B------:R-:W-:Y:S02]  /*8ad50*/  LOP3.LUT P4, RZ, R252, 0x10000, RZ, 0xc0, !PT ;  /* 0x00010000fcff7812 */ /* 0x000fe4000788c0ff */
[C---:B---3--:R-:W-:Y:S02]  /*8ad60*/  PRMT R3, R66.reuse, 0x7770, RZ ;  /* 0x0000777042037816 */ /* 0x048fe400000000ff */
[----:B------:R-:W-:-:S02]  /*8ad70*/  PRMT R9, R66, 0x7771, RZ ;  /* 0x0000777142097816 */ /* 0x000fc400000000ff */
[----:B------:R-:W-:Y:S01]  /*8ad80*/  PRMT R4, R67, 0x7770, RZ ;  /* 0x0000777043047816 */ /* 0x000fe200000000ff */
[----:B--2---:R-:W-:Y:S04]  /*8ad90*/  @P0 STG.E.U8 desc[UR6][R178.64], R3 ;  /* 0x00000003b2000986 */ /* 0x004fe8000c101106 */
[----:B------:R0:W-:Y:S04]  /*8ada0*/  @P2 STG.E.U8 desc[UR6][R56.64], R9 ;  /* 0x0000000938002986 */ /* 0x0001e8000c101106 */
[----:B------:R1:W-:Y:S01]  /*8adb0*/  @P3 STG.E.U8 desc[UR6][R58.64], R4 ;  /* 0x000000043a003986 */ /* 0x0003e2000c101106 */
[----:B------:R-:W-:-:S02]  /*8adc0*/  ISETP.NE.AND P3, PT, R68, RZ, PT ;  /* 0x000000ff4400720c */ /* 0x000fc40003f65270 */
[----:B------:R-:W-:Y:S01]  /*8add0*/  PRMT R5, R67, 0x7771, RZ ;  /* 0x0000777143057816 */ /* 0x000fe200000000ff */
[----:B0-----:R-:W2:Y:S04]  /*8ade0*/  LDL.LU.64 R56, [R1+0x1d70] ;  /* 0x001d700001387983 */ /* 0x001ea80000300a00 */
[----:B-1----:R-:W3:Y:S06]  /*8adf0*/  LDL.LU.64 R58, [R1+0x1d68] ;  /* 0x001d6800013a7983 */ /* 0x002eec0000300a00 */
[----:B------:R0:W-:Y:S04]  /*8ae00*/  @P3 STG.E.U8 desc[UR6][R60.64], R5 ;  /* 0x000000053c003986 */ /* 0x0001e8000c101106 */
[----:B0-----:R-:W4:Y:S01]  /*8ae10*/  LDL.LU.64 R60, [R1+0x1d60] ;  /* 0x001d6000013c7983 */ /* 0x001f220000300a00 */
[----:B------:R-:W-:-:S13]  /*8ae20*/  ISETP.NE.AND P3, PT, R69, RZ, PT ;  /* 0x000000ff4500720c */ /* 0x000fda0003f65270 */
[----:B------:R0:W-:Y:S04]  /*8ae30*/  @P3 STG.E.U8 desc[UR6][R62.64], R2 ;  /* 0x000000023e003986 */ /* 0x0001e8000c101106 */
[----:B0-----:R-:W2:Y:S01]  /*8ae40*/  LDL.LU.64 R62, [R1+0x1d58] ;  /* 0x001d5800013e7983 */ /* 0x001ea20000300a00 */
[----:B------:R-:W-:Y:S02]  /*8ae50*/  P2R R73, PR, RZ, 0x10 ;  /* 0x00000010ff497803 */ /* 0x000fe40000000000 */
[----:B------:R-:W-:-:S04]  /*8ae60*/  LOP3.LUT P4, RZ, R252, 0x20000, RZ, 0xc0, !PT ;  /* 0x00020000fcff7812 */ /* 0x000fc8000788c0ff */
[----:B------:R-:W-:Y:S02]  /*8ae70*/  P2R R72, PR, RZ, 0x10 ;  /* 0x00000010ff487803 */ /* 0x000fe40000000000 */
[----:B------:R-:W-:Y:S02]  /*8ae80*/  LOP3.LUT P4, RZ, R252, 0x40000, RZ, 0xc0, !PT ;  /* 0x00040000fcff7812 */ /* 0x000fe4000788c0ff */
[----:B------:R-:W-:Y:S02]  /*8ae90*/  ISETP.NE.AND P3, PT, R70, RZ, PT ;  /* 0x000000ff4600720c */ /* 0x000fe40003f65270 */
[C---:B------:R-:W-:Y:S02]  /*8aea0*/  LOP3.LUT P5, RZ, R252.reuse, 0x100000, RZ, 0xc0, !PT ;  /* 0x00100000fcff7812 */ /* 0x040fe400078ac0ff */
[----:B------:R-:W-:Y:S02]  /*8aeb0*/  P2R R71, PR, RZ, 0x10 ;  /* 0x00000010ff477803 */ /* 0x000fe40000000000 */
[----:B------:R-:W-:-:S02]  /*8aec0*/  LOP3.LUT P4, RZ, R252, 0x80000, RZ, 0xc0, !PT ;  /* 0x00080000fcff7812 */ /* 0x000fc4000788c0ff */
[----:B------:R-:W-:Y:S02]  /*8aed0*/  PRMT R69, R64, 0x7773, RZ ;  /* 0x0000777340457816 */ /* 0x000fe400000000ff */
[C---:B------:R-:W-:Y:S02]  /*8aee0*/  PRMT R3, R65.reuse, 0x7772, RZ ;  /* 0x0000777241037816 */ /* 0x040fe400000000ff */
[----:B------:R-:W-:Y:S01]  /*8aef0*/  PRMT R65, R65, 0x7773, RZ ;  /* 0x0000777341417816 */ /* 0x000fe200000000ff */
[----:B------:R-:W-:Y:S04]  /*8af00*/  @P3 STG.E.U8 desc[UR6][R12.64], R69 ;  /* 0x000000450c003986 */ /* 0x000fe8000c101106 */
[----:B------:R-:W-:Y:S04]  /*8af10*/  @P5 STG.E.U8 desc[UR6][R14.64], R3 ;  /* 0x000000030e005986 */ /* 0x000fe8000c101106 */
[----:B------:R-:W-:Y:S01]  /*8af20*/  @P4 STG.E.U8 desc[UR6][R16.64], R65 ;  /* 0x0000004110004986 */ /* 0x000fe2000c101106 */
[----:B------:R-:W-:-:S02]  /*8af30*/  ISETP.NE.AND P4, PT, R71, RZ, PT ;  /* 0x000000ff4700720c */ /* 0x000fc40003f85270 */
[C---:B------:R-:W-:Y:S02]  /*8af40*/  PRMT R9, R66.reuse, 0x7772, RZ ;  /* 0x0000777242097816 */ /* 0x040fe400000000ff */
        /* <DEDUP_REMOVED lines=9> */
[C---:B------:R-:W-:Y:S02]  /*8afe0*/  PRMT R71, R67.reuse, 0x7772, RZ ;  /* 0x0000777243477816 */ /* 0x040fe400000000ff */
[----:B------:R-:W-:-:S09]  /*8aff0*/  PRMT R67, R67, 0x7773, RZ ;  /* 0x0000777343437816 */ /* 0x000fd200000000ff */
[----:B------:R-:W-:Y:S04]  /*8b000*/  @P4 STG.E.U8 desc[UR6][R22.64], R71 ;  /* 0x0000004716004986 */ /* 0x000fe8000c101106 */
[----:B------:R-:W-:Y:S01]  /*8b010*/  @P1 STG.E.U8 desc[UR6][R24.64], R67 ;  /* 0x0000004318001986 */ /* 0x000fe2000c101106 */
[C---:B------:R-:W-:Y:S02]  /*8b020*/  LOP3.LUT P3, RZ, R252.reuse, 0x800, RZ, 0xc0, !PT ;  /* 0x00000800fcff7812 */ /* 0x040fe4000786c0ff */
[C---:B------:R-:W-:Y:S02]  /*8b030*/  LOP3.LUT P5, RZ, R252.reuse, 0x400, RZ, 0xc0, !PT ;  /* 0x00000400fcff7812 */ /* 0x040fe400078ac0ff */
[----:B------:R-:W-:Y:S02]  /*8b040*/  LOP3.LUT P1, RZ, R252, 0x200, RZ, 0xc0, !PT ;  /* 0x00000200fcff7812 */ /* 0x000fe4000782c0ff */
[----:B------:R-:W-:-:S04]  /*8b050*/  LOP3.LUT P4, RZ, R7, 0x20000000, RZ, 0xc0, !PT ;  /* 0x2000000007ff7812 */ /* 0x000fc8000788c0ff */
[----:B0-----:R-:W-:Y:S02]  /*8b060*/  P2R R18, PR, RZ, 0x10 ;  /* 0x00000010ff127803 */ /* 0x001fe40000000000 */
[----:B------:R-:W-:-:S04]  /*8b070*/  LOP3.LUT P4, RZ, R7, 0x40000000, RZ, 0xc0, !PT ;  /* 0x4000000007ff7812 */ /* 0x000fc8000788c0ff */
[----:B------:R-:W-:Y:S02]  /*8b080*/  P2R R16, PR, RZ, 0x10 ;  /* 0x00000010ff107803 */ /* 0x000fe40000000000 */
[----:B------:R-:W-:-:S04]  /*8b090*/  LOP3.LUT P4, RZ, R7, 0x80000000, RZ, 0xc0, !PT ;  /* 0x8000000007ff7812 */ /* 0x000fc8000788c0ff */
[----:B------:R-:W-:Y:S02]  /*8b0a0*/  P2R R14, PR, RZ, 0x10 ;  /* 0x00000010ff0e7803 */ /* 0x000fe40000000000 */
[----:B------:R-:W-:-:S04]  /*8b0b0*/  LOP3.LUT P4, RZ, R252, 0x1, RZ, 0xc0, !PT ;  /* 0x00000001fcff7812 */ /* 0x000fc8000788c0ff */
[----:B------:R-:W-:Y:S02]  /*8b0c0*/  P2R R12, PR, RZ, 0x10 ;  /* 0x00000010ff0c7803 */ /* 0x000fe40000000000 */
[----:B------:R-:W-:Y:S02]  /*8b0d0*/  LOP3.LUT P4, RZ, R252, 0x2, RZ, 0xc0, !PT ;  /* 0x00000002fcff7812 */ /* 0x000fe4000788c0ff */
[C---:B----4-:R-:W-:Y:S02]  /*8b0e0*/  PRMT R3, R60.reuse, 0x7770, RZ ;  /* 0x000077703c037816 */ /* 0x050fe400000000ff */
[----:B------:R-:W-:Y:S02]  /*8b0f0*/  PRMT R13, R60, 0x7771, RZ ;  /* 0x000077713c0d7816 */ /* 0x000fe400000000ff */
[----:B------:R-:W-:Y:S01]  /*8b100*/  PRMT R9, R61, 0x7770, RZ ;  /* 0x000077703d097816 */ /* 0x000fe200000000ff */
[----:B------:R0:W-:Y:S04]  /*8b110*/  @P6 STG.E.U8 desc[UR6][R26.64], R3 ;  /* 0x000000031a006986 */ /* 0x0001e8000c101106 */
[----:B------:R4:W-:Y:S04]  /*8b120*/  @P0 STG.E.U8 desc[UR6][R28.64], R13 ;  /* 0x0000000d1c000986 */ /* 0x0009e8000c101106 */
[----:B------:R3:W-:Y:S01]  /*8b130*/  @P2 STG.E.U8 desc[UR6][R30.64], R9 ;  /* 0x000000091e002986 */ /* 0x0007e2000c101106 */
[----:B------:R-:W-:-:S04]  /*8b140*/  LOP3.LUT P2, RZ, R252, 0x8, RZ, 0xc0, !PT ;  /* 0x00000008fcff7812 */ /* 0x000fc8000784c0ff */
[----:B------:R-:W-:Y:S02]  /*8b150*/  P2R R6, PR, RZ, 0x4 ;  /* 0x00000004ff067803 */ /* 0x000fe40000000000 */
[----:B------:R-:W-:-:S04]  /*8b160*/  LOP3.LUT P2, RZ, R252, 0x10, RZ, 0xc0, !PT ;  /* 0x00000010fcff7812 */ /* 0x000fc8000784c0ff */
[----:B------:R-:W-:Y:S02]  /*8b170*/  P2R R4, PR, RZ, 0x4 ;  /* 0x00000004ff047803 */ /* 0x000fe40000000000 */
[C---:B------:R-:W-:Y:S02]  /*8b180*/  LOP3.LUT P2, RZ, R252.reuse, 0x20, RZ, 0xc0, !PT ;  /* 0x00000020fcff7812 */ /* 0x040fe4000784c0ff */
[C---:B------:R-:W-:Y:S02]  /*8b190*/  LOP3.LUT P6, RZ, R252.reuse, 0x100, RZ, 0xc0, !PT ;  /* 0x00000100fcff7812 */ /* 0x040fe400078cc0ff */
[C---:B------:R-:W-:Y:S02]  /*8b1a0*/  LOP3.LUT P0, RZ, R252.reuse, 0x80, RZ, 0xc0, !PT ;  /* 0x00000080fcff7812 */ /* 0x040fe4000780c0ff */
[----:B------:R-:W-:Y:S02]  /*8b1b0*/  P2R R2, PR, RZ, 0x4 ;  /* 0x00000004ff027803 */ /* 0x000fe40000000000 */
[----:B------:R-:W-:-:S02]  /*8b1c0*/  LOP3.LUT P2, RZ, R252, 0x40, RZ, 0xc0, !PT ;  /* 0x00000040fcff7812 */ /* 0x000fc4000784c0ff */
[----:B-1----:R-:W-:Y:S02]  /*8b1d0*/  PRMT R5, R61, 0x7771, RZ ;  /* 0x000077713d057816 */ /* 0x002fe400000000ff */
[C---:B--2---:R-:W-:Y:S02]  /*8b1e0*/  PRMT R15, R62.reuse, 0x7770, RZ ;  /* 0x000077703e0f7816 */ /* 0x044fe400000000ff */
[----:B------:R-:W-:Y:S02]  /*8b1f0*/  PRMT R17, R62, 0x7771, RZ ;  /* 0x000077713e117816 */ /* 0x000fe400000000ff */
[C---:B0-----:R-:W-:Y:S01]  /*8b200*/  PRMT R3, R63.reuse, 0x7770, RZ ;  /* 0x000077703f037816 */ /* 0x041fe200000000ff */
[----:B------:R0:W-:Y:S01]  /*8b210*/  @P3 STG.E.U8 desc[UR6][R32.64], R5 ;  /* 0x0000000520003986 */ /* 0x0001e2000c101106 */
[----:B----4-:R-:W-:Y:S02]  /*8b220*/  PRMT R13, R63, 0x7771, RZ ;  /* 0x000077713f0d7816 */ /* 0x010fe400000000ff */
[----:B---3--:R-:W-:Y:S01]  /*8b230*/  PRMT R9, R60, 0x7772, RZ ;  /* 0x000077723c097816 */ /* 0x008fe200000000ff */
[----:B------:R1:W-:Y:S04]  /*8b240*/  @P5 STG.E.U8 desc[UR6][R34.64], R15 ;  /* 0x0000000f22005986 */ /* 0x0003e8000c101106 */
[----:B------:R-:W-:Y:S04]  /*8b250*/  @P1 STG.E.U8 desc[UR6][R36.64], R17 ;  /* 0x0000001124001986 */ /* 0x000fe8000c101106 */
[----:B------:R2:W-:Y:S04]  /*8b260*/  @P6 STG.E.U8 desc[UR6][R38.64], R3 ;  /* 0x0000000326006986 */ /* 0x0005e8000c101106 */
[----:B------:R3:W-:Y:S04]  /*8b270*/  @P0 STG.E.U8 desc[UR6][R40.64], R13 ;  /* 0x0000000d28000986 */ /* 0x0007e8000c101106 */
[----:B------:R4:W-:Y:S01]  /*8b280*/  @P2 STG.E.U8 desc[UR6][R42.64], R9 ;  /* 0x000000092a002986 */ /* 0x0009e2000c101106 */
[----:B------:R-:W-:-:S02]  /*8b290*/  ISETP.NE.AND P2, PT, R2, RZ, PT ;  /* 0x000000ff0200720c */ /* 0x000fc40003f45270 */
[----:B0-----:R-:W-:Y:S02]  /*8b2a0*/  PRMT R5, R60, 0x7773, RZ ;  /* 0x000077733c057816 */ /* 0x001fe400000000ff */
[----:B-1----:R-:W-:-:S09]  /*8b2b0*/  PRMT R15, R61, 0x7772, RZ ;  /* 0x000077723d0f7816 */ /* 0x002fd200000000ff */
[----:B------:R0:W-:Y:S01]  /*8b2c0*/  @P2 STG.E.U8 desc[UR6][R44.64], R5 ;  /* 0x000000052c002986 */ /* 0x0001e2000c101106 */
[----:B------:R-:W-:Y:S02]  /*8b2d0*/  ISETP.NE.AND P2, PT, R4, RZ, PT ;  /* 0x000000ff0400720c */ /* 0x000fe40003f45270 */
[----:B------:R-:W-:Y:S02]  /*8b2e0*/  LOP3.LUT P3, RZ, R252, 0x4, RZ, 0xc0, !PT ;  /* 0x00000004fcff7812 */ /* 0x000fe4000786c0ff */
[----:B------:R-:W-:-:S09]  /*8b2f0*/  PRMT R61, R61, 0x7773, RZ ;  /* 0x000077733d3d7816 */ /* 0x000fd200000000ff */
[----:B------:R1:W-:Y:S01]  /*8b300*/  @P2 STG.E.U8 desc[UR6][R46.64], R15 ;  /* 0x0000000f2e002986 */ /* 0x0003e2000c101106 */
[----:B------:R-:W-:Y:S02]  /*8b310*/  ISETP.NE.AND P2, PT, R6, RZ, PT ;  /* 0x000000ff0600720c */ /* 0x000fe40003f45270 */
[C---:B--2---:R-:W-:Y:S02]  /*8b320*/  PRMT R3, R62.reuse, 0x7772, RZ ;  /* 0x000077723e037816 */ /* 0x044fe400000000ff */
[----:B---3--:R-:W-:-:S09]  /*8b330*/  PRMT R13, R62, 0x7773, RZ ;  /* 0x000077733e0d7816 */ /* 0x008fd200000000ff */
[----:B------:R-:W-:Y:S04]  /*8b340*/  @P2 STG.E.U8 desc[UR6][R48.64], R61 ;  /* 0x0000003d30002986 */ /* 0x000fe8000c101106 */
[----:B------:R2:W-:Y:S04]  /*8b350*/  @P3 STG.E.U8 desc[UR6][R50.64], R3 ;  /* 0x0000000332003986 */ /* 0x0005e8000c101106 */
[----:B------:R3:W-:Y:S01]  /*8b360*/  @P4 STG.E.U8 desc[UR6][R52.64], R13 ;  /* 0x0000000d34004986 */ /* 0x0007e2000c101106 */
[----:B------:R-:W-:Y:S02]  /*8b370*/  ISETP.NE.AND P4, PT, R12, RZ, PT ;  /* 0x000000ff0c00720c */ /* 0x000fe40003f85270 */
[----:B----4-:R-:W-:-:S02]  /*8b380*/  PRMT R9, R63, 0x7772, RZ ;  /* 0x000077723f097816 */ /* 0x010fc400000000ff */
[----:B------:R-:W-:-:S09]  /*8b390*/  PRMT R63, R63, 0x7773, RZ ;  /* 0x000077733f3f7816 */ /* 0x000fd200000000ff */
[----:B------:R4:W-:Y:S01]  /*8b3a0*/  @P4 STG.E.U8 desc[UR6][R54.64], R9 ;  /* 0x0000000936004986 */ /* 0x0009e2000c101106 */
[----:B------:R-:W-:Y:S02]  /*8b3b0*/  ISETP.NE.AND P4, PT, R14, RZ, PT ;  /* 0x000000ff0e00720c */ /* 0x000fe40003f85270 */
[----:B0-----:R-:W-:-:S11]  /*8b3c0*/  PRMT R5, R56, 0x7770, RZ ;  /* 0x0000777038057816 */ /* 0x001fd600000000ff */
[----:B------:R-:W-:Y:S01]  /*8b3d0*/  @P4 STG.E.U8 desc[UR6][R180.64], R63 ;  /* 0x0000003fb4004986 */ /* 0x000fe2000c101106 */
[----:B------:R-:W-:Y:S02]  /*8b3e0*/  ISETP.NE.AND P4, PT, R16, RZ, PT ;  /* 0x000000ff1000720c */ /* 0x000fe40003f85270 */
[----:B-1----:R-:W-:-:S11]  /*8b3f0*/  PRMT R15, R56, 0x7771, RZ ;  /* 0x00007771380f7816 */ /* 0x002fd600000000ff */
[----:B------:R0:W-:Y:S01]  /*8b400*/  @P4 STG.E.U8 desc[UR6][R182.64], R5 ;  /* 0x00000005b6004986 */ /* 0x0001e2000c101106 */
[----:B------:R-:W-:Y:S02]  /*8b410*/  ISETP.NE.AND P4, PT, R18, RZ, PT ;  /* 0x000000ff1200720c */ /* 0x000fe40003f85270 */
[C---:B------:R-:W-:Y:S02]  /*8b420*/  LOP3.LUT P1, RZ, R7.reuse, 0x10000000, RZ, 0xc0, !PT ;  /* 0x1000000007ff7812 */ /* 0x040fe4000782c0ff */
[C---:B------:R-:W-:Y:S02]  /*8b430*/  LOP3.LUT P5, RZ, R7.reuse, 0x8000000, RZ, 0xc0, !PT ;  /* 0x0800000007ff7812 */ /* 0x040fe400078ac0ff */
[----:B------:R-:W-:-:S07]  /*8b440*/  LOP3.LUT P6, RZ, R7, 0x4000000, RZ, 0xc0, !PT ;  /* 0x0400000007ff7812 */ /* 0x000fce00078cc0ff */
[----:B------:R1:W-:Y:S01]  /*8b450*/  @P4 STG.E.U8 desc[UR6][R184.64], R15 ;  /* 0x0000000fb8004986 */ /* 0x0003e2000c101106 */
[----:B------:R-:W-:Y:S02]  /*8b460*/  LOP3.LUT P4, RZ, R7, 0x20000, RZ, 0xc0, !PT ;  /* 0x0002000007ff7812 */ /* 0x000fe4000788c0ff */
[----:B--2---:R-:W-:Y:S02]  /*8b470*/  PRMT R3, R57, 0x7770, RZ ;  /* 0x0000777039037816 */ /* 0x004fe400000000ff */
[----:B------:R-:W-:Y:S02]  /*8b480*/  P2R R6, PR, RZ, 0x10 ;  /* 0x00000010ff067803 */ /* 0x000fe40000000000 */
[----:B------:R-:W-:Y:S02]  /*8b490*/  LOP3.LUT P4, RZ, R7, 0x40000, RZ, 0xc0, !PT ;  /* 0x0004000007ff7812 */ /* 0x000fe4000788c0ff */
[----:B---3--:R-:W-:Y:S02]  /*8b4a0*/  PRMT R13, R57, 0x7771, RZ ;  /* 0x00007771390d7816 */ /* 0x008fe400000000ff */
[----:B----4-:R-:W-:-:S02]  /*8b4b0*/  PRMT R9, R58, 0x7770, RZ ;  /* 0x000077703a097816 */ /* 0x010fc400000000ff */
[----:B------:R-:W-:Y:S01]  /*8b4c0*/  P2R R4, PR, RZ, 0x10 ;  /* 0x00000010ff047803 */ /* 0x000fe20000000000 */
[----:B------:R2:W-:Y:S01]  /*8b4d0*/  @P1 STG.E.U8 desc[UR6][R186.64], R3 ;  /* 0x00000003ba001986 */ /* 0x0005e2000c101106 */
[C---:B------:R-:W-:Y:S02]  /*8b4e0*/  LOP3.LUT P0, RZ, R7.reuse, 0x2000000, RZ, 0xc0, !PT ;  /* 0x0200000007ff7812 */ /* 0x040fe4000780c0ff */
[C---:B------:R-:W-:Y:S01]  /*8b4f0*/  LOP3.LUT P4, RZ, R7.reuse, 0x80000, RZ, 0xc0, !PT ;  /* 0x0008000007ff7812 */ /* 0x040fe2000788c0ff */
[----:B------:R3:W-:Y:S01]  /*8b500*/  @P5 STG.E.U8 desc[UR6][R188.64], R13 ;  /* 0x0000000dbc005986 */ /* 0x0007e2000c101106 */
[C---:B------:R-:W-:Y:S02]  /*8b510*/  LOP3.LUT P2, RZ, R7.reuse, 0x1000000, RZ, 0xc0, !PT ;  /* 0x0100000007ff7812 */ /* 0x040fe4000784c0ff */
[C---:B------:R-:W-:Y:S01]  /*8b520*/  LOP3.LUT P3, RZ, R7.reuse, 0x800000, RZ, 0xc0, !PT ;  /* 0x0080000007ff7812 */ /* 0x040fe2000786c0ff */
[----:B------:R4:W-:Y:S01]  /*8b530*/  @P6 STG.E.U8 desc[UR6][R190.64], R9 ;  /* 0x00000009be006986 */ /* 0x0009e2000c101106 */
[----:B------:R-:W-:-:S02]  /*8b540*/  LOP3.LUT P1, RZ, R7, 0x400000, RZ, 0xc0, !PT ;  /* 0x0040000007ff7812 */ /* 0x000fc4000782c0ff */
[C---:B------:R-:W-:Y:S02]  /*8b550*/  LOP3.LUT P6, RZ, R7.reuse, 0x200000, RZ, 0xc0, !PT ;  /* 0x0020000007ff7812 */ /* 0x040fe400078cc0ff */
[----:B------:R-:W-:Y:S02]  /*8b560*/  P2R R2, PR, RZ, 0x10 ;  /* 0x00000010ff027803 */ /* 0x000fe40000000000 */
[----:B------:R-:W-:Y:S02]  /*8b570*/  LOP3.LUT P4, RZ, R7, 0x100000, RZ, 0xc0, !PT ;  /* 0x0010000007ff7812 */ /* 0x000fe4000788c0ff */
[----:B------:R-:W-:Y:S02]  /*8b580*/  PRMT R17, R58, 0x7771, RZ ;  /* 0x000077713a117816 */ /* 0x000fe400000000ff */
[C---:B0-----:R-:W-:Y:S02]  /*8b590*/  PRMT R5, R59.reuse, 0x7770, RZ ;  /* 0x000077703b057816 */ /* 0x041fe400000000ff */
[----:B-1----:R-:W-:-:S02]  /*8b5a0*/  PRMT R15, R59, 0x7771, RZ ;  /* 0x000077713b0f7816 */ /* 0x002fc400000000ff */
[C---:B--2---:R-:W-:Y:S01]  /*8b5b0*/  PRMT R3, R56.reuse, 0x7772, RZ ;  /* 0x0000777238037816 */ /* 0x044fe200000000ff */
[----:B------:R0:W-:Y:S01]  /*8b5c0*/  @P0 STG.E.U8 desc[UR6][R192.64], R17 ;  /* 0x00000011c0000986 */ /* 0x0001e2000c101106 */
[----:B---3--:R-:W-:Y:S02]  /*8b5d0*/  PRMT R13, R56, 0x7773, RZ ;  /* 0x00007773380d7816 */ /* 0x008fe400000000ff */
[----:B----4-:R-:W-:Y:S01]  /*8b5e0*/  PRMT R9, R57, 0x7772, RZ ;  /* 0x0000777239097816 */ /* 0x010fe200000000ff */
[----:B------:R1:W-:Y:S04]  /*8b5f0*/  @P2 STG.E.U8 desc[UR6][R194.64], R5 ;  /* 0x00000005c2002986 */ /* 0x0003e8000c101106 */
[----:B------:R2:W-:Y:S04]  /*8b600*/  @P3 STG.E.U8 desc[UR6][R196.64], R15 ;  /* 0x0000000fc4003986 */ /* 0x0005e8000c101106 */
[----:B------:R3:W-:Y:S04]  /*8b610*/  @P1 STG.E.U8 desc[UR6][R198.64], R3 ;  /* 0x00000003c6001986 */ /* 0x0007e8000c101106 */
[----:B------:R-:W-:Y:S04]  /*8b620*/  @P6 STG.E.U8 desc[UR6][R200.64], R13 ;  /* 0x0000000dc8006986 */ /* 0x000fe8000c101106 */
[----:B------:R-:W-:Y:S01]  /*8b630*/  @P4 STG.E.U8 desc[UR6][R202.64], R9 ;  /* 0x00000009ca004986 */ /* 0x000fe2000c101106 */
[----:B------:R-:W-:-:S02]  /*8b640*/  ISETP.NE.AND P4, PT, R2, RZ, PT ;  /* 0x000000ff0200720c */ /* 0x000fc40003f85270 */
[----:B------:R-:W-:Y:S02]  /*8b650*/  LOP3.LUT P3, RZ, R7, 0x800, RZ, 0xc0, !PT ;  /* 0x0000080007ff7812 */ /* 0x000fe4000786c0ff */
[----:B------:R-:W-:Y:S02]  /*8b660*/  PRMT R57, R57, 0x7773, RZ ;  /* 0x0000777339397816 */ /* 0x000fe400000000ff */
[----:B------:R-:W-:Y:S02]  /*8b670*/  P2R R18, PR, RZ, 0x8 ;  /* 0x00000008ff127803 */ /* 0x000fe40000000000 */
[----:B------:R-:W-:-:S04]  /*8b680*/  LOP3.LUT P3, RZ, R7, 0x1000, RZ, 0xc0, !PT ;  /* 0x0000100007ff7812 */ /* 0x000fc8000786c0ff */
[----:B------:R-:W-:Y:S01]  /*8b690*/  P2R R16, PR, RZ, 0x8 ;  /* 0x00000008ff107803 */ /* 0x000fe20000000000 */
[----:B------:R-:W-:Y:S01]  /*8b6a0*/  @P4 STG.E.U8 desc[UR6][R204.64], R57 ;  /* 0x00000039cc004986 */ /* 0x000fe2000c101106 */
[C---:B------:R-:W-:Y:S02]  /*8b6b0*/  LOP3.LUT P3, RZ, R7.reuse, 0x2000, RZ, 0xc0, !PT ;  /* 0x0000200007ff7812 */ /* 0x040fe4000786c0ff */
[----:B------:R-:W-:Y:S02]  /*8b6c0*/  ISETP.NE.AND P4, PT, R4, RZ, PT ;  /* 0x000000ff0400720c */ /* 0x000fe40003f85270 */
[----:B------:R-:W-:Y:S02]  /*8b6d0*/  P2R R14, PR, RZ, 0x8 ;  /* 0x00000008ff0e7803 */ /* 0x000fe40000000000 */
[----:B------:R-:W-:Y:S02]  /*8b6e0*/  LOP3.LUT P3, RZ, R7, 0x4000, RZ, 0xc0, !PT ;  /* 0x0000400007ff7812 */ /* 0x000fe4000786c0ff */
[----:B0-----:R-:W-:-:S02]  /*8b6f0*/  PRMT R17, R58, 0x7772, RZ ;  /* 0x000077723a117816 */ /* 0x001fc400000000ff */
[----:B------:R-:W-:Y:S02]  /*8b700*/  P2R R12, PR, RZ, 0x8 ;  /* 0x00000008ff0c7803 */ /* 0x000fe40000000000 */
[----:B------:R-:W-:-:S03]  /*8b710*/  LOP3.LUT P3, RZ, R7, 0x8000, RZ, 0xc0, !PT ;  /* 0x0000800007ff7812 */ /* 0x000fc6000786c0ff */
[----:B------:R-:W-:Y:S01]  /*8b720*/  @P4 STG.E.U8 desc[UR6][R206.64], R17 ;  /* 0x00000011ce004986 */ /* 0x000fe2000c101106 */
[----:B-1----:R-:W-:Y:S02]  /*8b730*/  P2R R5, PR, RZ, 0x8 ;  /* 0x00000008ff057803 */ /* 0x002fe40000000000 */
[----:B------:R-:W-:Y:S02]  /*8b740*/  ISETP.NE.AND P4, PT, R6, RZ, PT ;  /* 0x000000ff0600720c */ /* 0x000fe40003f85270 */
[----:B------:R-:W-:Y:S02]  /*8b750*/  LOP3.LUT P3, RZ, R7, 0x10000, RZ, 0xc0, !PT ;  /* 0x0001000007ff7812 */ /* 0x000fe4000786c0ff */
[----:B--2---:R-:W-:Y:S02]  /*8b760*/  PRMT R15, R58, 0x7773, RZ ;  /* 0x000077733a0f7816 */ /* 0x004fe400000000ff */
[----:B---3--:R-:W-:Y:S02]  /*8b770*/  PRMT R3, R59, 0x7772, RZ ;  /* 0x000077723b037816 */ /* 0x008fe400000000ff */
[----:B------:R-:W-:-:S02]  /*8b780*/  LOP3.LUT P2, RZ, R7, 0x400, RZ, 0xc0, !PT ;  /* 0x0000040007ff7812 */ /* 0x000fc4000784c0ff */
[----:B------:R-:W-:-:S03]  /*8b790*/  LOP3.LUT P1, RZ, R7, 0x200, RZ, 0xc0, !PT ;  /* 0x0000020007ff7812 */ /* 0x000fc6000782c0ff */
[----:B------:R-:W-:Y:S01]  /*8b7a0*/  @P4 STG.E.U8 desc[UR6][R208.64], R15 ;  /* 0x0000000fd0004986 */ /* 0x000fe2000c101106 */
[C---:B------:R-:W-:Y:S02]  /*8b7b0*/  LOP3.LUT P0, RZ, R7.reuse, 0x100, RZ, 0xc0, !PT ;  /* 0x0000010007ff7812 */ /* 0x040fe4000780c0ff */
[C---:B------:R-:W-:Y:S01]  /*8b7c0*/  LOP3.LUT P6, RZ, R7.reuse, 0x80, RZ, 0xc0, !PT ;  /* 0x0000008007ff7812 */ /* 0x040fe200078cc0ff */
[----:B------:R-:W-:Y:S01]  /*8b7d0*/  @P3 STG.E.U8 desc[UR6][R210.64], R3 ;  /* 0x00000003d2003986 */ /* 0x000fe2000c101106 */
[C---:B------:R-:W-:Y:S02]  /*8b7e0*/  LOP3.LUT P5, RZ, R7.reuse, 0x40, RZ, 0xc0, !PT ;  /* 0x0000004007ff7812 */ /* 0x040fe400078ac0ff */
[----:B------:R-:W-:Y:S02]  /*8b7f0*/  LOP3.LUT P4, RZ, R7, 0x20, RZ, 0xc0, !PT ;  /* 0x0000002007ff7812 */ /* 0x000fe4000788c0ff */
[----:B------:R-:W-:Y:S02]  /*8b800*/  ISETP.NE.AND P3, PT, R5, RZ, PT ;  /* 0x000000ff0500720c */ /* 0x000fe40003f65270 */
[----:B------:R-:W0:Y:S01]  /*8b810*/  LDS.128 R4, [R0] ;  /* 0x0000000000047984 */ /* 0x000e220000000c00 */
[----:B------:R-:W-:-:S10]  /*8b820*/  PRMT R59, R59, 0x7773, RZ ;  /* 0x000077733b3b7816 */ /* 0x000fd400000000ff */
[----:B------:R-:W-:Y:S01]  /*8b830*/  @P3 STG.E.U8 desc[UR6][R212.64], R59 ;  /* 0x0000003bd4003986 */ /* 0x000fe2000c101106 */
[----:B------:R-:W-:Y:S02]  /*8b840*/  ISETP.NE.AND P3, PT, R12, RZ, PT ;  /* 0x000000ff0c00720c */ /* 0x000fe40003f65270 */
[----:B0-----:R-:W-:-:S11]  /*8b850*/  PRMT R9, R4, 0x7770, RZ ;  /* 0x0000777004097816 */ /* 0x001fd600000000ff */
[----:B------:R0:W-:Y:S01]  /*8b860*/  @P3 STG.E.U8 desc[UR6][R214.64], R9 ;  /* 0x00000009d6003986 */ /* 0x0001e2000c101106 */
[----:B------:R-:W-:Y:S02]  /*8b870*/  ISETP.NE.AND P3, PT, R14, RZ, PT ;  /* 0x000000ff0e00720c */ /* 0x000fe40003f65270 */
[----:B------:R-:W-:Y:S02]  /*8b880*/  PRMT R13, R4, 0x7771, RZ ;  /* 0x00007771040d7816 */ /* 0x000fe400000000ff */
[----:B------:R-:W-:-:S09]  /*8b890*/  PRMT R17, R5, 0x7770, RZ ;  /* 0x0000777005117816 */ /* 0x000fd200000000ff */
[----:B------:R1:W-:Y:S01]  /*8b8a0*/  @P3 STG.E.U8 desc[UR6][R216.64], R13 ;  /* 0x0000000dd8003986 */ /* 0x0003e2000c101106 */
[----:B------:R-:W-:Y:S02]  /*8b8b0*/  ISETP.NE.AND P3, PT, R16, RZ, PT ;  /* 0x000000ff1000720c */ /* 0x000fe40003f65270 */
[----:B------:R-:W-:-:S11]  /*8b8c0*/  PRMT R15, R5, 0x7771, RZ ;  /* 0x00007771050f7816 */ /* 0x000fd600000000ff */
[----:B------:R2:W-:Y:S01]  /*8b8d0*/  @P3 STG.E.U8 desc[UR6][R218.64], R17 ;  /* 0x00000011da003986 */ /* 0x0005e2000c101106 */
[----:B------:R-:W-:Y:S02]  /*8b8e0*/  ISETP.NE.AND P3, PT, R18, RZ, PT ;  /* 0x000000ff1200720c */ /* 0x000fe40003f65270 */
[C---:B------:R-:W-:Y:S02]  /*8b8f0*/  PRMT R3, R6.reuse, 0x7770, RZ ;  /* 0x0000777006037816 */ /* 0x040fe400000000ff */
[----:B------:R-:W-:Y:S02]  /*8b900*/  PRMT R19, R6, 0x7771, RZ ;  /* 0x0000777106137816 */ /* 0x000fe400000000ff */
[C---:B0-----:R-:W-:Y:S02]  /*8b910*/  PRMT R9, R7.reuse, 0x7770, RZ ;  /* 0x0000777007097816 */ /* 0x041fe400000000ff */
[----:B-1----:R-:W-:Y:S02]  /*8b920*/  PRMT R13, R7, 0x7771, RZ ;  /* 0x00007771070d7816 */ /* 0x002fe400000000ff */
[----:B--2---:R-:W-:-:S03]  /*8b930*/  PRMT R17, R4, 0x7772, RZ ;  /* 0x0000777204117816 */ /* 0x004fc600000000ff */
[----:B------:R0:W-:Y:S01]  /*8b940*/  @P3 STG.E.U8 desc[UR6][R220.64], R15 ;  /* 0x0000000fdc003986 */ /* 0x0001e2000c101106 */
[----:B------:R-:W-:-:S03]  /*8b950*/  LOP3.LUT P3, RZ, R8, 0x40000000, RZ, 0xc0, !PT ;  /* 0x4000000008ff7812 */ /* 0x000fc6000786c0ff */
        /* <DEDUP_REMOVED lines=9> */
[----:B------:R-:W-:Y:S02]  /*8b9f0*/  LOP3.LUT P5, RZ, R8, 0x2000000, RZ, 0xc0, !PT ;  /* 0x0200000008ff7812 */ /* 0x000fe400078ac0ff */
[----:B0-----:R-:W-:Y:S02]  /*8ba00*/  PRMT R15, R4, 0x7773, RZ ;  /* 0x00007773040f7816 */ /* 0x001fe400000000ff */
[C---:B------:R-:W-:Y:S02]  /*8ba10*/  PRMT R21, R5.reuse, 0x7772, RZ ;  /* 0x0000777205157816 */ /* 0x040fe400000000ff */
[----:B------:R-:W-:Y:S02]  /*8ba20*/  PRMT R5, R5, 0x7773, RZ ;  /* 0x0000777305057816 */ /* 0x000fe400000000ff */
[C---:B-1----:R-:W-:Y:S01]  /*8ba30*/  PRMT R3, R6.reuse, 0x7772, RZ ;  /* 0x0000777206037816 */ /* 0x042fe200000000ff */
[----:B------:R3:W-:Y:S01]  /*8ba40*/  @P4 STG.E.U8 desc[UR6][R232.64], R15 ;  /* 0x0000000fe8004986 */ /* 0x0007e2000c101106 */
[----:B--2---:R-:W-:-:S02]  /*8ba50*/  PRMT R19, R6, 0x7773, RZ ;  /* 0x0000777306137816 */ /* 0x004fc400000000ff */
[C---:B------:R-:W-:Y:S01]  /*8ba60*/  PRMT R23, R7.reuse, 0x7772, RZ ;  /* 0x0000777207177816 */ /* 0x040fe200000000ff */
[----:B------:R3:W-:Y:S04]  /*8ba70*/  @P3 STG.E.U8 desc[UR6][R234.64], R21 ;  /* 0x00000015ea003986 */ /* 0x0007e8000c101106 */
[----:B------:R3:W-:Y:S04]  /*8ba80*/  @P2 STG.E.U8 desc[UR6][R236.64], R5 ;  /* 0x00000005ec002986 */ /* 0x0007e8000c101106 */
[----:B------:R3:W-:Y:S04]  /*8ba90*/  @P1 STG.E.U8 desc[UR6][R238.64], R3 ;  /* 0x00000003ee001986 */ /* 0x0007e8000c101106 */
[----:B------:R3:W-:Y:S01]  /*8baa0*/  @P0 STG.E.U8 desc[UR6][R240.64], R19 ;  /* 0x00000013f0000986 */ /* 0x0007e2000c101106 */
[----:B------:R-:W-:-:S03]  /*8bab0*/  PRMT R7, R7, 0x7773, RZ ;  /* 0x0000777307077816 */ /* 0x000fc600000000ff */
[----:B------:R3:W-:Y:S01]  /*8bac0*/  @P6 STG.E.U8 desc[UR6][R242.64], R23 ;  /* 0x00000017f2006986 */ /* 0x0007e2000c101106 */
[----:B------:R-:W-:Y:S05]  /*8bad0*/  @!P5 EXIT ;  /* 0x000000000000d94d */ /* 0x000fea0003800000 */
[----:B------:R-:W-:Y:S01]  /*8bae0*/  STG.E.U8 desc[UR6][R10.64], R7 ;  /* 0x000000070a007986 */ /* 0x000fe2000c101106 */
[----:B------:R-:W-:Y:S05]  /*8baf0*/  EXIT ;  /* 0x000000000000794d */ /* 0x000fea0003800000 */
.L_x_3:
[----:B------:R-:W-:-:S00]  /*8bb00*/  BRA `(.L_x_3) ;  /* 0xfffffffc00fc7947 */ /* 0x000fc0000383ffff */
[----:B------:R-:W-:-:S00]  /*8bb10*/  NOP ;  /* 0x0000000000007918 */ /* 0x000fc00000000000 */
        /* <DEDUP_REMOVED lines=14> */
.L_x_4:


//--------------------- .nv.shared.matmul_kernel  --------------------------
	.section	.nv.shared.matmul_kernel,"aw",@nobits
	.sectionflags	@""
	.align	16
	.zero		1024


//--------------------- .nv.shared.reserved.0     --------------------------
	.section	.nv.shared.reserved.0,"aw",@nobits
	.weak		__nv_reservedSMEM_offset_0_alias
	.size		__nv_reservedSMEM_offset_0_alias, 0, 0
	.other		__nv_reservedSMEM_offset_0_alias,@"STO_CUDA_RESERVED_SHARED STV_DEFAULT"
__nv_reservedSMEM_offset_0_alias:
	.zero		0


//--------------------- .nv.constant0.matmul_kernel --------------------------
	.section	.nv.constant0.matmul_kernel,"a",@progbits
	.sectionflags	@""
	.align	4
.nv.constant0.matmul_kernel:
	.zero		608


//--------------------- SYMBOLS --------------------------

	.type		.nv.reservedSmem.offset0,@object
	.size		.nv.reservedSmem.offset0,0x4
